def matmul_kernel(
    a_ptr,
    b_ptr,
    c_ptr,
    M,
    N,
    K,
    stride_am,
    stride_ak,
    stride_bk,
    stride_bn,
    stride_cm,
    stride_cn,
    BLOCK_M: tl.constexpr,
    BLOCK_N: tl.constexpr,
    BLOCK_K: tl.constexpr,
    GROUP_M: tl.constexpr,
):
    pid = tl.program_id(axis=0)
    num_pid_m = tl.cdiv(M, BLOCK_M)
    num_pid_n = tl.cdiv(N, BLOCK_N)
    num_pid_in_group = GROUP_M * num_pid_n
    group_id = pid // num_pid_in_group
    first_pid_m = group_id * GROUP_M
    group_size_m = min(num_pid_m - first_pid_m, GROUP_M)
    pid_m = first_pid_m + ((pid % num_pid_in_group) % group_size_m)
    pid_n = (pid % num_pid_in_group) // group_size_m

    offs_am = (pid_m * BLOCK_M + tl.arange(0, BLOCK_M)) % M
    offs_bn = (pid_n * BLOCK_N + tl.arange(0, BLOCK_N)) % N
    offs_k = tl.arange(0, BLOCK_K)
    a_ptrs = a_ptr + offs_am[:, None] * stride_am + offs_k[None, :] * stride_ak
    b_ptrs = b_ptr + offs_k[:, None] * stride_bk + offs_bn[None, :] * stride_bn

    acc = tl.zeros((BLOCK_M, BLOCK_N), dtype=tl.float32)
    for kk in range(0, tl.cdiv(K, BLOCK_K)):
        a = tl.load(a_ptrs, mask=offs_k[None, :] < K - kk * BLOCK_K, other=0.0)
        b = tl.load(b_ptrs, mask=offs_k[:, None] < K - kk * BLOCK_K, other=0.0)
        acc = tl.dot(a, b, acc)
        a_ptrs += BLOCK_K * stride_ak
        b_ptrs += BLOCK_K * stride_bk

    c = acc.to(c_ptr.dtype.element_ty)
    offs_cm = pid_m * BLOCK_M + tl.arange(0, BLOCK_M)
    offs_cn = pid_n * BLOCK_N + tl.arange(0, BLOCK_N)
    c_ptrs = c_ptr + offs_cm[:, None] * stride_cm + offs_cn[None, :] * stride_cn
    mask = (offs_cm[:, None] < M) & (offs_cn[None, :] < N)
    tl.store(c_ptrs, c, mask=mask)

# config = {"BLOCK_K": 128, "BLOCK_M": 64, "BLOCK_N": 128, "GROUP_M": 1, "arch": "sm_100", "dtype": "fp16", "num_ctas": 1, "num_stages": 3, "num_warps": 4}
# arch = sm_100


// ===== COMPILED SASS (sm_100a) =====

	.target	sm_100a

	.elftype	@"ET_EXEC"


//--------------------- .note.nv.tkinfo           --------------------------
	.section	.note.nv.tkinfo,"",@"SHT_NOTE"
	.sectionflags	@"SHF_NOTE_NV_TKINFO"
	.tkinfo
        /*0018*/ 	.word	0x00000081
        /*0030*/ 	.string	""
        /*0030*/ 	.string	"ptxas-blackwell"
        /*0030*/ 	.string	"Cuda compilation tools, release 12.9, V12.9.86"
        /*0030*/ 	.string	"Build cuda_12.9.r12.9/compiler.36037853_0"
        /*0030*/ 	.string	"-v  -suppress-debug-info  -lineinfo  -arch sm_100a "



//--------------------- .note.nv.cuver            --------------------------
	.section	.note.nv.cuver,"",@"SHT_NOTE"
	.sectionflags	@"SHF_NOTE_NV_CUVER"
        /*0018*/ 	.short	0x0001
        /*001a*/ 	.short	0x0064
        /*001c*/ 	.short	0x0001
        /*001e*/ 	.short	0x0000
        /*0020*/ 	.short	0x0001
        /*0022*/ 	.short	0x0000


//--------------------- .nv.info                  --------------------------
	.section	.nv.info,"",@"SHT_CUDA_INFO"
	.align	4


	//----- nvinfo : EIATTR_REGCOUNT
	.align		4
        /*0000*/ 	.byte	0x04, 0x2f
        /*0002*/ 	.short	(.L_4 - .L_3)
	.align		4
.L_3:
        /*0004*/ 	.word	index@(matmul_kernel)
        /*0008*/ 	.word	0x00000060


	//----- nvinfo : EIATTR_FRAME_SIZE
	.align		4
.L_4:
        /*000c*/ 	.byte	0x04, 0x11
        /*000e*/ 	.short	(.L_6 - .L_5)
	.align		4
.L_5:
        /*0010*/ 	.word	index@($__internal_2_$__cuda_sm10x_tcgen05_guardrail_trap_unallocated_columns_being_dealloced)
        /*0014*/ 	.word	0x00000778


	//----- nvinfo : EIATTR_FRAME_SIZE
	.align		4
.L_6:
        /*0018*/ 	.byte	0x04, 0x11
        /*001a*/ 	.short	(.L_8 - .L_7)
	.align		4
.L_7:
        /*001c*/ 	.word	index@($__internal_1_$__cuda_sm10x_tcgen05_guardrail_trap_phase_invalid_during_alloc)
        /*0020*/ 	.word	0x00000778


	//----- nvinfo : EIATTR_FRAME_SIZE
	.align		4
.L_8:
        /*0024*/ 	.byte	0x04, 0x11
        /*0026*/ 	.short	(.L_10 - .L_9)
	.align		4
.L_9:
        /*0028*/ 	.word	index@($__internal_0_$__cuda_sm10x_tcgen05_guardrail_trap_col_being_dealloced_not_returned_by_alloc)
        /*002c*/ 	.word	0x00000778


	//----- nvinfo : EIATTR_FRAME_SIZE
	.align		4
.L_10:
        /*0030*/ 	.byte	0x04, 0x11
        /*0032*/ 	.short	(.L_12 - .L_11)
	.align		4
.L_11:
        /*0034*/ 	.word	index@(matmul_kernel)
        /*0038*/ 	.word	0x00000778


	//----- nvinfo : EIATTR_MIN_STACK_SIZE
	.align		4
.L_12:
        /*003c*/ 	.byte	0x04, 0x12
        /*003e*/ 	.short	(.L_14 - .L_13)
	.align		4
.L_13:
        /*0040*/ 	.word	index@(matmul_kernel)
        /*0044*/ 	.word	0x00000778
.L_14:


//--------------------- .nv.info.matmul_kernel    --------------------------
	.section	.nv.info.matmul_kernel,"",@"SHT_CUDA_INFO"
	.sectionflags	@""
	.align	4


	//----- nvinfo : EIATTR_CUDA_API_VERSION
	.align		4
        /*0000*/ 	.byte	0x04, 0x37
        /*0002*/ 	.short	(.L_16 - .L_15)
.L_15:
        /*0004*/ 	.word	0x00000081


	//----- nvinfo : EIATTR_KPARAM_INFO
	.align		4
.L_16:
        /*0008*/ 	.byte	0x04, 0x17
        /*000a*/ 	.short	(.L_18 - .L_17)
.L_17:
        /*000c*/ 	.word	0x00000000
        /*0010*/ 	.short	0x000d
        /*0012*/ 	.short	0x0048
        /*0014*/ 	.byte	0x00, 0xf4, 0x21, 0x00


	//----- nvinfo : EIATTR_KPARAM_INFO
	.align		4
.L_18:
        /*0018*/ 	.byte	0x04, 0x17
        /*001a*/ 	.short	(.L_20 - .L_19)
.L_19:
        /*001c*/ 	.word	0x00000000
        /*0020*/ 	.short	0x000c
        /*0022*/ 	.short	0x0040
        /*0024*/ 	.byte	0x00, 0xf4, 0x21, 0x00


	//----- nvinfo : EIATTR_KPARAM_INFO
	.align		4
.L_20:
        /*0028*/ 	.byte	0x04, 0x17
        /*002a*/ 	.short	(.L_22 - .L_21)
.L_21:
        /*002c*/ 	.word	0x00000000
        /*0030*/ 	.short	0x000b
        /*0032*/ 	.short	0x0038
        /*0034*/ 	.byte	0x00, 0xf0, 0x11, 0x00


	//----- nvinfo : EIATTR_KPARAM_INFO
	.align		4
.L_22:
        /*0038*/ 	.byte	0x04, 0x17
        /*003a*/ 	.short	(.L_24 - .L_23)
.L_23:
        /*003c*/ 	.word	0x00000000
        /*0040*/ 	.short	0x000a
        /*0042*/ 	.short	0x0034
        /*0044*/ 	.byte	0x00, 0xf0, 0x11, 0x00


	//----- nvinfo : EIATTR_KPARAM_INFO
	.align		4
.L_24:
        /*0048*/ 	.byte	0x04, 0x17
        /*004a*/ 	.short	(.L_26 - .L_25)
.L_25:
        /*004c*/ 	.word	0x00000000
        /*0050*/ 	.short	0x0009
        /*0052*/ 	.short	0x0030
        /*0054*/ 	.byte	0x00, 0xf0, 0x11, 0x00


	//----- nvinfo : EIATTR_KPARAM_INFO
	.align		4
.L_26:
        /*0058*/ 	.byte	0x04, 0x17
        /*005a*/ 	.short	(.L_28 - .L_27)
.L_27:
        /*005c*/ 	.word	0x00000000
        /*0060*/ 	.short	0x0008
        /*0062*/ 	.short	0x002c
        /*0064*/ 	.byte	0x00, 0xf0, 0x11, 0x00


	//----- nvinfo : EIATTR_KPARAM_INFO
	.align		4
.L_28:
        /*0068*/ 	.byte	0x04, 0x17
        /*006a*/ 	.short	(.L_30 - .L_29)
.L_29:
        /*006c*/ 	.word	0x00000000
        /*0070*/ 	.short	0x0007
        /*0072*/ 	.short	0x0028
        /*0074*/ 	.byte	0x00, 0xf0, 0x11, 0x00


	//----- nvinfo : EIATTR_KPARAM_INFO
	.align		4
.L_30:
        /*0078*/ 	.byte	0x04, 0x17
        /*007a*/ 	.short	(.L_32 - .L_31)
.L_31:
        /*007c*/ 	.word	0x00000000
        /*0080*/ 	.short	0x0006
        /*0082*/ 	.short	0x0024
        /*0084*/ 	.byte	0x00, 0xf0, 0x11, 0x00


	//----- nvinfo : EIATTR_KPARAM_INFO
	.align		4
.L_32:
        /*0088*/ 	.byte	0x04, 0x17
        /*008a*/ 	.short	(.L_34 - .L_33)
.L_33:
        /*008c*/ 	.word	0x00000000
        /*0090*/ 	.short	0x0005
        /*0092*/ 	.short	0x0020
        /*0094*/ 	.byte	0x00, 0xf0, 0x11, 0x00


	//----- nvinfo : EIATTR_KPARAM_INFO
	.align		4
.L_34:
        /*0098*/ 	.byte	0x04, 0x17
        /*009a*/ 	.short	(.L_36 - .L_35)
.L_35:
        /*009c*/ 	.word	0x00000000
        /*00a0*/ 	.short	0x0004
        /*00a2*/ 	.short	0x001c
        /*00a4*/ 	.byte	0x00, 0xf0, 0x11, 0x00


	//----- nvinfo : EIATTR_KPARAM_INFO
	.align		4
.L_36:
        /*00a8*/ 	.byte	0x04, 0x17
        /*00aa*/ 	.short	(.L_38 - .L_37)
.L_37:
        /*00ac*/ 	.word	0x00000000
        /*00b0*/ 	.short	0x0003
        /*00b2*/ 	.short	0x0018
        /*00b4*/ 	.byte	0x00, 0xf0, 0x11, 0x00


	//----- nvinfo : EIATTR_KPARAM_INFO
	.align		4
.L_38:
        /*00b8*/ 	.byte	0x04, 0x17
        /*00ba*/ 	.short	(.L_40 - .L_39)
.L_39:
        /*00bc*/ 	.word	0x00000000
        /*00c0*/ 	.short	0x0002
        /*00c2*/ 	.short	0x0010
        /*00c4*/ 	.byte	0x00, 0xf4, 0x21, 0x00


	//----- nvinfo : EIATTR_KPARAM_INFO
	.align		4
.L_40:
        /*00c8*/ 	.byte	0x04, 0x17
        /*00ca*/ 	.short	(.L_42 - .L_41)
.L_41:
        /*00cc*/ 	.word	0x00000000
        /*00d0*/ 	.short	0x0001
        /*00d2*/ 	.short	0x0008
        /*00d4*/ 	.byte	0x00, 0xf4, 0x21, 0x00


	//----- nvinfo : EIATTR_KPARAM_INFO
	.align		4
.L_42:
        /*00d8*/ 	.byte	0x04, 0x17
        /*00da*/ 	.short	(.L_44 - .L_43)
.L_43:
        /*00dc*/ 	.word	0x00000000
        /*00e0*/ 	.short	0x0000
        /*00e2*/ 	.short	0x0000
        /*00e4*/ 	.byte	0x00, 0xf4, 0x21, 0x00


	//----- nvinfo : EIATTR_AT_ENTRY_FRAGMENTS
	.align		4
.L_44:
        /*00e8*/ 	.byte	0x04, 0x4f
        /*00ea*/ 	.short	(.L_46 - .L_45)


	//   ....[0]....
.L_45:
        /*00ec*/ 	.word	0x00000004


	//----- nvinfo : EIATTR_RESERVED_SMEM_USED
	.align		4
.L_46:
        /*00f0*/ 	.byte	0x01, 0x41
	.zero		2


	//----- nvinfo : EIATTR_SPARSE_MMA_MASK
	.align		4
        /*00f4*/ 	.byte	0x03, 0x50
        /*00f6*/ 	.short	0x0000


	//----- nvinfo : EIATTR_TCGEN05_1CTA_USED
	.align		4
        /*00f8*/ 	.byte	0x01, 0x51
	.zero		2


	//----- nvinfo : EIATTR_MAXREG_COUNT
	.align		4
        /*00fc*/ 	.byte	0x03, 0x1b
        /*00fe*/ 	.short	0x00ff


	//----- nvinfo : EIATTR_NUM_BARRIERS
	.align		4
        /*0100*/ 	.byte	0x02, 0x4c
        /*0102*/ 	.byte	0x01
	.zero		1


	//----- nvinfo : EIATTR_ANNOTATIONS
	.align		4
        /*0104*/ 	.byte	0x04, 0x55
        /*0106*/ 	.short	(.L_48 - .L_47)


	//   ....[0]....
.L_47:
        /*0108*/ 	.word	0x00000001
        /*010c*/ 	.byte	0x00, 0x0a, 0x00, 0x00, 0x01, 0x00, 0x00, 0x00, 0x30, 0x0e, 0x00, 0x00, 0x01, 0x00, 0x00, 0x00
        /* <DEDUP_REMOVED lines=938> */
        /*3bbc*/ 	.byte	0xd0, 0xc9, 0x01, 0x00


	//----- nvinfo : EIATTR_INT_WARP_WIDE_INSTR_OFFSETS
	.align		4
.L_48:
        /*3bc0*/ 	.byte	0x04, 0x31
        /*3bc2*/ 	.short	(.L_50 - .L_49)


	//   ....[0]....
.L_49:
        /*3bc4*/ 	.word	0x00000f70


	//   ....[1]....
        /*3bc8*/ 	.word	0x00000f80


	//   ....[2]....
        /*3bcc*/ 	.word	0x0000c810


	//   ....[3]....
        /*3bd0*/ 	.word	0x0001eab0


	//   ....[4]....
        /*3bd4*/ 	.word	0x0001eb00


	//----- nvinfo : EIATTR_COOP_GROUP_MASK_REGIDS
	.align		4
.L_50:
        /*3bd8*/ 	.byte	0x04, 0x29
        /*3bda*/ 	.short	(.L_52 - .L_51)


	//   ....[0]....
.L_51:
        /*3bdc*/ 	.word	0xffffffff


	//   ....[1]....
        /*3be0*/ 	.word	0xffffffff


	//   ....[2]....
        /*3be4*/ 	.word	0xffffffff


	//   ....[3]....
        /*3be8*/ 	.word	0xffffffff


	//----- nvinfo : EIATTR_COOP_GROUP_INSTR_OFFSETS
	.align		4
.L_52:
        /*3bec*/ 	.byte	0x04, 0x28
        /*3bee*/ 	.short	(.L_54 - .L_53)


	//   ....[0]....
.L_53:
        /*3bf0*/ 	.word	0x00000070


	//   ....[1]....
        /*3bf4*/ 	.word	0x00000330


	//   ....[2]....
        /*3bf8*/ 	.word	0x0001e940


	//   ....[3]....
        /*3bfc*/ 	.word	0x0001ebb0


	//----- nvinfo : EIATTR_VRC_CTA_INIT_COUNT
	.align		4
.L_54:
        /*3c00*/ 	.byte	0x02, 0x4a
        /*3c02*/ 	.byte	0x80
	.zero		1


	//----- nvinfo : EIATTR_MBARRIER_INSTR_OFFSETS
	.align		4
        /*3c04*/ 	.byte	0x04, 0x39
        /*3c06*/ 	.short	(.L_56 - .L_55)


	//   ....[0]....
.L_55:
        /*3c08*/ 	.word	0x00001150
        /*3c0c*/ 	.word	0x000000ff
        /*3c10*/ 	.word	0x00000000
        /*3c14*/ 	.short	0x0100
        /*3c16*/ 	.byte	0x0b
	.zero		1


	//   ....[1]....
        /*3c18*/ 	.word	0x0000c880
        /*3c1c*/ 	.word	0x000000ff
        /*3c20*/ 	.word	0x00018008
        /*3c24*/ 	.short	0x0100
        /*3c26*/ 	.byte	0x08
	.zero		1


	//   ....[2]....
        /*3c28*/ 	.word	0x00015b70
        /*3c2c*/ 	.word	0x000000ff
        /*3c30*/ 	.word	0x00000000
        /*3c34*/ 	.short	0x010a
        /*3c36*/ 	.byte	0x0b
	.zero		1


	//   ....[3]....
        /*3c38*/ 	.word	0x0001c9b0
        /*3c3c*/ 	.word	0x000000ff
        /*3c40*/ 	.word	0x00000000
        /*3c44*/ 	.short	0x010a
        /*3c46*/ 	.byte	0x0b
	.zero		1


	//   ....[4]....
        /*3c48*/ 	.word	0x0001ca40
        /*3c4c*/ 	.word	0x000000ff
        /*3c50*/ 	.word	0x00018000
        /*3c54*/ 	.short	0x0108
        /*3c56*/ 	.byte	0x08
	.zero		1


	//   ....[5]....
        /*3c58*/ 	.word	0x0001cae0
        /*3c5c*/ 	.word	0x000000ff
        /*3c60*/ 	.word	0x00018008
        /*3c64*/ 	.short	0x0108
        /*3c66*/ 	.byte	0x08
	.zero		1


	//   ....[6]....
        /*3c68*/ 	.word	0x0001ebd0
        /*3c6c*/ 	.word	0x000000ff
        /*3c70*/ 	.word	0x00000000
        /*3c74*/ 	.short	0x010a
        /*3c76*/ 	.byte	0x0b
	.zero		1


	//   ....[7]....
        /*3c78*/ 	.word	0x0001ec00
        /*3c7c*/ 	.word	0x000000ff
        /*3c80*/ 	.word	0x00000000
        /*3c84*/ 	.short	0x010a
        /*3c86*/ 	.byte	0x0b
	.zero		1


	//----- nvinfo : EIATTR_NUM_MBARRIERS
	.align		4
.L_56:
        /*3c88*/ 	.byte	0x03, 0x38
        /*3c8a*/ 	.short	0x0002


	//----- nvinfo : EIATTR_EXIT_INSTR_OFFSETS
	.align		4
        /*3c8c*/ 	.byte	0x04, 0x1c
        /*3c8e*/ 	.short	(.L_58 - .L_57)


	//   ....[0]....
.L_57:
        /*3c90*/ 	.word	0x0001ebc0


	//----- nvinfo : EIATTR_REQNTID
	.align		4
.L_58:
        /*3c94*/ 	.byte	0x04, 0x10
        /*3c96*/ 	.short	(.L_60 - .L_59)
.L_59:
        /*3c98*/ 	.word	0x00000080
        /*3c9c*/ 	.word	0x00000001
        /*3ca0*/ 	.word	0x00000001


	//----- nvinfo : EIATTR_CRS_STACK_SIZE
	.align		4
.L_60:
        /*3ca4*/ 	.byte	0x04, 0x1e
        /*3ca6*/ 	.short	(.L_62 - .L_61)
.L_61:
        /*3ca8*/ 	.word	0x00000000


	//----- nvinfo : EIATTR_CBANK_PARAM_SIZE
	.align		4
.L_62:
        /*3cac*/ 	.byte	0x03, 0x19
        /*3cae*/ 	.short	0x0050


	//----- nvinfo : EIATTR_PARAM_CBANK
	.align		4
        /*3cb0*/ 	.byte	0x04, 0x0a
        /*3cb2*/ 	.short	(.L_64 - .L_63)
	.align		4
.L_63:
        /*3cb4*/ 	.word	index@(.nv.constant0.matmul_kernel)
        /*3cb8*/ 	.short	0x0380
        /*3cba*/ 	.short	0x0050


	//----- nvinfo : EIATTR_SW_WAR
	.align		4
.L_64:
        /*3cbc*/ 	.byte	0x04, 0x36
        /*3cbe*/ 	.short	(.L_66 - .L_65)
.L_65:
        /*3cc0*/ 	.word	0x00000008
.L_66:


//--------------------- .nv.compat                --------------------------
	.section	.nv.compat,"",@"SHT_CUDA_COMPAT_INFO"
	.align	4
        /*0000*/ 	.byte	0x02, 0x02, 0x02, 0x00, 0x02, 0x05, 0x05, 0x00, 0x02, 0x03, 0x00, 0x00, 0x02, 0x06, 0x01, 0x00


//--------------------- .nv.callgraph             --------------------------
	.section	.nv.callgraph,"",@"SHT_CUDA_CALLGRAPH"
	.align	4
	.sectionentsize	8
	.align		4
        /*0000*/ 	.word	0x00000000
	.align		4
        /*0004*/ 	.word	0xffffffff
	.align		4
        /*0008*/ 	.word	0x00000000
	.align		4
        /*000c*/ 	.word	0xfffffffe
	.align		4
        /*0010*/ 	.word	0x00000000
	.align		4
        /*0014*/ 	.word	0xfffffffd
	.align		4
        /*0018*/ 	.word	0x00000000
	.align		4
        /*001c*/ 	.word	0xfffffffc


//--------------------- .text.matmul_kernel       --------------------------
	.section	.text.matmul_kernel,"ax",@progbits
	.align	128
        .global         matmul_kernel
        .type           matmul_kernel,@function
        .size           matmul_kernel,(.L_x_20 - matmul_kernel)
        .other          matmul_kernel,@"STO_CUDA_ENTRY STV_DEFAULT"
matmul_kernel:
.text.matmul_kernel:
[----:B------:R-:W0:Y:S01]  /*0000*/  LDC R1, c[0x0][0x37c] ;  /* 0x0000df00ff017b82 */ /* 0x000e220000000800 */
[----:B------:R-:W1:Y:S01]  /*0010*/  S2R R0, SR_TID.X ;  /* 0x0000000000007919 */ /* 0x000e620000002100 */
[----:B0-----:R-:W-:Y:S01]  /*0020*/  VIADD R1, R1, 0xfffff888 ;  /* 0xfffff88801017836 */ /* 0x001fe20000000000 */
[----:B-1----:R-:W-:-:S13]  /*0030*/  ISETP.GE.U32.AND P0, PT, R0, 0x20, PT ;  /* 0x000000200000780c */ /* 0x002fda0003f06070 */
[----:B------:R-:W-:Y:S02]  /*0040*/  VOTEU.ANY UP0, P0 ;  /* 0x0000000000ff7886 */ /* 0x000fe40000000100 */
[----:B------:R-:W-:Y:S05]  /*0050*/  BRA.U UP0, `(.L_x_0) ;  /* 0x0000000100b87547 */ /* 0x000fea000b800000 */
[----:B------:R-:W0:Y:S01]  /*0060*/  S2UR UR6, SR_CgaCtaId ;  /* 0x00000000000679c3 */ /* 0x000e220000008800 */
[----:B------:R-:W-:Y:S01]  /*0070*/  NOP ;  /* 0x0000000000007918 */ /* 0x000fe20000000000 */
[----:B------:R-:W-:Y:S02]  /*0080*/  UMOV UR4, 0x40 ;  /* 0x0000004000047882 */ /* 0x000fe40000000000 */
[----:B0-----:R-:W-:-:S09]  /*0090*/  ULEA UR4, UR6, UR4, 0x18 ;  /* 0x0000000406047291 */ /* 0x001fd2000f8ec0ff */
[----:B------:R-:W0:Y:S01]  /*00a0*/  LDS.U8 R0, [UR4] ;  /* 0x00000004ff007984 */ /* 0x000e220008000000 */
[----:B------:R-:W-:Y:S02]  /*00b0*/  UMOV UR4, 0x400 ;  /* 0x0000040000047882 */ /* 0x000fe40000000000 */
[----:B------:R-:W-:Y:S01]  /*00c0*/  ULEA UR4, UR6, UR4, 0x18 ;  /* 0x0000000406047291 */ /* 0x000fe2000f8ec0ff */
[----:B0-----:R-:W-:-:S13]  /*00d0*/  ISETP.NE.AND P0, PT, R0, RZ, PT ;  /* 0x000000ff0000720c */ /* 0x001fda0003f05270 */
[----:B------:R-:W-:Y:S05]  /*00e0*/  @P0 BRA `(.L_x_1) ;  /* 0x00000000007c0947 */ /* 0x000fea0003800000 */
[----:B------:R-:W-:-:S13]  /*00f0*/  ELECT P0, URZ, PT ;  /* 0x0000000000ff782f */ /* 0x000fda0003800000 */
[----:B------:R-:W-:Y:S05]  /*0100*/  @!P0 BRA `(.L_x_2) ;  /* 0x0000000000848947 */ /* 0x000fea0003800000 */
[----:B------:R-:W-:Y:S01]  /*0110*/  UMOV UR5, 0x4 ;  /* 0x0000000400057882 */ /* 0x000fe20000000000 */
[----:B------:R-:W-:Y:S02]  /*0120*/  IMAD.MOV.U32 R4, RZ, RZ, 0x1 ;  /* 0x00000001ff047424 */ /* 0x000fe400078e00ff */
[----:B------:R-:W-:Y:S02]  /*0130*/  IMAD.MOV.U32 R5, RZ, RZ, 0xf ;  /* 0x0000000fff057424 */ /* 0x000fe400078e00ff */
[----:B------:R-:W-:Y:S04]  /*0140*/  DEPBAR.LE SB0, 0x36 ;  /* 0x00008d800000791a */ /* 0x000fe80000000000 */
[----:B------:R-:W0:Y:S02]  /*0150*/  UTCATOMSWS.FIND_AND_SET.ALIGN UP1, UR5, UR5 ;  /* 0x00000005000575e3 */ /* 0x000e240008020800 */
[----:B0-----:R-:W-:-:S04]  /*0160*/  PLOP3.LUT P0, PT, PT, PT, UP1, 0x80, 0x8 ;  /* 0x000000000008781c */ /* 0x001fc80003f0f018 */
[----:B------:R-:W-:-:S04]  /*0170*/  SEL R0, RZ, 0xffffffff, !P0 ;  /* 0xffffffffff007807 */ /* 0x000fc80004000000 */
[----:B------:R-:W-:Y:S01]  /*0180*/  ISETP.NE.AND P0, PT, R0, RZ, PT ;  /* 0x000000ff0000720c */ /* 0x000fe20003f05270 */
[----:B------:R-:W-:-:S12]  /*0190*/  IMAD.U32 R0, RZ, RZ, UR5 ;  /* 0x00000005ff007e24 */ /* 0x000fd8000f8e00ff */
[----:B------:R-:W-:Y:S05]  /*01a0*/  @P0 BRA `(.L_x_3) ;  /* 0x0000000000240947 */ /* 0x000fea0003800000 */
.L_x_4:
[----:B------:R-:W-:Y:S05]  /*01b0*/  NANOSLEEP 0x64 ;  /* 0x000000640000795d */ /* 0x000fea0003800000 */
[----:B------:R-:W-:-:S05]  /*01c0*/  UMOV UR5, 0x4 ;  /* 0x0000000400057882 */ /* 0x000fca0000000000 */
[----:B------:R-:W-:Y:S04]  /*01d0*/  DEPBAR.LE SB0, 0x36 ;  /* 0x00008d800000791a */ /* 0x000fe80000000000 */
[----:B------:R-:W0:Y:S02]  /*01e0*/  UTCATOMSWS.FIND_AND_SET.ALIGN UP1, UR5, UR5 ;  /* 0x00000005000575e3 */ /* 0x000e240008020800 */
[----:B0-----:R-:W-:-:S04]  /*01f0*/  PLOP3.LUT P0, PT, PT, PT, UP1, 0x80, 0x8 ;  /* 0x000000000008781c */ /* 0x001fc80003f0f018 */
[----:B------:R-:W-:-:S04]  /*0200*/  SEL R0, RZ, 0xffffffff, !P0 ;  /* 0xffffffffff007807 */ /* 0x000fc80004000000 */
[----:B------:R-:W-:Y:S01]  /*0210*/  ISETP.NE.AND P0, PT, R0, RZ, PT ;  /* 0x000000ff0000720c */ /* 0x000fe20003f05270 */
[----:B------:R-:W-:-:S12]  /*0220*/  IMAD.U32 R0, RZ, RZ, UR5 ;  /* 0x00000005ff007e24 */ /* 0x000fd8000f8e00ff */
[----:B------:R-:W-:Y:S05]  /*0230*/  @!P0 BRA `(.L_x_4) ;  /* 0xfffffffc00dc8947 */ /* 0x000fea000383ffff */
.L_x_3:
[C---:B------:R-:W-:Y:S01]  /*0240*/  VIADD R3, R0.reuse, 0x10 ;  /* 0x0000001000037836 */ /* 0x040fe20000000000 */
[----:B------:R-:W-:Y:S01]  /*0250*/  UMOV UR5, 0x50 ;  /* 0x0000005000057882 */ /* 0x000fe20000000000 */
[----:B------:R-:W-:Y:S01]  /*0260*/  SHF.L.U32 R2, R5, R0, RZ ;  /* 0x0000000005027219 */ /* 0x000fe200000006ff */
[----:B------:R-:W-:Y:S01]  /*0270*/  ULEA UR5, UR6, UR5, 0x18 ;  /* 0x0000000506057291 */ /* 0x000fe2000f8ec0ff */
[----:B------:R-:W-:Y:S01]  /*0280*/  IMAD.SHL.U32 R0, R0, 0x20, RZ ;  /* 0x0000002000007824 */ /* 0x000fe200078e00ff */
[----:B------:R-:W-:-:S04]  /*0290*/  SHF.L.U32 R3, R4, R3, RZ ;  /* 0x0000000304037219 */ /* 0x000fc800000006ff */
[----:B------:R-:W-:-:S05]  /*02a0*/  LOP3.LUT R2, R3, R2, RZ, 0xfc, !PT ;  /* 0x0000000203027212 */ /* 0x000fca00078efcff */
[----:B------:R0:W-:Y:S04]  /*02b0*/  ATOMS.OR RZ, [UR5], R2 ;  /* 0x00000002ffff798c */ /* 0x0001e8000b000005 */
[----:B------:R0:W-:Y:S01]  /*02c0*/  STS [UR4], R0 ;  /* 0x00000000ff007988 */ /* 0x0001e20008000804 */
[----:B------:R-:W-:Y:S05]  /*02d0*/  BRA `(.L_x_2) ;  /* 0x0000000000107947 */ /* 0x000fea0003800000 */
.L_x_1:
[----:B------:R-:W-:Y:S01]  /*02e0*/  IMAD.MOV.U32 R0, RZ, RZ, -0x1 ;  /* 0xffffffffff007424 */ /* 0x000fe200078e00ff */
[----:B------:R-:W-:-:S04]  /*02f0*/  MOV R2, 0x320 ;  /* 0x0000032000027802 */ /* 0x000fc80000000f00 */
[----:B------:R0:W-:Y:S03]  /*0300*/  STS [UR4], R0 ;  /* 0x00000000ff007988 */ /* 0x0001e60008000804 */
[----:B0-----:R-:W-:Y:S05]  /*0310*/  CALL.REL.NOINC `($__internal_1_$__cuda_sm10x_tcgen05_guardrail_trap_phase_invalid_during_alloc) ;  /* 0x000001e800507944 */ /* 0x001fea0003c00000 */
.L_x_2:
[----:B------:R-:W-:Y:S05]  /*0320*/  WARPSYNC.ALL ;  /* 0x0000000000007948 */ /* 0x000fea0003800000 */
[----:B------:R-:W-:Y:S01]  /*0330*/  NOP ;  /* 0x0000000000007918 */ /* 0x000fe20000000000 */
.L_x_0:
[----:B------:R-:W1:Y:S01]  /*0340*/  LDC.64 R6, c[0x0][0x398] ;  /* 0x0000e600ff067b82 */ /* 0x000e620000000a00 */
[----:B------:R-:W2:Y:S01]  /*0350*/  S2R R5, SR_CTAID.X ;  /* 0x0000000000057919 */ /* 0x000ea20000002500 */
[----:B------:R-:W-:Y:S01]  /*0360*/  UMOV UR8, 0x400 ;  /* 0x0000040000087882 */ /* 0x000fe20000000000 */
[----:B------:R-:W3:Y:S01]  /*0370*/  LDCU.128 UR12, c[0x0][0x3a0] ;  /* 0x00007400ff0c77ac */ /* 0x000ee20008000c00 */
[----:B------:R-:W4:Y:S01]  /*0380*/  S2R R19, SR_TID.X ;  /* 0x0000000000137919 */ /* 0x000f220000002100 */
[----:B------:R-:W-:-:S03]  /*0390*/  UMOV UR6, 0x1 ;  /* 0x0000000100067882 */ /* 0x000fc60000000000 */
[----:B------:R-:W5:Y:S01]  /*03a0*/  S2UR UR5, SR_CgaCtaId ;  /* 0x00000000000579c3 */ /* 0x000f620000008800 */
[----:B------:R-:W0:Y:S01]  /*03b0*/  LDCU.64 UR24, c[0x0][0x358] ;  /* 0x00006b00ff1877ac */ /* 0x000e220008000a00 */
[----:B------:R-:W0:Y:S01]  /*03c0*/  LDCU.128 UR20, c[0x0][0x380] ;  /* 0x00007000ff1477ac */ /* 0x000e220008000c00 */
[----:B---3--:R-:W-:Y:S01]  /*03d0*/  UIADD3 UR26, UPT, UPT, UR12, 0x7f, URZ ;  /* 0x0000007f0c1a7890 */ /* 0x008fe2000fffe0ff */
[----:B------:R-:W-:Y:S02]  /*03e0*/  IMAD.U32 R45, RZ, RZ, UR14 ;  /* 0x0000000eff2d7e24 */ /* 0x000fe4000f8e00ff */
[----:B01----:R-:W-:Y:S01]  /*03f0*/  VIADD R0, R7, 0x7f ;  /* 0x0000007f07007836 */ /* 0x003fe20000000000 */
[----:B------:R-:W-:Y:S01]  /*0400*/  UISETP.GT.AND UP1, UPT, UR26, 0x7f, UPT ;  /* 0x0000007f1a00788c */ /* 0x000fe2000bf24270 */
[----:B------:R-:W-:Y:S02]  /*0410*/  IMAD.U32 R46, RZ, RZ, UR14 ;  /* 0x0000000eff2e7e24 */ /* 0x000fe4000f8e00ff */
[----:B------:R-:W-:Y:S01]  /*0420*/  IMAD.U32 R25, RZ, RZ, UR14 ;  /* 0x0000000eff197e24 */ /* 0x000fe2000f8e00ff */
[----:B------:R-:W-:Y:S01]  /*0430*/  SHF.R.S32.HI R3, RZ, 0x1f, R0 ;  /* 0x0000001fff037819 */ /* 0x000fe20000011400 */
[----:B------:R-:W-:Y:S01]  /*0440*/  IMAD.U32 R20, RZ, RZ, UR14 ;  /* 0x0000000eff147e24 */ /* 0x000fe2000f8e00ff */
[----:B-----5:R-:W-:-:S02]  /*0450*/  ULEA UR8, UR5, UR8, 0x18 ;  /* 0x0000000805087291 */ /* 0x020fc4000f8ec0ff */
[----:B------:R-:W-:Y:S01]  /*0460*/  LEA.HI R3, R3, R0, RZ, 0x7 ;  /* 0x0000000003037211 */ /* 0x000fe200078f38ff */
[----:B------:R-:W-:Y:S01]  /*0470*/  IMAD.U32 R22, RZ, RZ, UR14 ;  /* 0x0000000eff167e24 */ /* 0x000fe2000f8e00ff */
[----:B--2---:R-:W-:Y:S01]  /*0480*/  IABS R10, R5 ;  /* 0x00000005000a7213 */ /* 0x004fe20000000000 */
[----:B------:R-:W-:Y:S01]  /*0490*/  IMAD.U32 R24, RZ, RZ, UR14 ;  /* 0x0000000eff187e24 */ /* 0x000fe2000f8e00ff */
[----:B------:R-:W-:Y:S01]  /*04a0*/  SHF.R.S32.HI R4, RZ, 0x7, R3 ;  /* 0x00000007ff047819 */ /* 0x000fe20000011403 */
[----:B------:R-:W-:Y:S01]  /*04b0*/  IMAD.U32 R48, RZ, RZ, UR14 ;  /* 0x0000000eff307e24 */ /* 0x000fe2000f8e00ff */
[----:B----4-:R-:W-:Y:S01]  /*04c0*/  LOP3.LUT R15, R19, 0x3f, RZ, 0xc0, !PT ;  /* 0x0000003f130f7812 */ /* 0x010fe200078ec0ff */
[----:B------:R-:W-:Y:S01]  /*04d0*/  UIADD3 UR11, UPT, UPT, UR8, 0x18000, URZ ;  /* 0x00018000080b7890 */ /* 0x000fe2000fffe0ff */
[-C--:B------:R-:W-:Y:S02]  /*04e0*/  IABS R9, R4.reuse ;  /* 0x0000000400097213 */ /* 0x080fe40000000000 */
[----:B------:R-:W-:-:S02]  /*04f0*/  IABS R12, R4 ;  /* 0x00000004000c7213 */ /* 0x000fc40000000000 */
[----:B------:R-:W0:Y:S01]  /*0500*/  I2F.RP R0, R9 ;  /* 0x0000000900007306 */ /* 0x000e220000209400 */
[----:B------:R-:W-:-:S07]  /*0510*/  SHF.R.U32.HI R18, RZ, 0x6, R19 ;  /* 0x00000006ff127819 */ /* 0x000fce0000011613 */
[----:B0-----:R-:W0:Y:S02]  /*0520*/  MUFU.RCP R0, R0 ;  /* 0x0000000000007308 */ /* 0x001e240000001000 */
[----:B0-----:R-:W-:Y:S02]  /*0530*/  VIADD R2, R0, 0xffffffe ;  /* 0x0ffffffe00027836 */ /* 0x001fe40000000000 */
[----:B------:R-:W-:-:S04]  /*0540*/  IMAD.MOV R0, RZ, RZ, -R12 ;  /* 0x000000ffff007224 */ /* 0x000fc800078e0a0c */
[----:B------:R0:W1:Y:S02]  /*0550*/  F2I.FTZ.U32.TRUNC.NTZ R3, R2 ;  /* 0x0000000200037305 */ /* 0x000064000021f000 */
[----:B0-----:R-:W-:Y:S02]  /*0560*/  IMAD.MOV.U32 R2, RZ, RZ, RZ ;  /* 0x000000ffff027224 */ /* 0x001fe400078e00ff */
[----:B-1----:R-:W-:-:S04]  /*0570*/  IMAD.MOV R8, RZ, RZ, -R3 ;  /* 0x000000ffff087224 */ /* 0x002fc800078e0a03 */
[----:B------:R-:W-:Y:S02]  /*0580*/  IMAD R11, R8, R9, RZ ;  /* 0x00000009080b7224 */ /* 0x000fe400078e02ff */
[----:B------:R-:W-:Y:S02]  /*0590*/  IMAD.MOV.U32 R8, RZ, RZ, R10 ;  /* 0x000000ffff087224 */ /* 0x000fe400078e000a */
[----:B------:R-:W-:-:S06]  /*05a0*/  IMAD.HI.U32 R3, R3, R11, R2 ;  /* 0x0000000b03037227 */ /* 0x000fcc00078e0002 */
[----:B------:R-:W-:-:S04]  /*05b0*/  IMAD.HI.U32 R3, R3, R8, RZ ;  /* 0x0000000803037227 */ /* 0x000fc800078e00ff */
[----:B------:R-:W-:Y:S01]  /*05c0*/  IMAD R0, R3, R0, R8 ;  /* 0x0000000003007224 */ /* 0x000fe200078e0208 */
[----:B------:R-:W-:Y:S04]  /*05d0*/  BAR.SYNC.DEFER_BLOCKING 0x0 ;  /* 0x0000000000007b1d */ /* 0x000fe80000010000 */
[----:B------:R-:W-:-:S13]  /*05e0*/  ISETP.GT.U32.AND P1, PT, R9, R0, PT ;  /* 0x000000000900720c */ /* 0x000fda0003f24070 */
[----:B------:R-:W-:Y:S02]  /*05f0*/  @!P1 IMAD.IADD R0, R0, 0x1, -R9 ;  /* 0x0000000100009824 */ /* 0x000fe400078e0a09 */
[----:B------:R-:W-:Y:S01]  /*0600*/  @!P1 VIADD R3, R3, 0x1 ;  /* 0x0000000103039836 */ /* 0x000fe20000000000 */
[----:B------:R-:W-:Y:S02]  /*0610*/  ISETP.NE.AND P1, PT, R4, RZ, PT ;  /* 0x000000ff0400720c */ /* 0x000fe40003f25270 */
[----:B------:R-:W-:Y:S02]  /*0620*/  ISETP.GE.U32.AND P0, PT, R0, R9, PT ;  /* 0x000000090000720c */ /* 0x000fe40003f06070 */
[----:B------:R-:W-:-:S04]  /*0630*/  LOP3.LUT R0, R5, R4, RZ, 0x3c, !PT ;  /* 0x0000000405007212 */ /* 0x000fc800078e3cff */
[----:B------:R-:W-:Y:S01]  /*0640*/  ISETP.GE.AND P2, PT, R0, RZ, PT ;  /* 0x000000ff0000720c */ /* 0x000fe20003f46270 */
[----:B------:R-:W-:-:S06]  /*0650*/  VIADD R0, R6, 0x3f ;  /* 0x0000003f06007836 */ /* 0x000fcc0000000000 */
[----:B------:R-:W-:-:S04]  /*0660*/  @P0 VIADD R3, R3, 0x1 ;  /* 0x0000000103030836 */ /* 0x000fc80000000000 */
[----:B------:R-:W-:Y:S01]  /*0670*/  IMAD.MOV.U32 R10, RZ, RZ, R3 ;  /* 0x000000ffff0a7224 */ /* 0x000fe200078e0003 */
[----:B------:R-:W-:-:S03]  /*0680*/  SHF.R.S32.HI R3, RZ, 0x1f, R0 ;  /* 0x0000001fff037819 */ /* 0x000fc60000011400 */
[----:B------:R-:W-:Y:S01]  /*0690*/  @!P2 IMAD.MOV R10, RZ, RZ, -R10 ;  /* 0x000000ffff0aa224 */ /* 0x000fe200078e0a0a */
[----:B------:R-:W-:Y:S02]  /*06a0*/  LEA.HI R3, R3, R0, RZ, 0x6 ;  /* 0x0000000003037211 */ /* 0x000fe400078f30ff */
[----:B------:R-:W-:-:S04]  /*06b0*/  @!P1 LOP3.LUT R10, RZ, R4, RZ, 0x33, !PT ;  /* 0x00000004ff0a9212 */ /* 0x000fc800078e33ff */
[----:B------:R-:W-:Y:S01]  /*06c0*/  LEA.HI.SX32 R3, R3, -R10, 0x1a ;  /* 0x8000000a03037211 */ /* 0x000fe200078fd2ff */
[----:B------:R-:W-:-:S03]  /*06d0*/  IMAD.MOV R8, RZ, RZ, -R10 ;  /* 0x000000ffff087224 */ /* 0x000fc600078e0a0a */
[----:B------:R-:W-:Y:S01]  /*06e0*/  VIMNMX R11, PT, PT, R3, 0x1, PT ;  /* 0x00000001030b7848 */ /* 0x000fe20003fe0100 */
[----:B------:R-:W-:-:S03]  /*06f0*/  IMAD R12, R4, R8, R5 ;  /* 0x00000008040c7224 */ /* 0x000fc600078e0205 */
[----:B------:R-:W-:Y:S02]  /*0700*/  IABS R9, R11 ;  /* 0x0000000b00097213 */ /* 0x000fe40000000000 */
[----:B------:R-:W-:Y:S02]  /*0710*/  IABS R8, R12 ;  /* 0x0000000c00087213 */ /* 0x000fe40000000000 */
[----:B------:R-:W0:Y:S08]  /*0720*/  I2F.RP R0, R9 ;  /* 0x0000000900007306 */ /* 0x000e300000209400 */
[----:B0-----:R-:W0:Y:S02]  /*0730*/  MUFU.RCP R0, R0 ;  /* 0x0000000000007308 */ /* 0x001e240000001000 */
[----:B0-----:R-:W-:-:S06]  /*0740*/  VIADD R2, R0, 0xffffffe ;  /* 0x0ffffffe00027836 */ /* 0x001fcc0000000000 */
[----:B------:R0:W1:Y:S02]  /*0750*/  F2I.FTZ.U32.TRUNC.NTZ R3, R2 ;  /* 0x0000000200037305 */ /* 0x000064000021f000 */
[----:B0-----:R-:W-:Y:S02]  /*0760*/  IMAD.MOV.U32 R2, RZ, RZ, RZ ;  /* 0x000000ffff027224 */ /* 0x001fe400078e00ff */
[----:B-1----:R-:W-:-:S04]  /*0770*/  IMAD.MOV R13, RZ, RZ, -R3 ;  /* 0x000000ffff0d7224 */ /* 0x002fc800078e0a03 */
[----:B------:R-:W-:Y:S01]  /*0780*/  IMAD.MOV.U32 R4, RZ, RZ, R13 ;  /* 0x000000ffff047224 */ /* 0x000fe200078e000d */
[----:B------:R-:W-:-:S03]  /*0790*/  IABS R13, R11 ;  /* 0x0000000b000d7213 */ /* 0x000fc60000000000 */
[----:B------:R-:W-:Y:S02]  /*07a0*/  IMAD R5, R4, R9, RZ ;  /* 0x0000000904057224 */ /* 0x000fe400078e02ff */
[----:B------:R-:W-:Y:S02]  /*07b0*/  IMAD.MOV.U32 R4, RZ, RZ, R8 ;  /* 0x000000ffff047224 */ /* 0x000fe400078e0008 */
[----:B------:R-:W-:Y:S01]  /*07c0*/  IMAD.HI.U32 R3, R3, R5, R2 ;  /* 0x0000000503037227 */ /* 0x000fe200078e0002 */
[----:B------:R-:W-:-:S03]  /*07d0*/  IABS R2, R7 ;  /* 0x0000000700027213 */ /* 0x000fc60000000000 */
[----:B------:R-:W-:Y:S01]  /*07e0*/  IMAD.MOV R0, RZ, RZ, -R13 ;  /* 0x000000ffff007224 */ /* 0x000fe200078e0a0d */
[----:B------:R-:W-:Y:S01]  /*07f0*/  IABS R13, R6 ;  /* 0x00000006000d7213 */ /* 0x000fe20000000000 */
[----:B------:R-:W-:Y:S01]  /*0800*/  IMAD.HI.U32 R3, R3, R4, RZ ;  /* 0x0000000403037227 */ /* 0x000fe200078e00ff */
[----:B------:R-:W0:Y:S03]  /*0810*/  I2F.RP R8, R2 ;  /* 0x0000000200087306 */ /* 0x000e260000209400 */
[----:B------:R-:W-:-:S05]  /*0820*/  IMAD R0, R3, R0, R4 ;  /* 0x0000000003007224 */ /* 0x000fca00078e0204 */
[----:B------:R-:W-:Y:S01]  /*0830*/  ISETP.GT.U32.AND P1, PT, R9, R0, PT ;  /* 0x000000000900720c */ /* 0x000fe20003f24070 */
[----:B------:R-:W1:Y:S08]  /*0840*/  I2F.RP R4, R13 ;  /* 0x0000000d00047306 */ /* 0x000e700000209400 */
[----:B0-----:R-:W0:Y:S04]  /*0850*/  MUFU.RCP R8, R8 ;  /* 0x0000000800087308 */ /* 0x001e280000001000 */
[----:B------:R-:W-:-:S02]  /*0860*/  @!P1 IMAD.IADD R0, R0, 0x1, -R9 ;  /* 0x0000000100009824 */ /* 0x000fc400078e0a09 */
[----:B------:R-:W-:Y:S01]  /*0870*/  @!P1 VIADD R3, R3, 0x1 ;  /* 0x0000000103039836 */ /* 0x000fe20000000000 */
[----:B------:R-:W-:Y:S01]  /*0880*/  ISETP.NE.AND P1, PT, R11, RZ, PT ;  /* 0x000000ff0b00720c */ /* 0x000fe20003f25270 */
[----:B-1----:R-:W1:Y:S01]  /*0890*/  MUFU.RCP R4, R4 ;  /* 0x0000000400047308 */ /* 0x002e620000001000 */
[----:B------:R-:W-:Y:S02]  /*08a0*/  ISETP.GE.U32.AND P0, PT, R0, R9, PT ;  /* 0x000000090000720c */ /* 0x000fe40003f06070 */
[----:B------:R-:W-:-:S04]  /*08b0*/  LOP3.LUT R0, R12, R11, RZ, 0x3c, !PT ;  /* 0x0000000b0c007212 */ /* 0x000fc800078e3cff */
[----:B------:R-:W-:Y:S01]  /*08c0*/  ISETP.GE.AND P2, PT, R0, RZ, PT ;  /* 0x000000ff0000720c */ /* 0x000fe20003f46270 */
[----:B0-----:R-:W-:-:S06]  /*08d0*/  VIADD R9, R8, 0xffffffe ;  /* 0x0ffffffe08097836 */ /* 0x001fcc0000000000 */
[----:B------:R-:W-:Y:S01]  /*08e0*/  @P0 VIADD R3, R3, 0x1 ;  /* 0x0000000103030836 */ /* 0x000fe20000000000 */
[----:B------:R-:W0:Y:S01]  /*08f0*/  F2I.FTZ.U32.TRUNC.NTZ R9, R9 ;  /* 0x0000000900097305 */ /* 0x000e22000021f000 */
[----:B------:R-:W-:Y:S01]  /*0900*/  PLOP3.LUT P0, PT, PT, PT, UP1, 0x80, 0x8 ;  /* 0x000000000008781c */ /* 0x000fe20003f0f018 */
[----:B-1----:R-:W-:Y:S02]  /*0910*/  VIADD R5, R4, 0xffffffe ;  /* 0x0ffffffe04057836 */ /* 0x002fe40000000000 */
[----:B------:R-:W-:-:S04]  /*0920*/  IMAD.MOV.U32 R14, RZ, RZ, R3 ;  /* 0x000000ffff0e7224 */ /* 0x000fc800078e0003 */
[----:B------:R-:W-:Y:S01]  /*0930*/  @!P2 IMAD.MOV R14, RZ, RZ, -R14 ;  /* 0x000000ffff0ea224 */ /* 0x000fe200078e0a0e */
[----:B------:R-:W-:Y:S01]  /*0940*/  @!P1 LOP3.LUT R14, RZ, R11, RZ, 0x33, !PT ;  /* 0x0000000bff0e9212 */ /* 0x000fe200078e33ff */
[----:B------:R-:W1:Y:S04]  /*0950*/  F2I.FTZ.U32.TRUNC.NTZ R5, R5 ;  /* 0x0000000500057305 */ /* 0x000e68000021f000 */
[----:B------:R-:W-:Y:S02]  /*0960*/  IMAD.MOV R0, RZ, RZ, -R14 ;  /* 0x000000ffff007224 */ /* 0x000fe400078e0a0e */
[----:B0-----:R-:W-:Y:S02]  /*0970*/  IMAD.MOV R8, RZ, RZ, -R9 ;  /* 0x000000ffff087224 */ /* 0x001fe400078e0a09 */
[----:B------:R-:W-:-:S02]  /*0980*/  IMAD R0, R11, R0, R12 ;  /* 0x000000000b007224 */ /* 0x000fc400078e020c */
[----:B------:R-:W0:Y:S02]  /*0990*/  LDS R12, [UR8] ;  /* 0x00000008ff0c7984 */ /* 0x000e240008000800 */
[----:B------:R-:W-:Y:S02]  /*09a0*/  IMAD.IADD R0, R10, 0x1, R0 ;  /* 0x000000010a007824 */ /* 0x000fe400078e0200 */
[----:B-1----:R-:W-:Y:S02]  /*09b0*/  IMAD.MOV R4, RZ, RZ, -R5 ;  /* 0x000000ffff047224 */ /* 0x002fe400078e0a05 */
[----:B------:R-:W-:Y:S02]  /*09c0*/  IMAD R17, R0, 0x40, R15 ;  /* 0x0000004000117824 */ /* 0x000fe400078e020f */
[----:B------:R-:W-:Y:S02]  /*09d0*/  IMAD R3, R4, R13, RZ ;  /* 0x0000000d04037224 */ /* 0x000fe400078e02ff */
[----:B------:R-:W-:Y:S01]  /*09e0*/  IMAD.MOV.U32 R4, RZ, RZ, RZ ;  /* 0x000000ffff047224 */ /* 0x000fe200078e00ff */
[----:B------:R-:W-:Y:S01]  /*09f0*/  IABS R0, R17 ;  /* 0x0000001100007213 */ /* 0x000fe20000000000 */
[----:B------:R1:W-:Y:S01]  /*0a00*/  STL [R1+0x748], R17 ;  /* 0x0007481101007387 */ /* 0x0003e20000100800 */
[----:B------:R-:W-:Y:S01]  /*0a10*/  BAR.SYNC.DEFER_BLOCKING 0x0 ;  /* 0x0000000000007b1d */ /* 0x000fe20000010000 */
[----:B------:R-:W-:Y:S01]  /*0a20*/  IMAD.HI.U32 R4, R5, R3, R4 ;  /* 0x0000000305047227 */ /* 0x000fe200078e0004 */
[----:B------:R-:W-:-:S03]  /*0a30*/  ISETP.GE.AND P2, PT, R17, RZ, PT ;  /* 0x000000ff1100720c */ /* 0x000fc60003f46270 */
[----:B------:R-:W-:Y:S01]  /*0a40*/  IMAD.MOV.U32 R5, RZ, RZ, R0 ;  /* 0x000000ffff057224 */ /* 0x000fe200078e0000 */
[----:B------:R-:W-:Y:S01]  /*0a50*/  SHF.R.U32.HI R0, RZ, 0x5, R19 ;  /* 0x00000005ff007819 */ /* 0x000fe20000011613 */
[----:B------:R-:W-:Y:S02]  /*0a60*/  IMAD.MOV.U32 R3, RZ, RZ, R8 ;  /* 0x000000ffff037224 */ /* 0x000fe400078e0008 */
[----:B------:R-:W-:Y:S01]  /*0a70*/  IMAD.HI.U32 R4, R4, R5, RZ ;  /* 0x0000000504047227 */ /* 0x000fe200078e00ff */
[----:B------:R-:W-:-:S03]  /*0a80*/  R2UR UR16, R0 ;  /* 0x00000000001072ca */ /* 0x000fc600000e0000 */
[----:B------:R-:W-:Y:S02]  /*0a90*/  IMAD.MOV R4, RZ, RZ, -R4 ;  /* 0x000000ffff047224 */ /* 0x000fe400078e0a04 */
[----:B------:R-:W-:Y:S02]  /*0aa0*/  IMAD.SHL.U32 R0, R14, 0x80, RZ ;  /* 0x000000800e007824 */ /* 0x000fe400078e00ff */
[----:B------:R-:W-:Y:S02]  /*0ab0*/  IMAD R4, R13, R4, R5 ;  /* 0x000000040d047224 */ /* 0x000fe400078e0205 */
[----:B------:R-:W-:Y:S02]  /*0ac0*/  IMAD R3, R3, R2, RZ ;  /* 0x0000000203037224 */ /* 0x000fe400078e02ff */
[----:B------:R-:W-:Y:S01]  /*0ad0*/  IMAD.MOV.U32 R8, RZ, RZ, RZ ;  /* 0x000000ffff087224 */ /* 0x000fe200078e00ff */
[----:B------:R-:W-:Y:S01]  /*0ae0*/  ISETP.GT.U32.AND P1, PT, R13, R4, PT ;  /* 0x000000040d00720c */ /* 0x000fe20003f24070 */
[----:B------:R-:W-:Y:S01]  /*0af0*/  VIADD R14, R0, 0x7f ;  /* 0x0000007f000e7836 */ /* 0x000fe20000000000 */
[----:B0-----:R-:W-:Y:S01]  /*0b00*/  R2UR UR9, R12 ;  /* 0x000000000c0972ca */ /* 0x001fe200000e0000 */
[----:B------:R-:W-:Y:S01]  /*0b10*/  IMAD.HI.U32 R3, R9, R3, R8 ;  /* 0x0000000309037227 */ /* 0x000fe200078e0008 */
[----:B------:R-:W-:Y:S01]  /*0b20*/  SHF.R.U32.HI R8, RZ, 0x6, R19 ;  /* 0x00000006ff087819 */ /* 0x000fe20000011613 */
[----:B------:R-:W-:Y:S01]  /*0b30*/  USHF.L.U32 UR4, UR16, 0x15, URZ ;  /* 0x0000001510047899 */ /* 0x000fe200080006ff */
[----:B------:R-:W-:Y:S01]  /*0b40*/  IABS R11, R14 ;  /* 0x0000000e000b7213 */ /* 0x000fe20000000000 */
[----:B------:R-:W-:Y:S01]  /*0b50*/  VIADD R63, R0, 0x1 ;  /* 0x00000001003f7836 */ /* 0x000fe20000000000 */
[----:B------:R-:W-:Y:S01]  /*0b60*/  SGXT.U32 R8, R8, 0x1 ;  /* 0x000000010808781a */ /* 0x000fe20000000000 */
[----:B------:R-:W-:Y:S01]  /*0b70*/  VIADD R64, R0, 0x2 ;  /* 0x0000000200407836 */ /* 0x000fe20000000000 */
[----:B------:R-:W-:Y:S01]  /*0b80*/  ISETP.GE.AND P4, PT, R14, RZ, PT ;  /* 0x000000ff0e00720c */ /* 0x000fe20003f86270 */
[----:B------:R-:W-:Y:S01]  /*0b90*/  IMAD.HI.U32 R5, R3, R11, RZ ;  /* 0x0000000b03057227 */ /* 0x000fe200078e00ff */
[----:B------:R-:W-:Y:S01]  /*0ba0*/  IABS R10, R63 ;  /* 0x0000003f000a7213 */ /* 0x000fe20000000000 */
[----:B------:R-:W-:Y:S01]  /*0bb0*/  ULOP3.LUT UR4, UR4, 0x600000, URZ, 0xc0, !UPT ;  /* 0x0060000004047892 */ /* 0x000fe2000f8ec0ff */
[----:B------:R-:W-:Y:S01]  /*0bc0*/  ISETP.LT.AND P0, PT, R8, UR12, P0 ;  /* 0x0000000c08007c0c */ /* 0x000fe20008701270 */
[----:B------:R-:W-:Y:S01]  /*0bd0*/  @!P1 IMAD.IADD R4, R4, 0x1, -R13 ;  /* 0x0000000104049824 */ /* 0x000fe200078e0a0d */
[----:B------:R-:W-:Y:S01]  /*0be0*/  IABS R9, R64 ;  /* 0x0000004000097213 */ /* 0x000fe20000000000 */
[----:B------:R-:W-:Y:S01]  /*0bf0*/  IMAD.MOV R8, RZ, RZ, -R5 ;  /* 0x000000ffff087224 */ /* 0x000fe200078e0a05 */
[----:B------:R-:W-:Y:S01]  /*0c00*/  LOP3.LUT R19, R19, 0x7f, RZ, 0xc0, !PT ;  /* 0x0000007f13137812 */ /* 0x000fe200078ec0ff */
[C---:B------:R-:W-:Y:S01]  /*0c10*/  VIADD R67, R0.reuse, 0x5 ;  /* 0x0000000500437836 */ /* 0x040fe20000000000 */
[----:B------:R-:W-:Y:S01]  /*0c20*/  ISETP.GT.U32.AND P1, PT, R13, R4, PT ;  /* 0x000000040d00720c */ /* 0x000fe20003f24070 */
[----:B------:R-:W-:Y:S01]  /*0c30*/  VIADD R65, R0, 0x3 ;  /* 0x0000000300417836 */ /* 0x000fe20000000000 */
[----:B------:R-:W-:Y:S01]  /*0c40*/  UIADD3 UR10, UPT, UPT, UR9, UR4, URZ ;  /* 0x00000004090a7290 */ /* 0x000fe2000fffe0ff */
[----:B------:R-:W-:Y:S01]  /*0c50*/  IMAD.HI.U32 R5, R3, R10, RZ ;  /* 0x0000000a03057227 */ /* 0x000fe200078e00ff */
[----:B------:R-:W-:-:S02]  /*0c60*/  IABS R16, R67 ;  /* 0x0000004300107213 */ /* 0x000fc40000000000 */
[----:B------:R-:W-:Y:S01]  /*0c70*/  IABS R14, R65 ;  /* 0x00000041000e7213 */ /* 0x000fe20000000000 */
[----:B------:R-:W-:Y:S02]  /*0c80*/  IMAD R11, R2, R8, R11 ;  /* 0x00000008020b7224 */ /* 0x000fe400078e020b */
[----:B------:R-:W-:Y:S02]  /*0c90*/  VIADD R66, R0, 0x4 ;  /* 0x0000000400427836 */ /* 0x000fe40000000000 */
[----:B------:R-:W-:-:S03]  /*0ca0*/  IMAD.HI.U32 R8, R3, R9, RZ ;  /* 0x0000000903087227 */ /* 0x000fc600078e00ff */
[----:B------:R-:W-:Y:S01]  /*0cb0*/  IABS R15, R66 ;  /* 0x00000042000f7213 */ /* 0x000fe20000000000 */
[----:B------:R-:W-:Y:S02]  /*0cc0*/  IMAD.MOV R5, RZ, RZ, -R5 ;  /* 0x000000ffff057224 */ /* 0x000fe400078e0a05 */
[----:B------:R-:W-:Y:S02]  /*0cd0*/  IMAD.MOV R8, RZ, RZ, -R8 ;  /* 0x000000ffff087224 */ /* 0x000fe400078e0a08 */
[----:B------:R-:W-:Y:S01]  /*0ce0*/  @!P1 IMAD.IADD R4, R4, 0x1, -R13 ;  /* 0x0000000104049824 */ /* 0x000fe200078e0a0d */
[----:B------:R-:W-:Y:S01]  /*0cf0*/  ISETP.NE.AND P1, PT, R6, RZ, PT ;  /* 0x000000ff0600720c */ /* 0x000fe20003f25270 */
[----:B------:R-:W-:Y:S02]  /*0d00*/  IMAD R10, R2, R5, R10 ;  /* 0x00000005020a7224 */ /* 0x000fe400078e020a */
[----:B------:R-:W-:-:S04]  /*0d10*/  IMAD.HI.U32 R12, R3, R16, RZ ;  /* 0x00000010030c7227 */ /* 0x000fc800078e00ff */
[----:B------:R-:W-:-:S04]  /*0d20*/  IMAD.HI.U32 R5, R3, R14, RZ ;  /* 0x0000000e03057227 */ /* 0x000fc800078e00ff */
[----:B------:R-:W-:Y:S02]  /*0d30*/  IMAD R9, R2, R8, R9 ;  /* 0x0000000802097224 */ /* 0x000fe400078e0209 */
[----:B------:R-:W-:-:S04]  /*0d40*/  IMAD.HI.U32 R8, R3, R15, RZ ;  /* 0x0000000f03087227 */ /* 0x000fc800078e00ff */
[----:B-1----:R-:W-:Y:S01]  /*0d50*/  IMAD.MOV R17, RZ, RZ, -R12 ;  /* 0x000000ffff117224 */ /* 0x002fe200078e0a0c */
[----:B------:R-:W-:Y:S01]  /*0d60*/  SGXT.U32 R12, R18, 0x1 ;  /* 0x00000001120c781a */ /* 0x000fe20000000000 */
[----:B------:R-:W-:Y:S02]  /*0d70*/  IMAD.MOV R5, RZ, RZ, -R5 ;  /* 0x000000ffff057224 */ /* 0x000fe400078e0a05 */
[----:B------:R-:W-:Y:S02]  /*0d80*/  IMAD.MOV R13, RZ, RZ, -R8 ;  /* 0x000000ffff0d7224 */ /* 0x000fe400078e0a08 */
[----:B------:R-:W-:Y:S02]  /*0d90*/  IMAD.MOV.U32 R18, RZ, RZ, R4 ;  /* 0x000000ffff127224 */ /* 0x000fe400078e0004 */
[----:B------:R-:W-:Y:S02]  /*0da0*/  IMAD R8, R2, R5, R14 ;  /* 0x0000000502087224 */ /* 0x000fe400078e020e */
[----:B------:R-:W-:-:S02]  /*0db0*/  IMAD R14, R12, UR14, RZ ;  /* 0x0000000e0c0e7c24 */ /* 0x000fc4000f8e02ff */
[C---:B------:R-:W-:Y:S01]  /*0dc0*/  IMAD R4, R2.reuse, R17, R16 ;  /* 0x0000001102047224 */ /* 0x040fe200078e0210 */
[----:B------:R-:W-:Y:S01]  /*0dd0*/  PRMT R17, RZ, 0x7610, R17 ;  /* 0x00007610ff117816 */ /* 0x000fe20000000011 */
[----:B------:R-:W-:Y:S01]  /*0de0*/  @!P2 IMAD.MOV R18, RZ, RZ, -R18 ;  /* 0x000000ffff12a224 */ /* 0x000fe200078e0a12 */
[----:B------:R-:W-:Y:S01]  /*0df0*/  @!P1 LOP3.LUT R18, RZ, R6, RZ, 0x33, !PT ;  /* 0x00000006ff129212 */ /* 0x000fe200078e33ff */
[----:B------:R-:W-:Y:S01]  /*0e00*/  IMAD.U32 R6, RZ, RZ, UR14 ;  /* 0x0000000eff067e24 */ /* 0x000fe2000f8e00ff */
[----:B------:R-:W-:Y:S01]  /*0e10*/  ISETP.NE.U32.AND P2, PT, R19, RZ, PT ;  /* 0x000000ff1300720c */ /* 0x000fe20003f45070 */
[----:B------:R-:W-:Y:S01]  /*0e20*/  IMAD R45, R45, 0x2, R14 ;  /* 0x000000022d2d7824 */ /* 0x000fe200078e020e */
[----:B------:R0:W-:Y:S01]  /*0e30*/  STL.S16 [R1+0x210], R17 ;  /* 0x0002101101007387 */ /* 0x0001e20000100600 */
[----:B------:R-:W-:Y:S02]  /*0e40*/  IMAD R5, R2, R13, R15 ;  /* 0x0000000d02057224 */ /* 0x000fe400078e020f */
[----:B------:R-:W-:-:S02]  /*0e50*/  IMAD R27, R6, 0x2, R45 ;  /* 0x00000002061b7824 */ /* 0x000fc400078e022d */
[----:B------:R-:W-:Y:S02]  /*0e60*/  IMAD.U32 R13, RZ, RZ, UR14 ;  /* 0x0000000eff0d7e24 */ /* 0x000fe4000f8e00ff */
[----:B------:R-:W-:Y:S02]  /*0e70*/  IMAD R46, R46, 0x2, R27 ;  /* 0x000000022e2e7824 */ /* 0x000fe400078e021b */
[----:B------:R-:W-:Y:S02]  /*0e80*/  IMAD.U32 R15, RZ, RZ, UR14 ;  /* 0x0000000eff0f7e24 */ /* 0x000fe4000f8e00ff */
[----:B------:R-:W-:-:S04]  /*0e90*/  IMAD R16, R13, 0x2, R46 ;  /* 0x000000020d107824 */ /* 0x000fc800078e022e */
[----:B------:R-:W-:-:S04]  /*0ea0*/  IMAD R44, R15, 0x2, R16 ;  /* 0x000000020f2c7824 */ /* 0x000fc800078e0210 */
[----:B------:R-:W-:-:S04]  /*0eb0*/  IMAD R25, R25, 0x2, R44 ;  /* 0x0000000219197824 */ /* 0x000fc800078e022c */
[----:B------:R-:W-:Y:S01]  /*0ec0*/  IMAD R47, R6, 0x2, R25 ;  /* 0x00000002062f7824 */ /* 0x000fe200078e0219 */
[----:B0-----:R-:W-:Y:S06]  /*0ed0*/  BRA.U UP0, `(.L_x_5) ;  /* 0x0000000100187547 */ /* 0x001fec000b800000 */
[----:B------:R-:W-:Y:S01]  /*0ee0*/  ELECT P1, URZ, PT ;  /* 0x0000000000ff782f */ /* 0x000fe20003820000 */
[----:B------:R-:W-:Y:S01]  /*0ef0*/  IMAD.MOV.U32 R6, RZ, RZ, 0x1 ;  /* 0x00000001ff067424 */ /* 0x000fe200078e00ff */
[----:B------:R-:W-:Y:S01]  /*0f00*/  UMOV UR4, 0x40 ;  /* 0x0000004000047882 */ /* 0x000fe20000000000 */
[----:B------:R-:W-:Y:S01]  /*0f10*/  UVIRTCOUNT.DEALLOC.SMPOOL 0x80 ;  /* 0x000000800000784c */ /* 0x000fe20000000000 */
[----:B------:R-:W-:-:S09]  /*0f20*/  ULEA UR4, UR5, UR4, 0x18 ;  /* 0x0000000405047291 */ /* 0x000fd2000f8ec0ff */
[----:B------:R0:W-:Y:S03]  /*0f30*/  @P1 STS.U8 [UR4], R6 ;  /* 0x00000006ff001988 */ /* 0x0001e60008000004 */
.L_x_5:
[----:B------:R-:W-:Y:S01]  /*0f40*/  STTM.16dp32bit_t0_t15.x64 tmem[UR10], RZ ;  /* 0x000000ff000079ed */ /* 0x000fe20008b0000a */
[----:B------:R-:W-:Y:S01]  /*0f50*/  STTM.16dp32bit_t16_t31.x64 tmem[UR10+0x40], RZ ;  /* 0x000040ff000079ed */ /* 0x000fe20008b2000a */
[----:B------:R-:W1:Y:S02]  /*0f60*/  FENCE.VIEW.ASYNC.T ;  /* 0x00000000000073c6 */ /* 0x000e640000000200 */
[----:B-1----:R-:W-:Y:S01]  /*0f70*/  VOTEU.ALL UP2, P2 ;  /* 0x0000000000ff7886 */ /* 0x002fe20001040000 */
[----:B------:R-:W-:Y:S01]  /*0f80*/  VOTEU.ALL UP3, P2 ;  /* 0x0000000000ff7886 */ /* 0x000fe20001060000 */
[----:B0-----:R-:W-:Y:S02]  /*0f90*/  IMAD R6, R18, UR13, RZ ;  /* 0x0000000d12067c24 */ /* 0x001fe4000f8e02ff */
[----:B------:R-:W-:Y:S01]  /*0fa0*/  IMAD.MOV.U32 R21, RZ, RZ, R17 ;  /* 0x000000ffff157224 */ /* 0x000fe200078e0011 */
[----:B------:R-:W-:-:S04]  /*0fb0*/  @!UP2 UIADD3 UR4, UPT, UPT, -UR6, 0x100000, URZ ;  /* 0x001000000604a890 */ /* 0x000fc8000fffe1ff */
[----:B------:R-:W-:Y:S02]  /*0fc0*/  @!UP2 USHF.L.U32 UR5, UR4, 0xb, URZ ;  /* 0x0000000b0405a899 */ /* 0x000fe400080006ff */
[----:B------:R-:W-:Y:S01]  /*0fd0*/  @!UP2 USHF.L.U32 UR4, UR4, 0x1, URZ ;  /* 0x000000010404a899 */ /* 0x000fe200080006ff */
[----:B------:R-:W-:Y:S01]  /*0fe0*/  BAR.SYNC.DEFER_BLOCKING 0x0 ;  /* 0x0000000000007b1d */ /* 0x000fe20000010000 */
[----:B------:R-:W-:Y:S01]  /*0ff0*/  IMAD R17, R20, 0x2, R47 ;  /* 0x0000000214117824 */ /* 0x000fe200078e022f */
[----:B------:R-:W-:Y:S01]  /*1000*/  LEA R13, P1, R6, UR20, 0x1 ;  /* 0x00000014060d7c11 */ /* 0x000fe2000f8208ff */
[----:B------:R-:W-:Y:S02]  /*1010*/  IMAD.U32 R15, RZ, RZ, UR14 ;  /* 0x0000000eff0f7e24 */ /* 0x000fe4000f8e00ff */
[----:B------:R-:W-:Y:S01]  /*1020*/  IMAD R43, R22, 0x2, R17 ;  /* 0x00000002162b7824 */ /* 0x000fe200078e0211 */
[----:B------:R-:W-:Y:S01]  /*1030*/  LEA.HI.X.SX32 R6, R6, UR21, 0x1, P1 ;  /* 0x0000001506067c11 */ /* 0x000fe200088f0eff */
[----:B------:R-:W-:Y:S01]  /*1040*/  IMAD.U32 R19, RZ, RZ, UR14 ;  /* 0x0000000eff137e24 */ /* 0x000fe2000f8e00ff */
[----:B------:R-:W-:Y:S01]  /*1050*/  LEA R26, P1, R14, R13, 0x1 ;  /* 0x0000000d0e1a7211 */ /* 0x000fe200078208ff */
[----:B------:R-:W-:Y:S01]  /*1060*/  IMAD R23, R24, 0x2, R43 ;  /* 0x0000000218177824 */ /* 0x000fe200078e022b */
[----:B------:R-:W-:Y:S01]  /*1070*/  PRMT R31, RZ, 0x7610, R31 ;  /* 0x00007610ff1f7816 */ /* 0x000fe2000000001f */
[----:B------:R-:W-:Y:S01]  /*1080*/  IMAD.U32 R29, RZ, RZ, UR14 ;  /* 0x0000000eff1d7e24 */ /* 0x000fe2000f8e00ff */
[----:B------:R-:W-:Y:S01]  /*1090*/  LEA.HI.X.SX32 R28, R14, R6, 0x1, P1 ;  /* 0x000000060e1c7211 */ /* 0x000fe200008f0eff */
[----:B------:R-:W-:Y:S01]  /*10a0*/  IMAD R48, R48, 0x2, R23 ;  /* 0x0000000230307824 */ /* 0x000fe200078e0217 */
[----:B------:R-:W-:Y:S01]  /*10b0*/  STL [R1+0x18], R26 ;  /* 0x0000181a01007387 */ /* 0x000fe20000100800 */
[----:B------:R-:W-:Y:S01]  /*10c0*/  @P0 IMAD.MOV.U32 R14, RZ, RZ, R26 ;  /* 0x000000ffff0e0224 */ /* 0x000fe200078e001a */
[----:B------:R-:W-:Y:S01]  /*10d0*/  PRMT R30, RZ, 0x7610, R30 ;  /* 0x00007610ff1e7816 */ /* 0x000fe2000000001e */
[----:B------:R-:W-:Y:S01]  /*10e0*/  IMAD R20, R15, 0x2, R48 ;  /* 0x000000020f147824 */ /* 0x000fe200078e0230 */
[----:B------:R0:W-:Y:S01]  /*10f0*/  STL [R1+0x14], R28 ;  /* 0x0000141c01007387 */ /* 0x0001e20000100800 */
[----:B------:R-:W-:-:S02]  /*1100*/  @P0 IMAD.MOV.U32 R15, RZ, RZ, R28 ;  /* 0x000000ffff0f0224 */ /* 0x000fc400078e001c */
[----:B------:R-:W-:Y:S01]  /*1110*/  IMAD.U32 R37, RZ, RZ, UR14 ;  /* 0x0000000eff257e24 */ /* 0x000fe2000f8e00ff */
[----:B------:R-:W-:Y:S01]  /*1120*/  PRMT R32, RZ, 0x7610, R32 ;  /* 0x00007610ff207816 */ /* 0x000fe20000000020 */
[----:B------:R-:W-:Y:S01]  /*1130*/  IMAD.U32 R35, RZ, RZ, UR14 ;  /* 0x0000000eff237e24 */ /* 0x000fe2000f8e00ff */
[----:B------:R-:W1:Y:S02]  /*1140*/  FENCE.VIEW.ASYNC.S ;  /* 0x00000000000073c6 */ /* 0x000e640000000000 */
[----:B-1----:R1:W2:Y:S02]  /*1150*/  @!UP3 SYNCS.EXCH.64 URZ, [UR11], UR4 ;  /* 0x000000040bffb5b2 */ /* 0x0022a40008000100 */
[----:B--2---:R-:W-:Y:S01]  /*1160*/  BAR.SYNC.DEFER_BLOCKING 0x0 ;  /* 0x0000000000007b1d */ /* 0x004fe20000010000 */
[----:B------:R-:W-:Y:S01]  /*1170*/  PRMT R34, RZ, 0x7610, R34 ;  /* 0x00007610ff227816 */ /* 0x000fe20000000022 */
[----:B------:R-:W-:Y:S01]  /*1180*/  IMAD.U32 R55, RZ, RZ, UR14 ;  /* 0x0000000eff377e24 */ /* 0x000fe2000f8e00ff */
[----:B------:R-:W-:Y:S01]  /*1190*/  PRMT R60, RZ, 0x7610, R60 ;  /* 0x00007610ff3c7816 */ /* 0x000fe2000000003c */
[----:B------:R-:W-:-:S02]  /*11a0*/  IMAD.U32 R57, RZ, RZ, UR14 ;  /* 0x0000000eff397e24 */ /* 0x000fc4000f8e00ff */
[----:B------:R-:W-:Y:S01]  /*11b0*/  IMAD.U32 R59, RZ, RZ, UR14 ;  /* 0x0000000eff3b7e24 */ /* 0x000fe2000f8e00ff */
[----:B------:R-:W-:Y:S01]  /*11c0*/  PRMT R56, RZ, 0x7610, R56 ;  /* 0x00007610ff387816 */ /* 0x000fe20000000038 */
[----:B------:R-:W2:Y:S01]  /*11d0*/  LDCU UR7, c[0x0][0x3b0] ;  /* 0x00007600ff0777ac */ /* 0x000ea20008000800 */
[----:B------:R3:W4:Y:S01]  /*11e0*/  @P0 LDG.E.U16 R21, desc[UR24][R14.64] ;  /* 0x000000180e150981 */ /* 0x000722000c1e1500 */
[----:B------:R-:W-:Y:S01]  /*11f0*/  IMAD R42, R19, 0x2, R20 ;  /* 0x00000002132a7824 */ /* 0x000fe200078e0214 */
[C---:B0-----:R-:W-:Y:S01]  /*1200*/  LOP3.LUT R28, R12.reuse, 0x8, RZ, 0xfc, !PT ;  /* 0x000000080c1c7812 */ /* 0x041fe200078efcff */
[----:B------:R-:W-:Y:S01]  /*1210*/  IMAD.U32 R18, RZ, RZ, UR14 ;  /* 0x0000000eff127e24 */ /* 0x000fe2000f8e00ff */
[----:B------:R-:W-:Y:S01]  /*1220*/  LOP3.LUT R26, R12, 0x10, RZ, 0xfc, !PT ;  /* 0x000000100c1a7812 */ /* 0x000fe200078efcff */
[----:B------:R-:W-:Y:S01]  /*1230*/  IMAD.U32 R22, RZ, RZ, UR14 ;  /* 0x0000000eff167e24 */ /* 0x000fe2000f8e00ff */
[----:B------:R-:W-:Y:S02]  /*1240*/  PLOP3.LUT P1, PT, PT, PT, UP1, 0x80, 0x8 ;  /* 0x000000000008781c */ /* 0x000fe40003f2f018 */
[----:B---3--:R-:W-:Y:S01]  /*1250*/  LEA R15, P3, R16, R13, 0x1 ;  /* 0x0000000d100f7211 */ /* 0x008fe200078608ff */
[----:B------:R-:W-:Y:S01]  /*1260*/  IMAD.U32 R14, RZ, RZ, UR14 ;  /* 0x0000000eff0e7e24 */ /* 0x000fe2000f8e00ff */
[----:B------:R-:W-:-:S02]  /*1270*/  ISETP.LT.AND P1, PT, R26, UR12, P1 ;  /* 0x0000000c1a007c0c */ /* 0x000fc40008f21270 */
[----:B------:R-:W-:Y:S02]  /*1280*/  LEA.HI.X.SX32 R33, R16, R6, 0x1, P3 ;  /* 0x0000000610217211 */ /* 0x000fe400018f0eff */
[----:B------:R-:W-:Y:S01]  /*1290*/  LEA R26, P5, R17, R13, 0x1 ;  /* 0x0000000d111a7211 */ /* 0x000fe200078a08ff */
[----:B----4-:R0:W-:Y:S01]  /*12a0*/  @P0 STL [R1+0x210], R21 ;  /* 0x0002101501000387 */ /* 0x0101e20000100800 */
[----:B------:R-:W-:-:S03]  /*12b0*/  PLOP3.LUT P0, PT, PT, PT, UP1, 0x80, 0x8 ;  /* 0x000000000008781c */ /* 0x000fc60003f0f018 */
[----:B------:R3:W-:Y:S01]  /*12c0*/  STL [R1+0x38], R15 ;  /* 0x0000380f01007387 */ /* 0x0007e20000100800 */
[----:B------:R-:W-:Y:S02]  /*12d0*/  ISETP.LT.AND P0, PT, R28, UR12, P0 ;  /* 0x0000000c1c007c0c */ /* 0x000fe40008701270 */
[----:B------:R-:W-:Y:S01]  /*12e0*/  LEA.HI.X.SX32 R28, R17, R6, 0x1, P5 ;  /* 0x00000006111c7211 */ /* 0x000fe200028f0eff */
[----:B------:R-:W-:Y:S01]  /*12f0*/  STL [R1+0x58], R26 ;  /* 0x0000581a01007387 */ /* 0x000fe20000100800 */
[----:B0-----:R-:W-:-:S03]  /*1300*/  IMAD.U32 R21, RZ, RZ, UR14 ;  /* 0x0000000eff157e24 */ /* 0x001fc6000f8e00ff */
[----:B------:R-:W-:Y:S01]  /*1310*/  STL [R1+0x34], R33 ;  /* 0x0000342101007387 */ /* 0x000fe20000100800 */
[----:B------:R-:W-:-:S04]  /*1320*/  IMAD R19, R21, 0x2, R42 ;  /* 0x0000000215137824 */ /* 0x000fc800078e022a */
[----:B------:R-:W-:-:S04]  /*1330*/  IMAD R49, R18, 0x2, R19 ;  /* 0x0000000212317824 */ /* 0x000fc800078e0213 */
[----:B------:R-:W-:Y:S01]  /*1340*/  IMAD R21, R22, 0x2, R49 ;  /* 0x0000000216157824 */ /* 0x000fe200078e0231 */
[----:B------:R-:W-:-:S03]  /*1350*/  PRMT R22, RZ, 0x7610, R22 ;  /* 0x00007610ff167816 */ /* 0x000fc60000000016 */
[----:B------:R-:W-:Y:S02]  /*1360*/  IMAD R39, R14, 0x2, R21 ;  /* 0x000000020e277824 */ /* 0x000fe400078e0215 */
[----:B------:R-:W-:Y:S02]  /*1370*/  @P0 IMAD.MOV.U32 R14, RZ, RZ, R15 ;  /* 0x000000ffff0e0224 */ /* 0x000fe400078e000f */
[----:B---3--:R-:W-:Y:S01]  /*1380*/  @P0 IMAD.MOV.U32 R15, RZ, RZ, R33 ;  /* 0x000000ffff0f0224 */ /* 0x008fe200078e0021 */
[----:B------:R0:W-:Y:S01]  /*1390*/  STL [R1+0x54], R28 ;  /* 0x0000541c01007387 */ /* 0x0001e20000100800 */
[----:B------:R-:W-:-:S03]  /*13a0*/  IMAD R18, R18, 0x2, R39 ;  /* 0x0000000212127824 */ /* 0x000fc600078e0227 */
[----:B------:R3:W4:Y:S01]  /*13b0*/  @P0 LDG.E.U16 R31, desc[UR24][R14.64] ;  /* 0x000000180e1f0981 */ /* 0x000722000c1e1500 */
[----:B------:R-:W-:Y:S02]  /*13c0*/  IMAD.U32 R17, RZ, RZ, UR14 ;  /* 0x0000000eff117e24 */ /* 0x000fe4000f8e00ff */
[----:B------:R-:W-:Y:S02]  /*13d0*/  IMAD R50, R29, 0x2, R18 ;  /* 0x000000021d327824 */ /* 0x000fe400078e0212 */
[----:B---3--:R-:W-:Y:S02]  /*13e0*/  @P1 IMAD.MOV.U32 R14, RZ, RZ, R26 ;  /* 0x000000ffff0e1224 */ /* 0x008fe400078e001a */
[----:B------:R-:W-:-:S05]  /*13f0*/  @P1 IMAD.MOV.U32 R15, RZ, RZ, R28 ;  /* 0x000000ffff0f1224 */ /* 0x000fca00078e001c */
[----:B------:R3:W2:Y:S01]  /*1400*/  @P1 LDG.E.U16 R22, desc[UR24][R14.64] ;  /* 0x000000180e161981 */ /* 0x0006a2000c1e1500 */
[C---:B0-----:R-:W-:Y:S01]  /*1410*/  LOP3.LUT R28, R12.reuse, 0x18, RZ, 0xfc, !PT ;  /* 0x000000180c1c7812 */ /* 0x041fe200078efcff */
[----:B------:R-:W-:Y:S01]  /*1420*/  IMAD.U32 R16, RZ, RZ, UR14 ;  /* 0x0000000eff107e24 */ /* 0x000fe2000f8e00ff */
[----:B------:R-:W-:Y:S02]  /*1430*/  PLOP3.LUT P0, PT, PT, PT, UP1, 0x80, 0x8 ;  /* 0x000000000008781c */ /* 0x000fe40003f0f018 */
[----:B------:R-:W-:Y:S02]  /*1440*/  LOP3.LUT R26, R12, 0x20, RZ, 0xfc, !PT ;  /* 0x000000200c1a7812 */ /* 0x000fe400078efcff */
[----:B------:R-:W-:Y:S02]  /*1450*/  PLOP3.LUT P1, PT, PT, PT, UP1, 0x80, 0x8 ;  /* 0x000000000008781c */ /* 0x000fe40003f2f018 */
[----:B------:R-:W-:Y:S01]  /*1460*/  ISETP.LT.AND P0, PT, R28, UR12, P0 ;  /* 0x0000000c1c007c0c */ /* 0x000fe20008701270 */
[----:B------:R-:W-:Y:S01]  /*1470*/  IMAD.U32 R28, RZ, RZ, UR14 ;  /* 0x0000000eff1c7e24 */ /* 0x000fe2000f8e00ff */
[----:B------:R-:W-:-:S02]  /*1480*/  ISETP.LT.AND P1, PT, R26, UR12, P1 ;  /* 0x0000000c1a007c0c */ /* 0x000fc40008f21270 */
[CC--:B---3--:R-:W-:Y:S02]  /*1490*/  LEA R14, P3, R20.reuse, R13.reuse, 0x1 ;  /* 0x0000000d140e7211 */ /* 0x0c8fe400078608ff */
[----:B------:R-:W-:Y:S02]  /*14a0*/  LEA R26, P5, R21, R13, 0x1 ;  /* 0x0000000d151a7211 */ /* 0x000fe400078a08ff */
[----:B------:R-:W-:Y:S02]  /*14b0*/  LEA.HI.X.SX32 R15, R20, R6, 0x1, P3 ;  /* 0x00000006140f7211 */ /* 0x000fe400018f0eff */
[----:B------:R-:W-:-:S03]  /*14c0*/  PRMT R24, RZ, 0x7610, R24 ;  /* 0x00007610ff187816 */ /* 0x000fc60000000018 */
[----:B------:R0:W3:Y:S04]  /*14d0*/  @P0 LDG.E.U16 R30, desc[UR24][R14.64] ;  /* 0x000000180e1e0981 */ /* 0x0000e8000c1e1500 */
[----:B--2---:R2:W-:Y:S04]  /*14e0*/  STL [R1+0x250], R22 ;  /* 0x0002501601007387 */ /* 0x0045e80000100800 */
[----:B------:R0:W-:Y:S04]  /*14f0*/  STL [R1+0x78], R14 ;  /* 0x0000780e01007387 */ /* 0x0001e80000100800 */
[----:B----4-:R-:W-:Y:S01]  /*1500*/  STL [R1+0x20c], R31 ;  /* 0x00020c1f01007387 */ /* 0x010fe20000100800 */
[----:B--2---:R-:W-:-:S03]  /*1510*/  IMAD R22, R17, 0x2, R50 ;  /* 0x0000000211167824 */ /* 0x004fc600078e0232 */
[----:B------:R-:W-:Y:S01]  /*1520*/  STL [R1+0x98], R26 ;  /* 0x0000981a01007387 */ /* 0x000fe20000100800 */
[----:B------:R-:W-:Y:S01]  /*1530*/  IMAD R38, R29, 0x2, R22 ;  /* 0x000000021d267824 */ /* 0x000fe200078e0216 */
[----:B------:R-:W-:Y:S02]  /*1540*/  LEA.HI.X.SX32 R29, R21, R6, 0x1, P5 ;  /* 0x00000006151d7211 */ /* 0x000fe400028f0eff */
[----:B------:R2:W-:Y:S01]  /*1550*/  STL [R1+0x74], R15 ;  /* 0x0000740f01007387 */ /* 0x0005e20000100800 */
[----:B0-----:R-:W-:Y:S02]  /*1560*/  @P1 IMAD.MOV.U32 R14, RZ, RZ, R26 ;  /* 0x000000ffff0e1224 */ /* 0x001fe400078e001a */
[----:B------:R-:W-:-:S04]  /*1570*/  IMAD R17, R17, 0x2, R38 ;  /* 0x0000000211117824 */ /* 0x000fc800078e0226 */
[----:B------:R-:W-:Y:S02]  /*1580*/  IMAD R51, R16, 0x2, R17 ;  /* 0x0000000210337824 */ /* 0x000fe400078e0211 */
[----:B--2---:R-:W-:Y:S02]  /*1590*/  @P1 IMAD.MOV.U32 R15, RZ, RZ, R29 ;  /* 0x000000ffff0f1224 */ /* 0x004fe400078e001d */
[----:B------:R-:W-:-:S03]  /*15a0*/  IMAD R28, R28, 0x2, R51 ;  /* 0x000000021c1c7824 */ /* 0x000fc600078e0233 */
[----:B------:R0:W2:Y:S01]  /*15b0*/  @P1 LDG.E.U16 R24, desc[UR24][R14.64] ;  /* 0x000000180e181981 */ /* 0x0000a2000c1e1500 */
[----:B------:R-:W-:Y:S02]  /*15c0*/  IMAD R37, R37, 0x2, R28 ;  /* 0x0000000225257824 */ /* 0x000fe400078e021c */
[----:B------:R-:W-:Y:S02]  /*15d0*/  IMAD.U32 R21, RZ, RZ, UR14 ;  /* 0x0000000eff157e24 */ /* 0x000fe4000f8e00ff */
[----:B------:R-:W-:Y:S01]  /*15e0*/  IMAD R16, R16, 0x2, R37 ;  /* 0x0000000210107824 */ /* 0x000fe200078e0225 */
[----:B------:R4:W-:Y:S01]  /*15f0*/  STL [R1+0x94], R29 ;  /* 0x0000941d01007387 */ /* 0x0009e20000100800 */
[----:B------:R-:W-:Y:S02]  /*1600*/  PLOP3.LUT P0, PT, PT, PT, UP1, 0x80, 0x8 ;  /* 0x000000000008781c */ /* 0x000fe40003f0f018 */
[----:B------:R-:W-:Y:S01]  /*1610*/  IMAD R52, R21, 0x2, R16 ;  /* 0x0000000215347824 */ /* 0x000fe200078e0210 */
[----:B------:R-:W-:-:S02]  /*1620*/  LOP3.LUT R20, R12, 0x30, RZ, 0xfc, !PT ;  /* 0x000000300c147812 */ /* 0x000fc400078efcff */
[----:B------:R-:W-:Y:S01]  /*1630*/  PLOP3.LUT P1, PT, PT, PT, UP1, 0x80, 0x8 ;  /* 0x000000000008781c */ /* 0x000fe20003f2f018 */
[----:B----4-:R-:W-:-:S03]  /*1640*/  IMAD.U32 R29, RZ, RZ, UR14 ;  /* 0x0000000eff1d7e24 */ /* 0x010fc6000f8e00ff */
[----:B------:R-:W-:Y:S01]  /*1650*/  ISETP.LT.AND P1, PT, R20, UR12, P1 ;  /* 0x0000000c14007c0c */ /* 0x000fe20008f21270 */
[----:B------:R-:W-:Y:S01]  /*1660*/  IMAD R26, R29, 0x2, R52 ;  /* 0x000000021d1a7824 */ /* 0x000fe200078e0234 */
[C---:B------:R-:W-:Y:S01]  /*1670*/  LEA R20, P3, R22.reuse, R13, 0x1 ;  /* 0x0000000d16147211 */ /* 0x040fe200078608ff */
[----:B------:R-:W-:Y:S02]  /*1680*/  IMAD.U32 R31, RZ, RZ, UR14 ;  /* 0x0000000eff1f7e24 */ /* 0x000fe4000f8e00ff */
[----:B------:R-:W-:Y:S01]  /*1690*/  IMAD R36, R21, 0x2, R26 ;  /* 0x0000000215247824 */ /* 0x000fe200078e021a */
[----:B------:R-:W-:-:S03]  /*16a0*/  LEA.HI.X.SX32 R21, R22, R6, 0x1, P3 ;  /* 0x0000000616157211 */ /* 0x000fc600018f0eff */
[----:B0-----:R-:W-:Y:S01]  /*16b0*/  IMAD R15, R31, 0x2, R36 ;  /* 0x000000021f0f7824 */ /* 0x001fe200078e0224 */
[----:B------:R-:W-:Y:S01]  /*16c0*/  PRMT R29, RZ, 0x7610, R29 ;  /* 0x00007610ff1d7816 */ /* 0x000fe2000000001d */
[----:B--2---:R0:W-:Y:S02]  /*16d0*/  STL [R1+0x2d0], R24 ;  /* 0x0002d01801007387 */ /* 0x0041e40000100800 */
[----:B0-----:R-:W-:-:S04]  /*16e0*/  LOP3.LUT R24, R12, 0x28, RZ, 0xfc, !PT ;  /* 0x000000280c187812 */ /* 0x001fc800078efcff */
[----:B------:R-:W-:Y:S01]  /*16f0*/  ISETP.LT.AND P0, PT, R24, UR12, P0 ;  /* 0x0000000c18007c0c */ /* 0x000fe20008701270 */
[----:B---3--:R0:W-:Y:S04]  /*1700*/  STL [R1+0x24c], R30 ;  /* 0x00024c1e01007387 */ /* 0x0081e80000100800 */
[----:B------:R2:W-:Y:S01]  /*1710*/  STL [R1+0x4b8], R20 ;  /* 0x0004b81401007387 */ /* 0x0005e20000100800 */
[----:B0-----:R-:W-:-:S07]  /*1720*/  LEA R30, P5, R28, R13, 0x1 ;  /* 0x0000000d1c1e7211 */ /* 0x001fce00078a08ff */
[----:B------:R2:W3:Y:S01]  /*1730*/  @P0 LDG.E.U16 R32, desc[UR24][R20.64] ;  /* 0x0000001814200981 */ /* 0x0004e2000c1e1500 */
[----:B------:R-:W-:-:S03]  /*1740*/  LEA.HI.X.SX32 R31, R28, R6, 0x1, P5 ;  /* 0x000000061c1f7211 */ /* 0x000fc600028f0eff */
[----:B------:R-:W-:Y:S04]  /*1750*/  STL [R1+0x4d8], R30 ;  /* 0x0004d81e01007387 */ /* 0x000fe80000100800 */
[----:B------:R0:W-:Y:S01]  /*1760*/  STL [R1+0x4b4], R21 ;  /* 0x0004b41501007387 */ /* 0x0001e20000100800 */
[----:B--2---:R-:W-:Y:S02]  /*1770*/  @P1 IMAD.MOV.U32 R20, RZ, RZ, R30 ;  /* 0x000000ffff141224 */ /* 0x004fe400078e001e */
[----:B0-----:R-:W-:-:S05]  /*1780*/  @P1 IMAD.MOV.U32 R21, RZ, RZ, R31 ;  /* 0x000000ffff151224 */ /* 0x001fca00078e001f */
[----:B------:R0:W2:Y:S01]  /*1790*/  @P1 LDG.E.U16 R29, desc[UR24][R20.64] ;  /* 0x00000018141d1981 */ /* 0x0000a2000c1e1500 */
[----:B------:R-:W-:Y:S02]  /*17a0*/  IMAD.U32 R14, RZ, RZ, UR14 ;  /* 0x0000000eff0e7e24 */ /* 0x000fe4000f8e00ff */
[----:B------:R-:W-:Y:S02]  /*17b0*/  IMAD.U32 R24, RZ, RZ, UR14 ;  /* 0x0000000eff187e24 */ /* 0x000fe4000f8e00ff */
[----:B------:R-:W-:-:S04]  /*17c0*/  IMAD R53, R14, 0x2, R15 ;  /* 0x000000020e357824 */ /* 0x000fc800078e020f */
[----:B------:R-:W-:Y:S01]  /*17d0*/  IMAD R24, R24, 0x2, R53 ;  /* 0x0000000218187824 */ /* 0x000fe200078e0235 */
[----:B------:R4:W-:Y:S03]  /*17e0*/  STL [R1+0x4d4], R31 ;  /* 0x0004d41f01007387 */ /* 0x0009e60000100800 */
[----:B------:R-:W-:Y:S01]  /*17f0*/  IMAD R35, R35, 0x2, R24 ;  /* 0x0000000223237824 */ /* 0x000fe200078e0218 */
[----:B------:R-:W-:-:S03]  /*1800*/  PLOP3.LUT P0, PT, PT, PT, UP1, 0x80, 0x8 ;  /* 0x000000000008781c */ /* 0x000fc60003f0f018 */
[----:B------:R-:W-:Y:S02]  /*1810*/  IMAD R14, R14, 0x2, R35 ;  /* 0x000000020e0e7824 */ /* 0x000fe400078e0223 */
[----:B----4-:R-:W-:Y:S01]  /*1820*/  IMAD.U32 R31, RZ, RZ, UR14 ;  /* 0x0000000eff1f7e24 */ /* 0x010fe2000f8e00ff */
[----:B------:R-:W-:Y:S01]  /*1830*/  LOP3.LUT R30, R12, 0x40, RZ, 0xfc, !PT ;  /* 0x000000400c1e7812 */ /* 0x000fe200078efcff */
[----:B------:R-:W-:Y:S01]  /*1840*/  IMAD.U32 R22, RZ, RZ, UR14 ;  /* 0x0000000eff167e24 */ /* 0x000fe2000f8e00ff */
[----:B------:R-:W-:Y:S02]  /*1850*/  PLOP3.LUT P1, PT, PT, PT, UP1, 0x80, 0x8 ;  /* 0x000000000008781c */ /* 0x000fe40003f2f018 */
[-C--:B0-----:R-:W-:Y:S01]  /*1860*/  LEA R21, P3, R26, R13.reuse, 0x1 ;  /* 0x0000000d1a157211 */ /* 0x081fe200078608ff */
[----:B------:R-:W-:Y:S01]  /*1870*/  IMAD.U32 R20, RZ, RZ, UR14 ;  /* 0x0000000eff147e24 */ /* 0x000fe2000f8e00ff */
[----:B------:R-:W-:Y:S02]  /*1880*/  ISETP.LT.AND P1, PT, R30, UR12, P1 ;  /* 0x0000000c1e007c0c */ /* 0x000fe40008f21270 */
[----:B------:R-:W-:-:S02]  /*1890*/  LEA R30, P5, R24, R13, 0x1 ;  /* 0x0000000d181e7211 */ /* 0x000fc400078a08ff */
[----:B------:R-:W-:Y:S01]  /*18a0*/  PRMT R28, RZ, 0x7610, R28 ;  /* 0x00007610ff1c7816 */ /* 0x000fe2000000001c */
[----:B--2---:R0:W-:Y:S04]  /*18b0*/  STL [R1+0x310], R29 ;  /* 0x0003101d01007387 */ /* 0x0041e80000100800 */
[----:B---3--:R2:W-:Y:S01]  /*18c0*/  STL [R1+0x28c], R32 ;  /* 0x00028c2001007387 */ /* 0x0085e20000100800 */
[----:B0-----:R-:W-:Y:S01]  /*18d0*/  IMAD.U32 R29, RZ, RZ, UR14 ;  /* 0x0000000eff1d7e24 */ /* 0x001fe2000f8e00ff */
[----:B--2---:R-:W-:-:S03]  /*18e0*/  LOP3.LUT R32, R12, 0x38, RZ, 0xfc, !PT ;  /* 0x000000380c207812 */ /* 0x004fc600078efcff */
[----:B------:R-:W-:Y:S01]  /*18f0*/  IMAD R54, R29, 0x2, R14 ;  /* 0x000000021d367824 */ /* 0x000fe200078e020e */
[----:B------:R-:W-:-:S03]  /*1900*/  ISETP.LT.AND P0, PT, R32, UR12, P0 ;  /* 0x0000000c20007c0c */ /* 0x000fc60008701270 */
[----:B------:R-:W-:Y:S01]  /*1910*/  IMAD R29, R31, 0x2, R54 ;  /* 0x000000021f1d7824 */ /* 0x000fe200078e0236 */
[----:B------:R-:W-:-:S03]  /*1920*/  LEA.HI.X.SX32 R31, R26, R6, 0x1, P3 ;  /* 0x000000061a1f7211 */ /* 0x000fc600018f0eff */
[----:B------:R-:W-:Y:S01]  /*1930*/  IMAD R33, R22, 0x2, R29 ;  /* 0x0000000216217824 */ /* 0x000fe200078e021d */
[----:B------:R0:W-:Y:S03]  /*1940*/  STL [R1+0x4f8], R21 ;  /* 0x0004f81501007387 */ /* 0x0001e60000100800 */
[----:B------:R-:W-:Y:S01]  /*1950*/  IMAD R22, R20, 0x2, R33 ;  /* 0x0000000214167824 */ /* 0x000fe200078e0221 */
[----:B------:R-:W-:Y:S01]  /*1960*/  LEA.HI.X.SX32 R32, R24, R6, 0x1, P5 ;  /* 0x0000000618207211 */ /* 0x000fe200028f0eff */
[----:B------:R-:W-:Y:S02]  /*1970*/  @P0 IMAD.MOV.U32 R20, RZ, RZ, R21 ;  /* 0x000000ffff140224 */ /* 0x000fe400078e0015 */
[----:B0-----:R-:W-:-:S05]  /*1980*/  @P0 IMAD.MOV.U32 R21, RZ, RZ, R31 ;  /* 0x000000ffff150224 */ /* 0x001fca00078e001f */
[----:B------:R0:W2:Y:S02]  /*1990*/  @P0 LDG.E.U16 R34, desc[UR24][R20.64] ;  /* 0x0000001814220981 */ /* 0x0000a4000c1e1500 */
[----:B0-----:R-:W-:Y:S02]  /*19a0*/  @P1 IMAD.MOV.U32 R20, RZ, RZ, R30 ;  /* 0x000000ffff141224 */ /* 0x001fe400078e001e */
[----:B------:R-:W-:-:S05]  /*19b0*/  @P1 IMAD.MOV.U32 R21, RZ, RZ, R32 ;  /* 0x000000ffff151224 */ /* 0x000fca00078e0020 */
[----:B------:R0:W3:Y:S04]  /*19c0*/  @P1 LDG.E.U16 R28, desc[UR24][R20.64] ;  /* 0x00000018141c1981 */ /* 0x0000e8000c1e1500 */
[----:B------:R-:W-:Y:S01]  /*19d0*/  STL [R1+0x518], R30 ;  /* 0x0005181e01007387 */ /* 0x000fe20000100800 */
[----:B------:R-:W-:-:S03]  /*19e0*/  IMAD.U32 R26, RZ, RZ, UR14 ;  /* 0x0000000eff1a7e24 */ /* 0x000fc6000f8e00ff */
[----:B------:R4:W-:Y:S01]  /*19f0*/  STL [R1+0x4f4], R31 ;  /* 0x0004f41f01007387 */ /* 0x0009e20000100800 */
[----:B------:R-:W-:Y:S01]  /*1a00*/  IMAD R55, R55, 0x2, R22 ;  /* 0x0000000237377824 */ /* 0x000fe200078e0216 */
[----:B------:R-:W-:Y:S02]  /*1a10*/  PLOP3.LUT P0, PT, PT, PT, UP1, 0x80, 0x8 ;  /* 0x000000000008781c */ /* 0x000fe40003f0f018 */
[----:B------:R-:W-:Y:S01]  /*1a20*/  STL [R1+0x514], R32 ;  /* 0x0005142001007387 */ /* 0x000fe20000100800 */
[----:B------:R-:W-:Y:S01]  /*1a30*/  PLOP3.LUT P1, PT, PT, PT, UP1, 0x80, 0x8 ;  /* 0x000000000008781c */ /* 0x000fe20003f2f018 */
[----:B------:R-:W-:Y:S01]  /*1a40*/  IMAD R24, R26, 0x2, R55 ;  /* 0x000000021a187824 */ /* 0x000fe200078e0237 */
[----:B0-----:R-:W-:-:S04]  /*1a50*/  LEA R20, P3, R29, R13, 0x1 ;  /* 0x0000000d1d147211 */ /* 0x001fc800078608ff */
[C---:B------:R-:W-:Y:S01]  /*1a60*/  LEA R40, P5, R24.reuse, R13, 0x1 ;  /* 0x0000000d18287211 */ /* 0x040fe200078a08ff */
[----:B----4-:R-:W-:Y:S01]  /*1a70*/  IMAD.U32 R31, RZ, RZ, UR14 ;  /* 0x0000000eff1f7e24 */ /* 0x010fe2000f8e00ff */
[-C--:B------:R-:W-:Y:S02]  /*1a80*/  LEA.HI.X.SX32 R21, R29, R6.reuse, 0x1, P3 ;  /* 0x000000061d157211 */ /* 0x080fe400018f0eff */
[----:B------:R-:W-:Y:S01]  /*1a90*/  LEA.HI.X.SX32 R58, R24, R6, 0x1, P5 ;  /* 0x00000006183a7211 */ /* 0x000fe200028f0eff */
[----:B------:R-:W-:Y:S01]  /*1aa0*/  IMAD R30, R31, 0x2, R24 ;  /* 0x000000021f1e7824 */ /* 0x000fe200078e0218 */
[----:B------:R-:W-:Y:S01]  /*1ab0*/  PRMT R31, RZ, 0x7610, R31 ;  /* 0x00007610ff1f7816 */ /* 0x000fe2000000001f */
[----:B---3--:R0:W-:Y:S04]  /*1ac0*/  STL [R1+0x37c], R28 ;  /* 0x00037c1c01007387 */ /* 0x0081e80000100800 */
[----:B--2---:R2:W-:Y:S01]  /*1ad0*/  STL [R1+0x290], R34 ;  /* 0x0002902201007387 */ /* 0x0045e20000100800 */
[----:B0-----:R-:W-:-:S02]  /*1ae0*/  LOP3.LUT R28, R12, 0x48, RZ, 0xfc, !PT ;  /* 0x000000480c1c7812 */ /* 0x001fc400078efcff */
[----:B--2---:R-:W-:Y:S02]  /*1af0*/  LOP3.LUT R34, R12, 0x50, RZ, 0xfc, !PT ;  /* 0x000000500c227812 */ /* 0x004fe400078efcff */
[----:B------:R-:W-:Y:S02]  /*1b00*/  ISETP.LT.AND P0, PT, R28, UR12, P0 ;  /* 0x0000000c1c007c0c */ /* 0x000fe40008701270 */
[----:B------:R-:W-:Y:S01]  /*1b10*/  ISETP.LT.AND P1, PT, R34, UR12, P1 ;  /* 0x0000000c22007c0c */ /* 0x000fe20008f21270 */
[----:B------:R0:W-:Y:S04]  /*1b20*/  STL [R1+0x538], R20 ;  /* 0x0005381401007387 */ /* 0x0001e80000100800 */
[----:B------:R-:W-:Y:S04]  /*1b30*/  STL [R1+0x564], R40 ;  /* 0x0005642801007387 */ /* 0x000fe80000100800 */
[----:B------:R2:W-:Y:S04]  /*1b40*/  STL [R1+0x534], R21 ;  /* 0x0005341501007387 */ /* 0x0005e80000100800 */
[----:B------:R0:W3:Y:S02]  /*1b50*/  @P0 LDG.E.U16 R60, desc[UR24][R20.64] ;  /* 0x00000018143c0981 */ /* 0x0000e4000c1e1500 */
[----:B0-----:R-:W-:-:S02]  /*1b60*/  @P1 IMAD.MOV.U32 R20, RZ, RZ, R40 ;  /* 0x000000ffff141224 */ /* 0x001fc400078e0028 */
[----:B--2---:R-:W-:-:S05]  /*1b70*/  @P1 IMAD.MOV.U32 R21, RZ, RZ, R58 ;  /* 0x000000ffff151224 */ /* 0x004fca00078e003a */
[----:B------:R0:W2:Y:S01]  /*1b80*/  @P1 LDG.E.U16 R31, desc[UR24][R20.64] ;  /* 0x00000018141f1981 */ /* 0x0000a2000c1e1500 */
[----:B------:R-:W-:-:S04]  /*1b90*/  IMAD.U32 R32, RZ, RZ, UR14 ;  /* 0x0000000eff207e24 */ /* 0x000fc8000f8e00ff */
[----:B------:R-:W-:-:S04]  /*1ba0*/  IMAD R32, R32, 0x2, R30 ;  /* 0x0000000220207824 */ /* 0x000fc800078e021e */
[----:B------:R-:W-:Y:S02]  /*1bb0*/  IMAD R57, R57, 0x2, R32 ;  /* 0x0000000239397824 */ /* 0x000fe400078e0220 */
[----:B------:R-:W-:Y:S02]  /*1bc0*/  IMAD.U32 R28, RZ, RZ, UR14 ;  /* 0x0000000eff1c7e24 */ /* 0x000fe4000f8e00ff */
[----:B------:R-:W-:Y:S02]  /*1bd0*/  IMAD R26, R26, 0x2, R57 ;  /* 0x000000021a1a7824 */ /* 0x000fe400078e0239 */
[----:B------:R-:W-:Y:S02]  /*1be0*/  IMAD.U32 R34, RZ, RZ, UR14 ;  /* 0x0000000eff227e24 */ /* 0x000fe4000f8e00ff */
[----:B------:R-:W-:Y:S01]  /*1bf0*/  IMAD R28, R28, 0x2, R26 ;  /* 0x000000021c1c7824 */ /* 0x000fe200078e021a */
[----:B------:R-:W-:Y:S02]  /*1c00*/  LOP3.LUT R40, R12, 0x58, RZ, 0xfc, !PT ;  /* 0x000000580c287812 */ /* 0x000fe400078efcff */
[----:B------:R-:W-:Y:S01]  /*1c10*/  PLOP3.LUT P0, PT, PT, PT, UP1, 0x80, 0x8 ;  /* 0x000000000008781c */ /* 0x000fe20003f0f018 */
[----:B------:R-:W-:-:S02]  /*1c20*/  IMAD R34, R34, 0x2, R28 ;  /* 0x0000000222227824 */ /* 0x000fc400078e021c */
[----:B------:R-:W-:Y:S01]  /*1c30*/  IMAD.U32 R24, RZ, RZ, UR14 ;  /* 0x0000000eff187e24 */ /* 0x000fe2000f8e00ff */
[----:B------:R-:W-:Y:S01]  /*1c40*/  ISETP.LT.AND P0, PT, R40, UR12, P0 ;  /* 0x0000000c28007c0c */ /* 0x000fe20008701270 */
[----:B------:R-:W-:Y:S01]  /*1c50*/  IMAD R59, R59, 0x2, R34 ;  /* 0x000000023b3b7824 */ /* 0x000fe200078e0222 */
[----:B------:R-:W-:Y:S02]  /*1c60*/  LOP3.LUT R29, R12, 0x60, RZ, 0xfc, !PT ;  /* 0x000000600c1d7812 */ /* 0x000fe400078efcff */
[----:B------:R-:W-:Y:S01]  /*1c70*/  PLOP3.LUT P1, PT, PT, PT, UP1, 0x80, 0x8 ;  /* 0x000000000008781c */ /* 0x000fe20003f2f018 */
[----:B0-----:R-:W-:Y:S01]  /*1c80*/  IMAD R20, R24, 0x2, R59 ;  /* 0x0000000218147824 */ /* 0x001fe200078e023b */
[----:B------:R-:W-:Y:S01]  /*1c90*/  STL [R1+0x560], R58 ;  /* 0x0005603a01007387 */ /* 0x000fe20000100800 */
[----:B------:R-:W-:Y:S02]  /*1ca0*/  LEA R21, P3, R26, R13, 0x1 ;  /* 0x0000000d1a157211 */ /* 0x000fe400078608ff */
[----:B------:R-:W-:-:S02]  /*1cb0*/  ISETP.LT.AND P1, PT, R29, UR12, P1 ;  /* 0x0000000c1d007c0c */ /* 0x000fc40008f21270 */
[----:B------:R-:W-:Y:S02]  /*1cc0*/  LEA.HI.X.SX32 R62, R26, R6, 0x1, P3 ;  /* 0x000000061a3e7211 */ /* 0x000fe400018f0eff */
[----:B------:R-:W-:Y:S01]  /*1cd0*/  PRMT R41, RZ, 0x7610, R41 ;  /* 0x00007610ff297816 */ /* 0x000fe20000000029 */
[----:B--2---:R0:W-:Y:S04]  /*1ce0*/  STL [R1+0x378], R31 ;  /* 0x0003781f01007387 */ /* 0x0041e80000100800 */
[----:B---3--:R2:W-:Y:S01]  /*1cf0*/  STL [R1+0x2cc], R60 ;  /* 0x0002cc3c01007387 */ /* 0x0085e20000100800 */
[----:B0-----:R-:W-:Y:S01]  /*1d00*/  IMAD.U32 R31, RZ, RZ, UR14 ;  /* 0x0000000eff1f7e24 */ /* 0x001fe2000f8e00ff */
[----:B--2---:R-:W-:-:S03]  /*1d10*/  LEA R60, P5, R20, R13, 0x1 ;  /* 0x0000000d143c7211 */ /* 0x004fc600078a08ff */
[----:B------:R-:W-:Y:S01]  /*1d20*/  IMAD R31, R31, 0x2, R20 ;  /* 0x000000021f1f7824 */ /* 0x000fe200078e0214 */
[----:B------:R0:W-:Y:S01]  /*1d30*/  STL [R1+0x584], R21 ;  /* 0x0005841501007387 */ /* 0x0001e20000100800 */
[----:B------:R-:W-:Y:S01]  /*1d40*/  LEA.HI.X.SX32 R61, R20, R6, 0x1, P5 ;  /* 0x00000006143d7211 */ /* 0x000fe200028f0eff */
[----:B------:R-:W-:Y:S02]  /*1d50*/  @P0 IMAD.MOV.U32 R20, RZ, RZ, R21 ;  /* 0x000000ffff140224 */ /* 0x000fe400078e0015 */
[----:B0-----:R-:W-:-:S05]  /*1d60*/  @P0 IMAD.MOV.U32 R21, RZ, RZ, R62 ;  /* 0x000000ffff150224 */ /* 0x001fca00078e003e */
[----:B------:R0:W2:Y:S02]  /*1d70*/  @P0 LDG.E.U16 R56, desc[UR24][R20.64] ;  /* 0x0000001814380981 */ /* 0x0000a4000c1e1500 */
[----:B0-----:R-:W-:Y:S02]  /*1d80*/  @P1 IMAD.MOV.U32 R20, RZ, RZ, R60 ;  /* 0x000000ffff141224 */ /* 0x001fe400078e003c */
[----:B------:R-:W-:-:S05]  /*1d90*/  @P1 IMAD.MOV.U32 R21, RZ, RZ, R61 ;  /* 0x000000ffff151224 */ /* 0x000fca00078e003d */
[----:B------:R-:W3:Y:S01]  /*1da0*/  @P1 LDG.E.U16 R41, desc[UR24][R20.64] ;  /* 0x0000001814291981 */ /* 0x000ee2000c1e1500 */
[----:B------:R-:W-:Y:S02]  /*1db0*/  IMAD.U32 R58, RZ, RZ, UR14 ;  /* 0x0000000eff3a7e24 */ /* 0x000fe4000f8e00ff */
[----:B------:R-:W-:Y:S01]  /*1dc0*/  IMAD R24, R24, 0x2, R31 ;  /* 0x0000000218187824 */ /* 0x000fe200078e021f */
[----:B------:R-:W-:Y:S04]  /*1dd0*/  STL [R1+0x5a4], R60 ;  /* 0x0005a43c01007387 */ /* 0x000fe80000100800 */
[----:B------:R-:W-:Y:S01]  /*1de0*/  STL [R1+0x580], R62 ;  /* 0x0005803e01007387 */ /* 0x000fe20000100800 */
[----:B------:R-:W-:Y:S01]  /*1df0*/  IMAD.U32 R40, RZ, RZ, UR14 ;  /* 0x0000000eff287e24 */ /* 0x000fe2000f8e00ff */
[----:B------:R-:W-:Y:S01]  /*1e00*/  PLOP3.LUT P0, PT, PT, PT, UP1, 0x80, 0x8 ;  /* 0x000000000008781c */ /* 0x000fe20003f0f018 */
[----:B------:R-:W-:-:S04]  /*1e10*/  IMAD R58, R58, 0x2, R24 ;  /* 0x000000023a3a7824 */ /* 0x000fc800078e0218 */
[----:B------:R-:W-:Y:S02]  /*1e20*/  IMAD R40, R40, 0x2, R58 ;  /* 0x0000000228287824 */ /* 0x000fe400078e023a */
[----:B------:R-:W-:Y:S01]  /*1e30*/  IMAD.U32 R29, RZ, RZ, UR14 ;  /* 0x0000000eff1d7e24 */ /* 0x000fe2000f8e00ff */
[----:B------:R-:W-:-:S03]  /*1e40*/  PRMT R86, RZ, 0x7610, R86 ;  /* 0x00007610ff567816 */ /* 0x000fc60000000056 */
[----:B------:R-:W-:Y:S01]  /*1e50*/  IMAD R29, R29, 0x2, R40 ;  /* 0x000000021d1d7824 */ /* 0x000fe200078e0228 */
[----:B--2---:R-:W-:Y:S04]  /*1e60*/  STL [R1+0x30c], R56 ;  /* 0x00030c3801007387 */ /* 0x004fe80000100800 */
[----:B------:R-:W-:Y:S04]  /*1e70*/  STL [R1+0x5a0], R61 ;  /* 0x0005a03d01007387 */ /* 0x000fe80000100800 */
[----:B---3--:R0:W-:Y:S02]  /*1e80*/  STL [R1+0x34c], R41 ;  /* 0x00034c2901007387 */ /* 0x0081e40000100800 */
[----:B0-----:R-:W-:-:S04]  /*1e90*/  LOP3.LUT R41, R12, 0x68, RZ, 0xfc, !PT ;  /* 0x000000680c297812 */ /* 0x001fc800078efcff */
[----:B------:R-:W-:Y:S02]  /*1ea0*/  ISETP.LT.AND P0, PT, R41, UR12, P0 ;  /* 0x0000000c29007c0c */ /* 0x000fe40008701270 */
[----:B------:R-:W-:-:S04]  /*1eb0*/  LEA R41, P1, R40, R13, 0x1 ;  /* 0x0000000d28297211 */ /* 0x000fc800078208ff */
[----:B------:R-:W-:Y:S01]  /*1ec0*/  LEA.HI.X.SX32 R88, R40, R6, 0x1, P1 ;  /* 0x0000000628587211 */ /* 0x000fe200008f0eff */
[----:B------:R0:W-:Y:S06]  /*1ed0*/  STL [R1+0x5c4], R41 ;  /* 0x0005c42901007387 */ /* 0x0001ec0000100800 */
[----:B------:R-:W-:Y:S02]  /*1ee0*/  @P0 IMAD.MOV.U32 R40, RZ, RZ, R41 ;  /* 0x000000ffff280224 */ /* 0x000fe400078e0029 */
[----:B0-----:R-:W-:-:S05]  /*1ef0*/  @P0 IMAD.MOV.U32 R41, RZ, RZ, R88 ;  /* 0x000000ffff290224 */ /* 0x001fca00078e0058 */
[----:B------:R0:W2:Y:S01]  /*1f00*/  @P0 LDG.E.U16 R86, desc[UR24][R40.64] ;  /* 0x0000001828560981 */ /* 0x0000a2000c1e1500 */
[----:B------:R-:W-:Y:S02]  /*1f10*/  IMAD.U32 R26, RZ, RZ, UR14 ;  /* 0x0000000eff1a7e24 */ /* 0x000fe4000f8e00ff */
[----:B------:R-:W-:Y:S02]  /*1f20*/  IMAD.U32 R56, RZ, RZ, UR14 ;  /* 0x0000000eff387e24 */ /* 0x000fe4000f8e00ff */
[----:B------:R-:W-:Y:S02]  /*1f30*/  IMAD R26, R26, 0x2, R29 ;  /* 0x000000021a1a7824 */ /* 0x000fe400078e021d */
[----:B------:R-:W-:Y:S02]  /*1f40*/  IMAD.U32 R60, RZ, RZ, UR14 ;  /* 0x0000000eff3c7e24 */ /* 0x000fe4000f8e00ff */
[----:B------:R-:W-:Y:S02]  /*1f50*/  IMAD R56, R56, 0x2, R26 ;  /* 0x0000000238387824 */ /* 0x000fe400078e021a */
[----:B------:R-:W-:-:S02]  /*1f60*/  IMAD.U32 R21, RZ, RZ, UR14 ;  /* 0x0000000eff157e24 */ /* 0x000fc4000f8e00ff */
[----:B------:R-:W-:Y:S02]  /*1f70*/  IMAD R60, R60, 0x2, R56 ;  /* 0x000000023c3c7824 */ /* 0x000fe400078e0238 */
[----:B------:R-:W-:Y:S02]  /*1f80*/  IMAD.U32 R20, RZ, RZ, UR14 ;  /* 0x0000000eff147e24 */ /* 0x000fe4000f8e00ff */
[----:B------:R-:W-:Y:S02]  /*1f90*/  IMAD R21, R21, 0x2, R60 ;  /* 0x0000000215157824 */ /* 0x000fe400078e023c */
[----:B------:R-:W-:Y:S02]  /*1fa0*/  IMAD.U32 R61, RZ, RZ, UR14 ;  /* 0x0000000eff3d7e24 */ /* 0x000fe4000f8e00ff */
[----:B------:R-:W-:Y:S01]  /*1fb0*/  IMAD R20, R20, 0x2, R21 ;  /* 0x0000000214147824 */ /* 0x000fe200078e0215 */
[C---:B------:R-:W-:Y:S01]  /*1fc0*/  LOP3.LUT R85, R12.reuse, 0x70, RZ, 0xfc, !PT ;  /* 0x000000700c557812 */ /* 0x040fe200078efcff */
[----:B------:R-:W-:Y:S01]  /*1fd0*/  IMAD.U32 R62, RZ, RZ, UR14 ;  /* 0x0000000eff3e7e24 */ /* 0x000fe2000f8e00ff */
[----:B------:R-:W-:Y:S01]  /*1fe0*/  PLOP3.LUT P1, PT, PT, PT, UP1, 0x80, 0x8 ;  /* 0x000000000008781c */ /* 0x000fe20003f2f018 */
[----:B------:R-:W-:Y:S01]  /*1ff0*/  IMAD R61, R61, 0x2, R20 ;  /* 0x000000023d3d7824 */ /* 0x000fe200078e0214 */
[----:B------:R-:W-:-:S02]  /*2000*/  LOP3.LUT R80, R12, 0x78, RZ, 0xfc, !PT ;  /* 0x000000780c507812 */ /* 0x000fc400078efcff */
[----:B------:R-:W-:Y:S01]  /*2010*/  PLOP3.LUT P3, PT, PT, PT, UP1, 0x80, 0x8 ;  /* 0x000000000008781c */ /* 0x000fe20003f6f018 */
[----:B0-----:R-:W-:Y:S01]  /*2020*/  IMAD R40, R62, 0x2, R61 ;  /* 0x000000023e287824 */ /* 0x001fe200078e023d */
[----:B------:R-:W-:Y:S01]  /*2030*/  ISETP.LT.AND P0, PT, R85, UR12, P1 ;  /* 0x0000000c55007c0c */ /* 0x000fe20008f01270 */
[----:B------:R0:W-:Y:S01]  /*2040*/  STL [R1+0x5c0], R88 ;  /* 0x0005c05801007387 */ /* 0x0001e20000100800 */
[----:B------:R-:W-:Y:S02]  /*2050*/  ISETP.LT.AND P1, PT, R80, UR12, P3 ;  /* 0x0000000c50007c0c */ /* 0x000fe40009f21270 */
[-C--:B------:R-:W-:Y:S01]  /*2060*/  LEA R85, P5, R40, R13.reuse, 0x1 ;  /* 0x0000000d28557211 */ /* 0x080fe200078a08ff */
[----:B------:R-:W-:Y:S01]  /*2070*/  IMAD.U32 R41, RZ, RZ, UR14 ;  /* 0x0000000eff297e24 */ /* 0x000fe2000f8e00ff */
[----:B0-----:R-:W-:-:S04]  /*2080*/  LEA R88, P3, R60, R13, 0x1 ;  /* 0x0000000d3c587211 */ /* 0x001fc800078608ff */
[----:B------:R-:W-:Y:S01]  /*2090*/  LEA.HI.X.SX32 R89, R60, R6, 0x1, P3 ;  /* 0x000000063c597211 */ /* 0x000fe200018f0eff */
[----:B------:R-:W-:Y:S01]  /*20a0*/  STL [R1+0x5e4], R88 ;  /* 0x0005e45801007387 */ /* 0x000fe20000100800 */
[----:B------:R-:W-:Y:S01]  /*20b0*/  PRMT R87, RZ, 0x7610, R87 ;  /* 0x00007610ff577816 */ /* 0x000fe20000000057 */
[----:B------:R-:W-:Y:S02]  /*20c0*/  IMAD R60, R41, 0x2, R40 ;  /* 0x00000002293c7824 */ /* 0x000fe400078e0228 */
[----:B------:R-:W-:Y:S01]  /*20d0*/  STL [R1+0x600], R85 ;  /* 0x0006005501007387 */ /* 0x000fe20000100800 */
[----:B------:R-:W-:Y:S01]  /*20e0*/  @P0 IMAD.MOV.U32 R41, RZ, RZ, R89 ;  /* 0x000000ffff290224 */ /* 0x000fe200078e0059 */
[----:B------:R-:W-:Y:S02]  /*20f0*/  LOP3.LUT R80, R12, 0x2, RZ, 0xfc, !PT ;  /* 0x000000020c507812 */ /* 0x000fe400078efcff */
[----:B------:R-:W-:Y:S02]  /*2100*/  PLOP3.LUT P3, PT, PT, PT, UP1, 0x80, 0x8 ;  /* 0x000000000008781c */ /* 0x000fe40003f6f018 */
[----:B------:R-:W-:-:S02]  /*2110*/  PRMT R84, RZ, 0x7610, R84 ;  /* 0x00007610ff547816 */ /* 0x000fc40000000054 */
[----:B------:R-:W-:Y:S02]  /*2120*/  ISETP.LT.AND P3, PT, R80, UR12, P3 ;  /* 0x0000000c50007c0c */ /* 0x000fe40009f61270 */
[----:B------:R-:W-:Y:S01]  /*2130*/  PRMT R83, RZ, 0x7610, R83 ;  /* 0x00007610ff537816 */ /* 0x000fe20000000053 */
[----:B--2---:R0:W-:Y:S02]  /*2140*/  STL [R1+0x348], R86 ;  /* 0x0003485601007387 */ /* 0x0041e40000100800 */
[----:B0-----:R-:W-:Y:S01]  /*2150*/  LEA.HI.X.SX32 R86, R40, R6, 0x1, P5 ;  /* 0x0000000628567211 */ /* 0x001fe200028f0eff */
[----:B------:R-:W-:-:S05]  /*2160*/  @P0 IMAD.MOV.U32 R40, RZ, RZ, R88 ;  /* 0x000000ffff280224 */ /* 0x000fca00078e0058 */
[----:B------:R0:W2:Y:S02]  /*2170*/  @P0 LDG.E.U16 R87, desc[UR24][R40.64] ;  /* 0x0000001828570981 */ /* 0x0000a4000c1e1500 */
[----:B0-----:R-:W-:Y:S02]  /*2180*/  @P1 IMAD.MOV.U32 R40, RZ, RZ, R85 ;  /* 0x000000ffff281224 */ /* 0x001fe400078e0055 */
[----:B------:R-:W-:-:S05]  /*2190*/  @P1 IMAD.MOV.U32 R41, RZ, RZ, R86 ;  /* 0x000000ffff291224 */ /* 0x000fca00078e0056 */
[----:B------:R0:W3:Y:S02]  /*21a0*/  @P1 LDG.E.U16 R84, desc[UR24][R40.64] ;  /* 0x0000001828541981 */ /* 0x0000e4000c1e1500 */
[----:B0-----:R-:W-:-:S04]  /*21b0*/  LEA R40, P5, R45, R13, 0x1 ;  /* 0x0000000d2d287211 */ /* 0x001fc800078a08ff */
[----:B------:R-:W-:-:S05]  /*21c0*/  LEA.HI.X.SX32 R41, R45, R6, 0x1, P5 ;  /* 0x000000062d297211 */ /* 0x000fca00028f0eff */
[----:B------:R0:W4:Y:S01]  /*21d0*/  @P3 LDG.E.U16 R83, desc[UR24][R40.64] ;  /* 0x0000001828533981 */ /* 0x000122000c1e1500 */
[----:B------:R-:W-:Y:S02]  /*21e0*/  LOP3.LUT R85, R12, 0xa, RZ, 0xfc, !PT ;  /* 0x0000000a0c557812 */ /* 0x000fe400078efcff */
[----:B------:R-:W-:Y:S01]  /*21f0*/  PLOP3.LUT P1, PT, PT, PT, UP1, 0x80, 0x8 ;  /* 0x000000000008781c */ /* 0x000fe20003f2f018 */
[----:B------:R-:W-:Y:S03]  /*2200*/  STL [R1+0x5e0], R89 ;  /* 0x0005e05901007387 */ /* 0x000fe60000100800 */
[----:B------:R-:W-:Y:S01]  /*2210*/  ISETP.LT.AND P1, PT, R85, UR12, P1 ;  /* 0x0000000c55007c0c */ /* 0x000fe20008f21270 */
[----:B------:R-:W-:Y:S01]  /*2220*/  STL [R1+0x5fc], R86 ;  /* 0x0005fc5601007387 */ /* 0x000fe20000100800 */
[C---:B------:R-:W-:Y:S02]  /*2230*/  LEA R85, P6, R44.reuse, R13, 0x1 ;  /* 0x0000000d2c557211 */ /* 0x040fe400078c08ff */
[----:B------:R-:W-:Y:S01]  /*2240*/  PRMT R82, RZ, 0x7610, R82 ;  /* 0x00007610ff527816 */ /* 0x000fe20000000052 */
[----:B---3--:R-:W-:Y:S04]  /*2250*/  STL [R1+0x314], R84 ;  /* 0x0003145401007387 */ /* 0x008fe80000100800 */
[----:B------:R0:W-:Y:S04]  /*2260*/  STL [R1+0x20], R40 ;  /* 0x0000202801007387 */ /* 0x0001e80000100800 */
[----:B------:R3:W-:Y:S04]  /*2270*/  STL [R1+0x1c], R41 ;  /* 0x00001c2901007387 */ /* 0x0007e80000100800 */
[----:B------:R-:W-:Y:S01]  /*2280*/  STL [R1+0x40], R85 ;  /* 0x0000405501007387 */ /* 0x000fe20000100800 */
[----:B0-----:R-:W-:-:S03]  /*2290*/  LEA.HI.X.SX32 R40, R44, R6, 0x1, P6 ;  /* 0x000000062c287211 */ /* 0x001fc600030f0eff */
[----:B----4-:R0:W-:Y:S02]  /*22a0*/  STL [R1+0x268], R83 ;  /* 0x0002685301007387 */ /* 0x0101e40000100800 */
[----:B---3--:R-:W-:Y:S02]  /*22b0*/  @P1 IMAD.MOV.U32 R41, RZ, RZ, R40 ;  /* 0x000000ffff291224 */ /* 0x008fe400078e0028 */
[----:B--2---:R-:W-:Y:S01]  /*22c0*/  STL [R1+0x318], R87 ;  /* 0x0003185701007387 */ /* 0x004fe20000100800 */
[----:B0-----:R-:W-:-:S05]  /*22d0*/  LEA R83, P3, R43, R13, 0x1 ;  /* 0x0000000d2b537211 */ /* 0x001fca00078608ff */
[----:B------:R-:W-:Y:S04]  /*22e0*/  STL [R1+0x60], R83 ;  /* 0x0000605301007387 */ /* 0x000fe80000100800 */
[----:B------:R0:W-:Y:S02]  /*22f0*/  STL [R1+0x3c], R40 ;  /* 0x00003c2801007387 */ /* 0x0001e40000100800 */
[----:B0-----:R-:W-:-:S05]  /*2300*/  @P1 IMAD.MOV.U32 R40, RZ, RZ, R85 ;  /* 0x000000ffff281224 */ /* 0x001fca00078e0055 */
[----:B------:R0:W2:Y:S01]  /*2310*/  @P1 LDG.E.U16 R82, desc[UR24][R40.64] ;  /* 0x0000001828521981 */ /* 0x0000a2000c1e1500 */
[C---:B------:R-:W-:Y:S02]  /*2320*/  LOP3.LUT R84, R12.reuse, 0x12, RZ, 0xfc, !PT ;  /* 0x000000120c547812 */ /* 0x040fe400078efcff */
[----:B------:R-:W-:Y:S02]  /*2330*/  PLOP3.LUT P0, PT, PT, PT, UP1, 0x80, 0x8 ;  /* 0x000000000008781c */ /* 0x000fe40003f0f018 */
[----:B------:R-:W-:Y:S02]  /*2340*/  LOP3.LUT R80, R12, 0x1a, RZ, 0xfc, !PT ;  /* 0x0000001a0c507812 */ /* 0x000fe400078efcff */
[----:B------:R-:W-:Y:S02]  /*2350*/  ISETP.LT.AND P0, PT, R84, UR12, P0 ;  /* 0x0000000c54007c0c */ /* 0x000fe40008701270 */
[----:B------:R-:W-:Y:S02]  /*2360*/  PLOP3.LUT P5, PT, PT, PT, UP1, 0x80, 0x8 ;  /* 0x000000000008781c */ /* 0x000fe40003faf018 */
[----:B------:R-:W-:-:S02]  /*2370*/  LEA.HI.X.SX32 R84, R43, R6, 0x1, P3 ;  /* 0x000000062b547211 */ /* 0x000fc400018f0eff */
[----:B------:R-:W-:Y:S02]  /*2380*/  ISETP.LT.AND P5, PT, R80, UR12, P5 ;  /* 0x0000000c50007c0c */ /* 0x000fe4000afa1270 */
[----:B------:R-:W-:Y:S02]  /*2390*/  LEA R80, P6, R42, R13, 0x1 ;  /* 0x0000000d2a507211 */ /* 0x000fe400078c08ff */
[----:B------:R-:W-:-:S03]  /*23a0*/  PRMT R78, RZ, 0x7610, R78 ;  /* 0x00007610ff4e7816 */ /* 0x000fc6000000004e */
[----:B------:R-:W-:Y:S01]  /*23b0*/  STL [R1+0x80], R80 ;  /* 0x0000805001007387 */ /* 0x000fe20000100800 */
[----:B0-----:R-:W-:Y:S02]  /*23c0*/  @P0 IMAD.MOV.U32 R40, RZ, RZ, R83 ;  /* 0x000000ffff280224 */ /* 0x001fe400078e0053 */
[----:B------:R-:W-:Y:S01]  /*23d0*/  @P0 IMAD.MOV.U32 R41, RZ, RZ, R84 ;  /* 0x000000ffff290224 */ /* 0x000fe200078e0054 */
[----:B------:R-:W-:Y:S01]  /*23e0*/  STL [R1+0x5c], R84 ;  /* 0x00005c5401007387 */ /* 0x000fe20000100800 */
[----:B------:R-:W-:-:S03]  /*23f0*/  PRMT R77, RZ, 0x7610, R77 ;  /* 0x00007610ff4d7816 */ /* 0x000fc6000000004d */
[----:B------:R0:W3:Y:S02]  /*2400*/  @P0 LDG.E.U16 R78, desc[UR24][R40.64] ;  /* 0x00000018284e0981 */ /* 0x0000e4000c1e1500 */
[----:B0-----:R-:W-:Y:S02]  /*2410*/  @P5 IMAD.MOV.U32 R40, RZ, RZ, R80 ;  /* 0x000000ffff285224 */ /* 0x001fe400078e0050 */
[----:B--2---:R0:W-:Y:S02]  /*2420*/  STL [R1+0x2d8], R82 ;  /* 0x0002d85201007387 */ /* 0x0041e40000100800 */
[----:B0-----:R-:W-:-:S05]  /*2430*/  LEA.HI.X.SX32 R82, R42, R6, 0x1, P6 ;  /* 0x000000062a527211 */ /* 0x001fca00030f0eff */
[----:B------:R-:W-:-:S05]  /*2440*/  @P5 IMAD.MOV.U32 R41, RZ, RZ, R82 ;  /* 0x000000ffff295224 */ /* 0x000fca00078e0052 */
[----:B------:R-:W2:Y:S01]  /*2450*/  @P5 LDG.E.U16 R77, desc[UR24][R40.64] ;  /* 0x00000018284d5981 */ /* 0x000ea2000c1e1500 */
[----:B------:R-:W-:-:S03]  /*2460*/  PLOP3.LUT P1, PT, PT, PT, UP1, 0x80, 0x8 ;  /* 0x000000000008781c */ /* 0x000fc60003f2f018 */
[----:B---3--:R0:W-:Y:S01]  /*2470*/  STL [R1+0x2d4], R78 ;  /* 0x0002d44e01007387 */ /* 0x0081e20000100800 */
[----:B------:R-:W-:-:S03]  /*2480*/  PLOP3.LUT P0, PT, PT, PT, UP1, 0x80, 0x8 ;  /* 0x000000000008781c */ /* 0x000fc60003f0f018 */
[----:B------:R3:W-:Y:S01]  /*2490*/  STL [R1+0x7c], R82 ;  /* 0x00007c5201007387 */ /* 0x0007e20000100800 */
[----:B0-----:R-:W-:-:S04]  /*24a0*/  LOP3.LUT R78, R12, 0x22, RZ, 0xfc, !PT ;  /* 0x000000220c4e7812 */ /* 0x001fc800078efcff */
[----:B------:R-:W-:Y:S02]  /*24b0*/  ISETP.LT.AND P1, PT, R78, UR12, P1 ;  /* 0x0000000c4e007c0c */ /* 0x000fe40008f21270 */
[C---:B---3--:R-:W-:Y:S02]  /*24c0*/  LEA R82, P3, R39.reuse, R13, 0x1 ;  /* 0x0000000d27527211 */ /* 0x048fe400078608ff */
[----:B------:R-:W-:Y:S02]  /*24d0*/  LOP3.LUT R78, R12, 0x32, RZ, 0xfc, !PT ;  /* 0x000000320c4e7812 */ /* 0x000fe400078efcff */
[----:B------:R-:W-:Y:S02]  /*24e0*/  PLOP3.LUT P5, PT, PT, PT, UP1, 0x80, 0x8 ;  /* 0x000000000008781c */ /* 0x000fe40003faf018 */
[----:B------:R-:W-:Y:S02]  /*24f0*/  LEA.HI.X.SX32 R83, R39, R6, 0x1, P3 ;  /* 0x0000000627537211 */ /* 0x000fe400018f0eff */
[----:B------:R-:W-:-:S02]  /*2500*/  ISETP.LT.AND P5, PT, R78, UR12, P5 ;  /* 0x0000000c4e007c0c */ /* 0x000fc4000afa1270 */
[----:B------:R-:W-:Y:S01]  /*2510*/  PRMT R81, RZ, 0x7610, R81 ;  /* 0x00007610ff517816 */ /* 0x000fe20000000051 */
[----:B------:R-:W-:Y:S01]  /*2520*/  @P1 IMAD.MOV.U32 R39, RZ, RZ, R83 ;  /* 0x000000ffff271224 */ /* 0x000fe200078e0053 */
[----:B------:R-:W-:Y:S01]  /*2530*/  PRMT R72, RZ, 0x7610, R72 ;  /* 0x00007610ff487816 */ /* 0x000fe20000000048 */
[----:B--2---:R0:W-:Y:S02]  /*2540*/  STL [R1+0x350], R77 ;  /* 0x0003504d01007387 */ /* 0x0041e40000100800 */
[----:B0-----:R-:W-:-:S04]  /*2550*/  LOP3.LUT R77, R12, 0x2a, RZ, 0xfc, !PT ;  /* 0x0000002a0c4d7812 */ /* 0x001fc800078efcff */
[----:B------:R-:W-:Y:S02]  /*2560*/  ISETP.LT.AND P0, PT, R77, UR12, P0 ;  /* 0x0000000c4d007c0c */ /* 0x000fe40008701270 */
[----:B------:R-:W-:-:S04]  /*2570*/  LEA R77, P6, R38, R13, 0x1 ;  /* 0x0000000d264d7211 */ /* 0x000fc800078c08ff */
[----:B------:R-:W-:Y:S01]  /*2580*/  LEA.HI.X.SX32 R78, R38, R6, 0x1, P6 ;  /* 0x00000006264e7211 */ /* 0x000fe200030f0eff */
[----:B------:R-:W-:-:S05]  /*2590*/  @P1 IMAD.MOV.U32 R38, RZ, RZ, R82 ;  /* 0x000000ffff261224 */ /* 0x000fca00078e0052 */
[----:B------:R0:W2:Y:S02]  /*25a0*/  @P1 LDG.E.U16 R81, desc[UR24][R38.64] ;  /* 0x0000001826511981 */ /* 0x0000a4000c1e1500 */
[----:B0-----:R-:W-:Y:S02]  /*25b0*/  @P0 IMAD.MOV.U32 R38, RZ, RZ, R77 ;  /* 0x000000ffff260224 */ /* 0x001fe400078e004d */
[----:B------:R-:W-:-:S05]  /*25c0*/  @P0 IMAD.MOV.U32 R39, RZ, RZ, R78 ;  /* 0x000000ffff270224 */ /* 0x000fca00078e004e */
[----:B------:R-:W3:Y:S01]  /*25d0*/  @P0 LDG.E.U16 R72, desc[UR24][R38.64] ;  /* 0x0000001826480981 */ /* 0x000ee2000c1e1500 */
[----:B------:R-:W-:Y:S02]  /*25e0*/  LOP3.LUT R80, R12, 0x3a, RZ, 0xfc, !PT ;  /* 0x0000003a0c507812 */ /* 0x000fe400078efcff */
[----:B------:R-:W-:Y:S01]  /*25f0*/  PLOP3.LUT P3, PT, PT, PT, UP1, 0x80, 0x8 ;  /* 0x000000000008781c */ /* 0x000fe20003f6f018 */
[----:B------:R-:W-:Y:S03]  /*2600*/  STL [R1+0xa0], R82 ;  /* 0x0000a05201007387 */ /* 0x000fe60000100800 */
[----:B------:R-:W-:Y:S01]  /*2610*/  ISETP.LT.AND P3, PT, R80, UR12, P3 ;  /* 0x0000000c50007c0c */ /* 0x000fe20009f61270 */
[----:B------:R0:W-:Y:S01]  /*2620*/  STL [R1+0x4c0], R77 ;  /* 0x0004c04d01007387 */ /* 0x0001e20000100800 */
[----:B------:R-:W-:-:S03]  /*2630*/  LEA R80, P1, R37, R13, 0x1 ;  /* 0x0000000d25507211 */ /* 0x000fc600078208ff */
[----:B------:R-:W-:Y:S01]  /*2640*/  STL [R1+0x9c], R83 ;  /* 0x00009c5301007387 */ /* 0x000fe20000100800 */
[----:B------:R-:W-:Y:S02]  /*2650*/  PRMT R79, RZ, 0x7610, R79 ;  /* 0x00007610ff4f7816 */ /* 0x000fe4000000004f */
[----:B0-----:R-:W-:Y:S01]  /*2660*/  LEA R77, P0, R36, R13, 0x1 ;  /* 0x0000000d244d7211 */ /* 0x001fe200078008ff */
[----:B------:R0:W-:Y:S01]  /*2670*/  STL [R1+0x4bc], R78 ;  /* 0x0004bc4e01007387 */ /* 0x0001e20000100800 */
[----:B------:R-:W-:-:S03]  /*2680*/  LEA.HI.X.SX32 R37, R37, R6, 0x1, P1 ;  /* 0x0000000625257211 */ /* 0x000fc600008f0eff */
[----:B------:R-:W-:Y:S01]  /*2690*/  STL [R1+0x4e0], R80 ;  /* 0x0004e05001007387 */ /* 0x000fe20000100800 */
[----:B0-----:R-:W-:Y:S01]  /*26a0*/  LEA.HI.X.SX32 R78, R36, R6, 0x1, P0 ;  /* 0x00000006244e7211 */ /* 0x001fe200000f0eff */
[----:B------:R-:W-:Y:S02]  /*26b0*/  @P5 IMAD.MOV.U32 R36, RZ, RZ, R80 ;  /* 0x000000ffff245224 */ /* 0x000fe400078e0050 */
[----:B------:R-:W-:Y:S01]  /*26c0*/  STL [R1+0x500], R77 ;  /* 0x0005004d01007387 */ /* 0x000fe20000100800 */
[----:B------:R-:W-:-:S03]  /*26d0*/  PRMT R75, RZ, 0x7610, R75 ;  /* 0x00007610ff4b7816 */ /* 0x000fc6000000004b */
[----:B------:R0:W-:Y:S01]  /*26e0*/  STL [R1+0x4dc], R37 ;  /* 0x0004dc2501007387 */ /* 0x0001e20000100800 */
[----:B------:R-:W-:-:S03]  /*26f0*/  PLOP3.LUT P0, PT, PT, PT, UP1, 0x80, 0x8 ;  /* 0x000000000008781c */ /* 0x000fc60003f0f018 */
[----:B------:R4:W2:Y:S02]  /*2700*/  @P5 LDG.E.U16 R79, desc[UR24][R36.64] ;  /* 0x00000018244f5981 */ /* 0x0008a4000c1e1500 */
[----:B----4-:R-:W-:Y:S02]  /*2710*/  @P3 IMAD.MOV.U32 R36, RZ, RZ, R77 ;  /* 0x000000ffff243224 */ /* 0x010fe400078e004d */
[----:B0-----:R-:W-:-:S05]  /*2720*/  @P3 IMAD.MOV.U32 R37, RZ, RZ, R78 ;  /* 0x000000ffff253224 */ /* 0x001fca00078e004e */
[----:B------:R0:W4:Y:S01]  /*2730*/  @P3 LDG.E.U16 R75, desc[UR24][R36.64] ;  /* 0x00000018244b3981 */ /* 0x000122000c1e1500 */
[----:B------:R-:W-:Y:S02]  /*2740*/  PRMT R74, RZ, 0x7610, R74 ;  /* 0x00007610ff4a7816 */ /* 0x000fe4000000004a */
[----:B0-----:R-:W-:-:S04]  /*2750*/  LEA R36, P5, R35, R13, 0x1 ;  /* 0x0000000d23247211 */ /* 0x001fc800078a08ff */
[----:B------:R-:W-:Y:S01]  /*2760*/  LEA.HI.X.SX32 R37, R35, R6, 0x1, P5 ;  /* 0x0000000623257211 */ /* 0x000fe200028f0eff */
[----:B---3--:R0:W-:Y:S02]  /*2770*/  STL [R1+0x368], R72 ;  /* 0x0003684801007387 */ /* 0x0081e40000100800 */
[----:B0-----:R-:W-:-:S04]  /*2780*/  LOP3.LUT R72, R12, 0x42, RZ, 0xfc, !PT ;  /* 0x000000420c487812 */ /* 0x001fc800078efcff */
[----:B------:R-:W-:-:S13]  /*2790*/  ISETP.LT.AND P3, PT, R72, UR12, P0 ;  /* 0x0000000c48007c0c */ /* 0x000fda0008761270 */
[----:B------:R0:W3:Y:S01]  /*27a0*/  @P3 LDG.E.U16 R74, desc[UR24][R36.64] ;  /* 0x00000018244a3981 */ /* 0x0000e2000c1e1500 */
[----:B------:R-:W-:Y:S02]  /*27b0*/  LOP3.LUT R77, R12, 0x4a, RZ, 0xfc, !PT ;  /* 0x0000004a0c4d7812 */ /* 0x000fe400078efcff */
[----:B------:R-:W-:Y:S01]  /*27c0*/  PLOP3.LUT P1, PT, PT, PT, UP1, 0x80, 0x8 ;  /* 0x000000000008781c */ /* 0x000fe20003f2f018 */
[----:B------:R-:W-:Y:S03]  /*27d0*/  STL [R1+0x4fc], R78 ;  /* 0x0004fc4e01007387 */ /* 0x000fe60000100800 */
[----:B------:R-:W-:Y:S02]  /*27e0*/  ISETP.LT.AND P1, PT, R77, UR12, P1 ;  /* 0x0000000c4d007c0c */ /* 0x000fe40008f21270 */
[----:B------:R-:W-:Y:S02]  /*27f0*/  LEA R77, P6, R33, R13, 0x1 ;  /* 0x0000000d214d7211 */ /* 0x000fe400078c08ff */
[----:B------:R-:W-:-:S02]  /*2800*/  PLOP3.LUT P0, PT, PT, PT, UP1, 0x80, 0x8 ;  /* 0x000000000008781c */ /* 0x000fc40003f0f018 */
[----:B------:R-:W-:Y:S02]  /*2810*/  PRMT R76, RZ, 0x7610, R76 ;  /* 0x00007610ff4c7816 */ /* 0x000fe4000000004c */
[C---:B------:R-:W-:Y:S01]  /*2820*/  LOP3.LUT R72, R12.reuse, 0x5a, RZ, 0xfc, !PT ;  /* 0x0000005a0c487812 */ /* 0x040fe200078efcff */
[----:B----4-:R4:W-:Y:S04]  /*2830*/  STL [R1+0x330], R75 ;  /* 0x0003304b01007387 */ /* 0x0109e80000100800 */
[----:B--2---:R-:W-:Y:S04]  /*2840*/  STL [R1+0x264], R81 ;  /* 0x0002645101007387 */ /* 0x004fe80000100800 */
[----:B------:R0:W-:Y:S01]  /*2850*/  STL [R1+0x520], R36 ;  /* 0x0005202401007387 */ /* 0x0001e20000100800 */
[----:B----4-:R-:W-:-:S03]  /*2860*/  LOP3.LUT R75, R12, 0x52, RZ, 0xfc, !PT ;  /* 0x000000520c4b7812 */ /* 0x010fc600078efcff */
[----:B------:R2:W-:Y:S01]  /*2870*/  STL [R1+0x51c], R37 ;  /* 0x00051c2501007387 */ /* 0x0005e20000100800 */
[----:B------:R-:W-:-:S03]  /*2880*/  ISETP.LT.AND P0, PT, R75, UR12, P0 ;  /* 0x0000000c4b007c0c */ /* 0x000fc60008701270 */
[----:B------:R-:W-:Y:S01]  /*2890*/  STL [R1+0x540], R77 ;  /* 0x0005404d01007387 */ /* 0x000fe20000100800 */
[----:B0-----:R-:W-:Y:S02]  /*28a0*/  LEA.HI.X.SX32 R36, R33, R6, 0x1, P6 ;  /* 0x0000000621247211 */ /* 0x001fe400030f0eff */
[----:B------:R-:W-:-:S03]  /*28b0*/  PLOP3.LUT P5, PT, PT, PT, UP1, 0x80, 0x8 ;  /* 0x000000000008781c */ /* 0x000fc60003faf018 */
[----:B--2---:R-:W-:Y:S01]  /*28c0*/  @P1 IMAD.MOV.U32 R37, RZ, RZ, R36 ;  /* 0x000000ffff251224 */ /* 0x004fe200078e0024 */
[----:B------:R-:W-:Y:S02]  /*28d0*/  ISETP.LT.AND P5, PT, R72, UR12, P5 ;  /* 0x0000000c48007c0c */ /* 0x000fe4000afa1270 */
[----:B------:R-:W-:Y:S02]  /*28e0*/  PRMT R69, RZ, 0x7610, R69 ;  /* 0x00007610ff457816 */ /* 0x000fe40000000045 */
[----:B------:R-:W-:-:S04]  /*28f0*/  LEA R72, P6, R28, R13, 0x1 ;  /* 0x0000000d1c487211 */ /* 0x000fc800078c08ff */
[----:B------:R-:W-:Y:S02]  /*2900*/  LEA.HI.X.SX32 R28, R28, R6, 0x1, P6 ;  /* 0x000000061c1c7211 */ /* 0x000fe400030f0eff */
[----:B------:R-:W-:Y:S01]  /*2910*/  PRMT R70, RZ, 0x7610, R70 ;  /* 0x00007610ff467816 */ /* 0x000fe20000000046 */
[----:B---3--:R0:W-:Y:S04]  /*2920*/  STL [R1+0x254], R74 ;  /* 0x0002544a01007387 */ /* 0x0081e80000100800 */
[----:B------:R-:W-:Y:S01]  /*2930*/  STL [R1+0x258], R79 ;  /* 0x0002584f01007387 */ /* 0x000fe20000100800 */
[----:B0-----:R-:W-:-:S05]  /*2940*/  LEA R74, P3, R30, R13, 0x1 ;  /* 0x0000000d1e4a7211 */ /* 0x001fca00078608ff */
[----:B------:R-:W-:Y:S01]  /*2950*/  STL [R1+0x56c], R74 ;  /* 0x00056c4a01007387 */ /* 0x000fe20000100800 */
[----:B------:R-:W-:-:S03]  /*2960*/  LEA.HI.X.SX32 R75, R30, R6, 0x1, P3 ;  /* 0x000000061e4b7211 */ /* 0x000fc600018f0eff */
[----:B------:R0:W-:Y:S02]  /*2970*/  STL [R1+0x53c], R36 ;  /* 0x00053c2401007387 */ /* 0x0001e40000100800 */
[----:B0-----:R-:W-:-:S05]  /*2980*/  @P1 IMAD.MOV.U32 R36, RZ, RZ, R77 ;  /* 0x000000ffff241224 */ /* 0x001fca00078e004d */
[----:B------:R0:W2:Y:S02]  /*2990*/  @P1 LDG.E.U16 R76, desc[UR24][R36.64] ;  /* 0x00000018244c1981 */ /* 0x0000a4000c1e1500 */
[----:B0-----:R-:W-:Y:S02]  /*29a0*/  @P0 IMAD.MOV.U32 R36, RZ, RZ, R74 ;  /* 0x000000ffff240224 */ /* 0x001fe400078e004a */
[----:B------:R-:W-:-:S05]  /*29b0*/  @P0 IMAD.MOV.U32 R37, RZ, RZ, R75 ;  /* 0x000000ffff250224 */ /* 0x000fca00078e004b */
[----:B------:R0:W3:Y:S02]  /*29c0*/  @P0 LDG.E.U16 R69, desc[UR24][R36.64] ;  /* 0x0000001824450981 */ /* 0x0000e4000c1e1500 */
[----:B0-----:R-:W-:Y:S02]  /*29d0*/  @P5 IMAD.MOV.U32 R36, RZ, RZ, R72 ;  /* 0x000000ffff245224 */ /* 0x001fe400078e0048 */
[----:B------:R-:W-:-:S05]  /*29e0*/  @P5 IMAD.MOV.U32 R37, RZ, RZ, R28 ;  /* 0x000000ffff255224 */ /* 0x000fca00078e001c */
[----:B------:R-:W4:Y:S01]  /*29f0*/  @P5 LDG.E.U16 R70, desc[UR24][R36.64] ;  /* 0x0000001824465981 */ /* 0x000f22000c1e1500 */
[----:B------:R-:W-:-:S03]  /*2a00*/  PLOP3.LUT P1, PT, PT, PT, UP1, 0x80, 0x8 ;  /* 0x000000000008781c */ /* 0x000fc60003f2f018 */
[----:B------:R-:W-:Y:S04]  /*2a10*/  STL [R1+0x58c], R72 ;  /* 0x00058c4801007387 */ /* 0x000fe80000100800 */
[----:B------:R-:W-:Y:S01]  /*2a20*/  STL [R1+0x568], R75 ;  /* 0x0005684b01007387 */ /* 0x000fe20000100800 */
[----:B------:R-:W-:Y:S02]  /*2a30*/  PLOP3.LUT P0, PT, PT, PT, UP1, 0x80, 0x8 ;  /* 0x000000000008781c */ /* 0x000fe40003f0f018 */
[----:B------:R-:W-:Y:S02]  /*2a40*/  PLOP3.LUT P5, PT, PT, PT, UP1, 0x80, 0x8 ;  /* 0x000000000008781c */ /* 0x000fe40003faf018 */
[----:B------:R-:W-:Y:S02]  /*2a50*/  PRMT R73, RZ, 0x7610, R73 ;  /* 0x00007610ff497816 */ /* 0x000fe40000000049 */
[----:B------:R-:W-:Y:S01]  /*2a60*/  PRMT R43, RZ, 0x7610, R43 ;  /* 0x00007610ff2b7816 */ /* 0x000fe2000000002b */
[----:B---3--:R0:W-:Y:S04]  /*2a70*/  STL [R1+0x2a4], R69 ;  /* 0x0002a44501007387 */ /* 0x0081e80000100800 */
[----:B------:R3:W-:Y:S01]  /*2a80*/  STL [R1+0x588], R28 ;  /* 0x0005881c01007387 */ /* 0x0007e20000100800 */
[----:B0-----:R-:W-:-:S02]  /*2a90*/  LOP3.LUT R69, R12, 0x62, RZ, 0xfc, !PT ;  /* 0x000000620c457812 */ /* 0x001fc400078efcff */
[----:B---3--:R-:W-:Y:S02]  /*2aa0*/  LOP3.LUT R28, R12, 0x6a, RZ, 0xfc, !PT ;  /* 0x0000006a0c1c7812 */ /* 0x008fe400078efcff */
[----:B------:R-:W-:Y:S02]  /*2ab0*/  ISETP.LT.AND P1, PT, R69, UR12, P1 ;  /* 0x0000000c45007c0c */ /* 0x000fe40008f21270 */
[----:B------:R-:W-:Y:S02]  /*2ac0*/  ISETP.LT.AND P0, PT, R28, UR12, P0 ;  /* 0x0000000c1c007c0c */ /* 0x000fe40008701270 */
[-C--:B------:R-:W-:Y:S01]  /*2ad0*/  LEA R28, P3, R31, R13.reuse, 0x1 ;  /* 0x0000000d1f1c7211 */ /* 0x080fe200078608ff */
[----:B----4-:R0:W-:Y:S01]  /*2ae0*/  STL [R1+0x32c], R70 ;  /* 0x00032c4601007387 */ /* 0x0101e20000100800 */
[----:B------:R-:W-:Y:S02]  /*2af0*/  LEA R69, P6, R29, R13, 0x1 ;  /* 0x0000000d1d457211 */ /* 0x000fe400078c08ff */
[----:B------:R-:W-:-:S02]  /*2b00*/  LEA.HI.X.SX32 R74, R31, R6, 0x1, P3 ;  /* 0x000000061f4a7211 */ /* 0x000fc400018f0eff */
[----:B0-----:R-:W-:-:S04]  /*2b10*/  LOP3.LUT R70, R12, 0x72, RZ, 0xfc, !PT ;  /* 0x000000720c467812 */ /* 0x001fc800078efcff */
[----:B------:R-:W-:Y:S02]  /*2b20*/  ISETP.LT.AND P5, PT, R70, UR12, P5 ;  /* 0x0000000c46007c0c */ /* 0x000fe4000afa1270 */
[----:B------:R-:W-:Y:S01]  /*2b30*/  LEA.HI.X.SX32 R70, R29, R6, 0x1, P6 ;  /* 0x000000061d467211 */ /* 0x000fe200030f0eff */
[----:B------:R-:W-:-:S05]  /*2b40*/  @P1 IMAD.MOV.U32 R29, RZ, RZ, R74 ;  /* 0x000000ffff1d1224 */ /* 0x000fca00078e004a */
[----:B------:R0:W3:Y:S04]  /*2b50*/  @P1 LDG.E.U16 R73, desc[UR24][R28.64] ;  /* 0x000000181c491981 */ /* 0x0000e8000c1e1500 */
[----:B------:R4:W-:Y:S01]  /*2b60*/  STL [R1+0x5ac], R28 ;  /* 0x0005ac1c01007387 */ /* 0x0009e20000100800 */
[----:B0-----:R-:W-:Y:S02]  /*2b70*/  @P0 IMAD.MOV.U32 R29, RZ, RZ, R70 ;  /* 0x000000ffff1d0224 */ /* 0x001fe400078e0046 */
[----:B----4-:R-:W-:-:S05]  /*2b80*/  @P0 IMAD.MOV.U32 R28, RZ, RZ, R69 ;  /* 0x000000ffff1c0224 */ /* 0x010fca00078e0045 */
[----:B------:R0:W4:Y:S01]  /*2b90*/  @P0 LDG.E.U16 R43, desc[UR24][R28.64] ;  /* 0x000000181c2b0981 */ /* 0x000122000c1e1500 */
[----:B------:R-:W-:Y:S02]  /*2ba0*/  LOP3.LUT R72, R12, 0x4, RZ, 0xfc, !PT ;  /* 0x000000040c487812 */ /* 0x000fe400078efcff */
[----:B------:R-:W-:Y:S01]  /*2bb0*/  PLOP3.LUT P3, PT, PT, PT, UP1, 0x80, 0x8 ;  /* 0x000000000008781c */ /* 0x000fe20003f6f018 */
[----:B------:R0:W-:Y:S03]  /*2bc0*/  STL [R1+0x5cc], R69 ;  /* 0x0005cc4501007387 */ /* 0x0001e60000100800 */
[----:B------:R-:W-:Y:S02]  /*2bd0*/  ISETP.LT.AND P3, PT, R72, UR12, P3 ;  /* 0x0000000c48007c0c */ /* 0x000fe40009f61270 */
[-C--:B------:R-:W-:Y:S01]  /*2be0*/  LEA R72, P1, R21, R13.reuse, 0x1 ;  /* 0x0000000d15487211 */ /* 0x080fe200078208ff */
[----:B--2---:R-:W-:Y:S04]  /*2bf0*/  STL [R1+0x2a8], R76 ;  /* 0x0002a84c01007387 */ /* 0x004fe80000100800 */
[----:B------:R-:W-:Y:S04]  /*2c00*/  STL [R1+0x5a8], R74 ;  /* 0x0005a84a01007387 */ /* 0x000fe80000100800 */
[----:B------:R2:W-:Y:S04]  /*2c10*/  STL [R1+0x5c8], R70 ;  /* 0x0005c84601007387 */ /* 0x0005e80000100800 */
[----:B------:R-:W-:Y:S01]  /*2c20*/  STL [R1+0x5ec], R72 ;  /* 0x0005ec4801007387 */ /* 0x000fe20000100800 */
[----:B0-----:R-:W-:Y:S01]  /*2c30*/  LEA R69, P0, R27, R13, 0x1 ;  /* 0x0000000d1b457211 */ /* 0x001fe200078008ff */
[----:B------:R-:W-:Y:S01]  /*2c40*/  @P5 IMAD.MOV.U32 R28, RZ, RZ, R72 ;  /* 0x000000ffff1c5224 */ /* 0x000fe200078e0048 */
[----:B------:R-:W-:-:S02]  /*2c50*/  PRMT R71, RZ, 0x7610, R71 ;  /* 0x00007610ff477816 */ /* 0x000fc40000000047 */
[-C--:B--2---:R-:W-:Y:S02]  /*2c60*/  LEA.HI.X.SX32 R70, R27, R6.reuse, 0x1, P0 ;  /* 0x000000061b467211 */ /* 0x084fe400000f0eff */
[----:B------:R-:W-:Y:S02]  /*2c70*/  PRMT R68, RZ, 0x7610, R68 ;  /* 0x00007610ff447816 */ /* 0x000fe40000000044 */
[----:B------:R-:W-:Y:S02]  /*2c80*/  PLOP3.LUT P0, PT, PT, PT, UP1, 0x80, 0x8 ;  /* 0x000000000008781c */ /* 0x000fe40003f0f018 */
[----:B------:R-:W-:Y:S01]  /*2c90*/  PRMT R62, RZ, 0x7610, R62 ;  /* 0x00007610ff3e7816 */ /* 0x000fe2000000003e */
[----:B---3--:R0:W-:Y:S02]  /*2ca0*/  STL [R1+0x218], R73 ;  /* 0x0002184901007387 */ /* 0x0081e40000100800 */
[----:B0-----:R-:W-:-:S05]  /*2cb0*/  LEA.HI.X.SX32 R73, R21, R6, 0x1, P1 ;  /* 0x0000000615497211 */ /* 0x001fca00008f0eff */
[----:B------:R-:W-:Y:S01]  /*2cc0*/  @P5 IMAD.MOV.U32 R29, RZ, RZ, R73 ;  /* 0x000000ffff1d5224 */ /* 0x000fe200078e0049 */
[----:B------:R-:W-:Y:S04]  /*2cd0*/  STL [R1+0x28], R69 ;  /* 0x0000284501007387 */ /* 0x000fe80000100800 */
[----:B------:R0:W2:Y:S04]  /*2ce0*/  @P5 LDG.E.U16 R71, desc[UR24][R28.64] ;  /* 0x000000181c475981 */ /* 0x0000a8000c1e1500 */
[----:B------:R-:W-:Y:S04]  /*2cf0*/  STL [R1+0x5e8], R73 ;  /* 0x0005e84901007387 */ /* 0x000fe80000100800 */
[----:B----4-:R3:W-:Y:S01]  /*2d00*/  STL [R1+0x358], R43 ;  /* 0x0003582b01007387 */ /* 0x0107e20000100800 */
[----:B0-----:R-:W-:-:S02]  /*2d10*/  @P3 IMAD.MOV.U32 R28, RZ, RZ, R69 ;  /* 0x000000ffff1c3224 */ /* 0x001fc400078e0045 */
[----:B------:R-:W-:-:S05]  /*2d20*/  @P3 IMAD.MOV.U32 R29, RZ, RZ, R70 ;  /* 0x000000ffff1d3224 */ /* 0x000fca00078e0046 */
[----:B------:R0:W4:Y:S01]  /*2d30*/  @P3 LDG.E.U16 R68, desc[UR24][R28.64] ;  /* 0x000000181c443981 */ /* 0x000122000c1e1500 */
[----:B---3--:R-:W-:-:S04]  /*2d40*/  LOP3.LUT R43, R12, 0xc, RZ, 0xfc, !PT ;  /* 0x0000000c0c2b7812 */ /* 0x008fc800078efcff */
[----:B------:R-:W-:Y:S02]  /*2d50*/  ISETP.LT.AND P3, PT, R43, UR12, P0 ;  /* 0x0000000c2b007c0c */ /* 0x000fe40008761270 */
[----:B0-----:R-:W-:-:S04]  /*2d60*/  LEA R28, P5, R25, R13, 0x1 ;  /* 0x0000000d191c7211 */ /* 0x001fc800078a08ff */
[----:B------:R-:W-:-:S07]  /*2d70*/  LEA.HI.X.SX32 R29, R25, R6, 0x1, P5 ;  /* 0x00000006191d7211 */ /* 0x000fce00028f0eff */
[----:B------:R0:W3:Y:S01]  /*2d80*/  @P3 LDG.E.U16 R62, desc[UR24][R28.64] ;  /* 0x000000181c3e3981 */ /* 0x0000e2000c1e1500 */
[----:B------:R-:W-:Y:S02]  /*2d90*/  LOP3.LUT R69, R12, 0x14, RZ, 0xfc, !PT ;  /* 0x000000140c457812 */ /* 0x000fe400078efcff */
[----:B------:R-:W-:Y:S01]  /*2da0*/  PLOP3.LUT P1, PT, PT, PT, UP1, 0x80, 0x8 ;  /* 0x000000000008781c */ /* 0x000fe20003f2f018 */
[----:B------:R-:W-:Y:S03]  /*2db0*/  STL [R1+0x24], R70 ;  /* 0x0000244601007387 */ /* 0x000fe60000100800 */
[----:B------:R-:W-:Y:S02]  /*2dc0*/  ISETP.LT.AND P1, PT, R69, UR12, P1 ;  /* 0x0000000c45007c0c */ /* 0x000fe40008f21270 */
[C---:B------:R-:W-:Y:S02]  /*2dd0*/  LEA R69, P6, R23.reuse, R13, 0x1 ;  /* 0x0000000d17457211 */ /* 0x040fe400078c08ff */
[----:B------:R-:W-:Y:S01]  /*2de0*/  PRMT R45, RZ, 0x7610, R45 ;  /* 0x00007610ff2d7816 */ /* 0x000fe2000000002d */
[----:B----4-:R-:W-:Y:S04]  /*2df0*/  STL [R1+0x380], R68 ;  /* 0x0003804401007387 */ /* 0x010fe80000100800 */
[----:B------:R0:W-:Y:S04]  /*2e00*/  STL [R1+0x48], R28 ;  /* 0x0000481c01007387 */ /* 0x0001e80000100800 */
[----:B------:R4:W-:Y:S04]  /*2e10*/  STL [R1+0x44], R29 ;  /* 0x0000441d01007387 */ /* 0x0009e80000100800 */
[----:B------:R-:W-:Y:S01]  /*2e20*/  STL [R1+0x68], R69 ;  /* 0x0000684501007387 */ /* 0x000fe20000100800 */
[----:B0-----:R-:W-:-:S03]  /*2e30*/  LEA.HI.X.SX32 R28, R23, R6, 0x1, P6 ;  /* 0x00000006171c7211 */ /* 0x001fc600030f0eff */
[----:B---3--:R0:W-:Y:S02]  /*2e40*/  STL [R1+0x29c], R62 ;  /* 0x00029c3e01007387 */ /* 0x0081e40000100800 */
[----:B----4-:R-:W-:Y:S02]  /*2e50*/  @P1 IMAD.MOV.U32 R29, RZ, RZ, R28 ;  /* 0x000000ffff1d1224 */ /* 0x010fe400078e001c */
[----:B--2---:R-:W-:Y:S01]  /*2e60*/  STL [R1+0x214], R71 ;  /* 0x0002144701007387 */ /* 0x004fe20000100800 */
[----:B0-----:R-:W-:-:S05]  /*2e70*/  LEA R62, P3, R19, R13, 0x1 ;  /* 0x0000000d133e7211 */ /* 0x001fca00078608ff */
[----:B------:R-:W-:Y:S04]  /*2e80*/  STL [R1+0x88], R62 ;  /* 0x0000883e01007387 */ /* 0x000fe80000100800 */
[----:B------:R0:W-:Y:S02]  /*2e90*/  STL [R1+0x64], R28 ;  /* 0x0000641c01007387 */ /* 0x0001e40000100800 */
[----:B0-----:R-:W-:-:S05]  /*2ea0*/  @P1 IMAD.MOV.U32 R28, RZ, RZ, R69 ;  /* 0x000000ffff1c1224 */ /* 0x001fca00078e0045 */
[----:B------:R-:W2:Y:S01]  /*2eb0*/  @P1 LDG.E.U16 R45, desc[UR24][R28.64] ;  /* 0x000000181c2d1981 */ /* 0x000ea2000c1e1500 */
[C---:B------:R-:W-:Y:S02]  /*2ec0*/  LOP3.LUT R68, R12.reuse, 0x1c, RZ, 0xfc, !PT ;  /* 0x0000001c0c447812 */ /* 0x040fe400078efcff */
[----:B------:R-:W-:Y:S02]  /*2ed0*/  PLOP3.LUT P0, PT, PT, PT, UP1, 0x80, 0x8 ;  /* 0x000000000008781c */ /* 0x000fe40003f0f018 */
[----:B------:R-:W-:Y:S02]  /*2ee0*/  LOP3.LUT R43, R12, 0x24, RZ, 0xfc, !PT ;  /* 0x000000240c2b7812 */ /* 0x000fe400078efcff */
[----:B------:R-:W-:Y:S02]  /*2ef0*/  PLOP3.LUT P5, PT, PT, PT, UP1, 0x80, 0x8 ;  /* 0x000000000008781c */ /* 0x000fe40003faf018 */
[----:B------:R-:W-:Y:S02]  /*2f00*/  ISETP.LT.AND P0, PT, R68, UR12, P0 ;  /* 0x0000000c44007c0c */ /* 0x000fe40008701270 */
[----:B------:R-:W-:-:S02]  /*2f10*/  ISETP.LT.AND P5, PT, R43, UR12, P5 ;  /* 0x0000000c2b007c0c */ /* 0x000fc4000afa1270 */
[----:B------:R-:W-:Y:S02]  /*2f20*/  LEA R43, P6, R18, R13, 0x1 ;  /* 0x0000000d122b7211 */ /* 0x000fe400078c08ff */
[----:B------:R-:W-:-:S03]  /*2f30*/  LEA.HI.X.SX32 R68, R19, R6, 0x1, P3 ;  /* 0x0000000613447211 */ /* 0x000fc600018f0eff */
[----:B------:R-:W-:Y:S01]  /*2f40*/  STL [R1+0xa8], R43 ;  /* 0x0000a82b01007387 */ /* 0x000fe20000100800 */
[----:B------:R-:W-:-:S03]  /*2f50*/  PRMT R41, RZ, 0x7610, R41 ;  /* 0x00007610ff297816 */ /* 0x000fc60000000029 */
[----:B------:R-:W-:Y:S01]  /*2f60*/  STL [R1+0x84], R68 ;  /* 0x0000844401007387 */ /* 0x000fe20000100800 */
[----:B------:R-:W-:Y:S01]  /*2f70*/  @P0 IMAD.MOV.U32 R19, RZ, RZ, R68 ;  /* 0x000000ffff130224 */ /* 0x000fe200078e0044 */
[----:B------:R-:W-:Y:S02]  /*2f80*/  PRMT R40, RZ, 0x7610, R40 ;  /* 0x00007610ff287816 */ /* 0x000fe40000000028 */
[----:B--2---:R0:W-:Y:S02]  /*2f90*/  STL [R1+0x2f0], R45 ;  /* 0x0002f02d01007387 */ /* 0x0041e40000100800 */
[----:B0-----:R-:W-:Y:S01]  /*2fa0*/  LEA.HI.X.SX32 R45, R18, R6, 0x1, P6 ;  /* 0x00000006122d7211 */ /* 0x001fe200030f0eff */
[----:B------:R-:W-:-:S05]  /*2fb0*/  @P0 IMAD.MOV.U32 R18, RZ, RZ, R62 ;  /* 0x000000ffff120224 */ /* 0x000fca00078e003e */
[----:B------:R0:W2:Y:S02]  /*2fc0*/  @P0 LDG.E.U16 R41, desc[UR24][R18.64] ;  /* 0x0000001812290981 */ /* 0x0000a4000c1e1500 */
[----:B0-----:R-:W-:Y:S02]  /*2fd0*/  @P5 IMAD.MOV.U32 R18, RZ, RZ, R43 ;  /* 0x000000ffff125224 */ /* 0x001fe400078e002b */
[----:B------:R-:W-:-:S05]  /*2fe0*/  @P5 IMAD.MOV.U32 R19, RZ, RZ, R45 ;  /* 0x000000ffff135224 */ /* 0x000fca00078e002d */
[----:B------:R-:W3:Y:S01]  /*2ff0*/  @P5 LDG.E.U16 R40, desc[UR24][R18.64] ;  /* 0x0000001812285981 */ /* 0x000ee2000c1e1500 */
[----:B------:R-:W-:Y:S02]  /*3000*/  PLOP3.LUT P1, PT, PT, PT, UP1, 0x80, 0x8 ;  /* 0x000000000008781c */ /* 0x000fe40003f2f018 */
[----:B------:R-:W-:Y:S02]  /*3010*/  PLOP3.LUT P0, PT, PT, PT, UP1, 0x80, 0x8 ;  /* 0x000000000008781c */ /* 0x000fe40003f0f018 */
[----:B------:R-:W-:Y:S02]  /*3020*/  PLOP3.LUT P5, PT, PT, PT, UP1, 0x80, 0x8 ;  /* 0x000000000008781c */ /* 0x000fe40003faf018 */
[----:B------:R-:W-:Y:S02]  /*3030*/  PRMT R44, RZ, 0x7610, R44 ;  /* 0x00007610ff2c7816 */ /* 0x000fe4000000002c */
[----:B------:R-:W-:Y:S01]  /*3040*/  PRMT R35, RZ, 0x7610, R35 ;  /* 0x00007610ff237816 */ /* 0x000fe20000000023 */
[----:B--2---:R0:W-:Y:S04]  /*3050*/  STL [R1+0x2ec], R41 ;  /* 0x0002ec2901007387 */ /* 0x0041e80000100800 */
[----:B------:R2:W-:Y:S01]  /*3060*/  STL [R1+0xa4], R45 ;  /* 0x0000a42d01007387 */ /* 0x0005e20000100800 */
[----:B0-----:R-:W-:-:S04]  /*3070*/  LOP3.LUT R41, R12, 0x2c, RZ, 0xfc, !PT ;  /* 0x0000002c0c297812 */ /* 0x001fc800078efcff */
[----:B------:R-:W-:Y:S01]  /*3080*/  ISETP.LT.AND P1, PT, R41, UR12, P1 ;  /* 0x0000000c29007c0c */ /* 0x000fe20008f21270 */
[----:B---3--:R0:W-:Y:S01]  /*3090*/  STL [R1+0x36c], R40 ;  /* 0x00036c2801007387 */ /* 0x0081e20000100800 */
[C---:B--2---:R-:W-:Y:S02]  /*30a0*/  LEA R45, P3, R17.reuse, R13, 0x1 ;  /* 0x0000000d112d7211 */ /* 0x044fe400078608ff */
[C---:B------:R-:W-:Y:S02]  /*30b0*/  LOP3.LUT R41, R12.reuse, 0x3c, RZ, 0xfc, !PT ;  /* 0x0000003c0c297812 */ /* 0x040fe400078efcff */
[----:B0-----:R-:W-:Y:S02]  /*30c0*/  LOP3.LUT R40, R12, 0x34, RZ, 0xfc, !PT ;  /* 0x000000340c287812 */ /* 0x001fe400078efcff */
[----:B------:R-:W-:Y:S02]  /*30d0*/  LEA.HI.X.SX32 R62, R17, R6, 0x1, P3 ;  /* 0x00000006113e7211 */ /* 0x000fe400018f0eff */
[----:B------:R-:W-:-:S02]  /*30e0*/  ISETP.LT.AND P0, PT, R40, UR12, P0 ;  /* 0x0000000c28007c0c */ /* 0x000fc40008701270 */
[C---:B------:R-:W-:Y:S02]  /*30f0*/  LEA R40, P6, R16.reuse, R13, 0x1 ;  /* 0x0000000d10287211 */ /* 0x040fe400078c08ff */
[----:B------:R-:W-:Y:S01]  /*3100*/  ISETP.LT.AND P5, PT, R41, UR12, P5 ;  /* 0x0000000c29007c0c */ /* 0x000fe2000afa1270 */
[----:B------:R-:W-:Y:S01]  /*3110*/  @P1 IMAD.MOV.U32 R17, RZ, RZ, R62 ;  /* 0x000000ffff111224 */ /* 0x000fe200078e003e */
        /* <DEDUP_REMOVED lines=42> */
[----:B--2---:R-:W-:Y:S04]  /*33c0*/  STL [R1+0x298], R44 ;  /* 0x0002982c01007387 */ /* 0x004fe80000100800 */
[----:B------:R0:W-:Y:S04]  /*33d0*/  STL [R1+0x548], R14 ;  /* 0x0005480e01007387 */ /* 0x0001e80000100800 */
[----:B------:R2:W-:Y:S04]  /*33e0*/  STL [R1+0x544], R15 ;  /* 0x0005440f01007387 */ /* 0x0005e80000100800 */
[----:B------:R-:W-:Y:S01]  /*33f0*/  STL [R1+0x574], R40 ;  /* 0x0005742801007387 */ /* 0x000fe20000100800 */
[----:B0-----:R-:W-:-:S05]  /*3400*/  LEA.HI.X.SX32 R14, R32, R6, 0x1, P6 ;  /* 0x00000006200e7211 */ /* 0x001fca00030f0eff */
[----:B--2---:R-:W-:Y:S01]  /*3410*/  @P1 IMAD.MOV.U32 R15, RZ, RZ, R14 ;  /* 0x000000ffff0f1224 */ /* 0x004fe200078e000e */
[----:B---3--:R0:W-:Y:S04]  /*3420*/  STL [R1+0x270], R38 ;  /* 0x0002702601007387 */ /* 0x0081e80000100800 */
[----:B------:R-:W-:Y:S01]  /*3430*/  STL [R1+0x294], R42 ;  /* 0x0002942a01007387 */ /* 0x000fe20000100800 */
        /* <DEDUP_REMOVED lines=24> */
[----:B------:R0:W2:Y:S01]  /*35c0*/  @P5 LDG.E.U16 R32, desc[UR24][R14.64] ;  /* 0x000000180e205981 */ /* 0x0000a2000c1e1500 */
[----:B------:R-:W-:Y:S02]  /*35d0*/  PLOP3.LUT P3, PT, PT, PT, UP1, 0x80, 0x8 ;  /* 0x000000000008781c */ /* 0x000fe40003f6f018 */
[----:B------:R-:W-:Y:S01]  /*35e0*/  PLOP3.LUT P0, PT, PT, PT, UP1, 0x80, 0x8 ;  /* 0x000000000008781c */ /* 0x000fe20003f0f018 */
[----:B---3--:R3:W-:Y:S04]  /*35f0*/  STL [R1+0x2e4], R33 ;  /* 0x0002e42101007387 */ /* 0x0087e80000100800 */
[----:B------:R-:W-:Y:S01]  /*3600*/  STL [R1+0x5b0], R37 ;  /* 0x0005b02501007387 */ /* 0x000fe20000100800 */
[----:B---3--:R-:W-:-:S04]  /*3610*/  LOP3.LUT R33, R12, 0x6c, RZ, 0xfc, !PT ;  /* 0x0000006c0c217812 */ /* 0x008fc800078efcff */
[----:B------:R-:W-:Y:S02]  /*3620*/  ISETP.LT.AND P3, PT, R33, UR12, P3 ;  /* 0x0000000c21007c0c */ /* 0x000fe40009f61270 */
[----:B0-----:R-:W-:Y:S02]  /*3630*/  LEA R14, P5, R26, R13, 0x1 ;  /* 0x0000000d1a0e7211 */ /* 0x001fe400078a08ff */
[----:B------:R-:W-:Y:S02]  /*3640*/  PRMT R36, RZ, 0x7610, R36 ;  /* 0x00007610ff247816 */ /* 0x000fe40000000024 */
[----:B------:R-:W-:Y:S02]  /*3650*/  LOP3.LUT R33, R12, 0x6, RZ, 0xfc, !PT ;  /* 0x000000060c217812 */ /* 0x000fe400078efcff */
[----:B------:R-:W-:Y:S02]  /*3660*/  PLOP3.LUT P1, PT, PT, PT, UP1, 0x80, 0x8 ;  /* 0x000000000008781c */ /* 0x000fe40003f2f018 */
[----:B------:R-:W-:-:S02]  /*3670*/  LEA.HI.X.SX32 R15, R26, R6, 0x1, P5 ;  /* 0x000000061a0f7211 */ /* 0x000fc400028f0eff */
[----:B------:R-:W-:-:S03]  /*3680*/  ISETP.LT.AND P1, PT, R33, UR12, P1 ;  /* 0x0000000c21007c0c */ /* 0x000fc60008f21270 */
[----:B------:R0:W3:Y:S01]  /*3690*/  @P3 LDG.E.U16 R36, desc[UR24][R14.64] ;  /* 0x000000180e243981 */ /* 0x0000e2000c1e1500 */
[----:B------:R-:W-:-:S03]  /*36a0*/  PRMT R27, RZ, 0x7610, R27 ;  /* 0x00007610ff1b7816 */ /* 0x000fc6000000001b */
[----:B--2---:R2:W-:Y:S02]  /*36b0*/  STL [R1+0x35c], R32 ;  /* 0x00035c2001007387 */ /* 0x0045e40000100800 */
[----:B--2---:R-:W-:-:S04]  /*36c0*/  LOP3.LUT R32, R12, 0x74, RZ, 0xfc, !PT ;  /* 0x000000740c207812 */ /* 0x004fc800078efcff */
[----:B------:R-:W-:Y:S02]  /*36d0*/  ISETP.LT.AND P0, PT, R32, UR12, P0 ;  /* 0x0000000c20007c0c */ /* 0x000fe40008701270 */
[C---:B------:R-:W-:Y:S01]  /*36e0*/  LEA R32, P6, R20.reuse, R13, 0x1 ;  /* 0x0000000d14207211 */ /* 0x040fe200078c08ff */
[----:B------:R0:W-:Y:S03]  /*36f0*/  STL [R1+0x5d4], R14 ;  /* 0x0005d40e01007387 */ /* 0x0001e60000100800 */
[----:B------:R-:W-:Y:S01]  /*3700*/  LEA.HI.X.SX32 R33, R20, R6, 0x1, P6 ;  /* 0x0000000614217211 */ /* 0x000fe200030f0eff */
[----:B------:R-:W-:Y:S04]  /*3710*/  STL [R1+0x5f4], R32 ;  /* 0x0005f42001007387 */ /* 0x000fe80000100800 */
[----:B------:R2:W-:Y:S02]  /*3720*/  STL [R1+0x5d0], R15 ;  /* 0x0005d00f01007387 */ /* 0x0005e40000100800 */
[----:B0-----:R-:W-:-:S02]  /*3730*/  @P0 IMAD.MOV.U32 R14, RZ, RZ, R32 ;  /* 0x000000ffff0e0224 */ /* 0x001fc400078e0020 */
[----:B--2---:R-:W-:-:S05]  /*3740*/  @P0 IMAD.MOV.U32 R15, RZ, RZ, R33 ;  /* 0x000000ffff0f0224 */ /* 0x004fca00078e0021 */
[----:B------:R0:W2:Y:S01]  /*3750*/  @P0 LDG.E.U16 R27, desc[UR24][R14.64] ;  /* 0x000000180e1b0981 */ /* 0x0000a2000c1e1500 */
[----:B------:R-:W-:Y:S02]  /*3760*/  LOP3.LUT R35, R12, 0xe, RZ, 0xfc, !PT ;  /* 0x0000000e0c237812 */ /* 0x000fe400078efcff */
[----:B------:R-:W-:-:S04]  /*3770*/  PLOP3.LUT P5, PT, PT, PT, UP1, 0x80, 0x8 ;  /* 0x000000000008781c */ /* 0x000fc80003faf018 */
[----:B------:R-:W-:Y:S02]  /*3780*/  ISETP.LT.AND P5, PT, R35, UR12, P5 ;  /* 0x0000000c23007c0c */ /* 0x000fe4000afa1270 */
[-C--:B------:R-:W-:Y:S01]  /*3790*/  LEA R35, P3, R46, R13.reuse, 0x1 ;  /* 0x0000000d2e237211 */ /* 0x080fe200078608ff */
[----:B------:R4:W-:Y:S01]  /*37a0*/  STL [R1+0x5f0], R33 ;  /* 0x0005f02101007387 */ /* 0x0009e20000100800 */
[----:B------:R-:W-:-:S03]  /*37b0*/  LEA R32, P0, R47, R13, 0x1 ;  /* 0x0000000d2f207211 */ /* 0x000fc600078008ff */
[----:B------:R-:W-:Y:S04]  /*37c0*/  STL [R1+0x30], R35 ;  /* 0x0000302301007387 */ /* 0x000fe80000100800 */
[----:B---3--:R3:W-:Y:S01]  /*37d0*/  STL [R1+0x26c], R36 ;  /* 0x00026c2401007387 */ /* 0x0087e20000100800 */
[----:B------:R-:W-:Y:S01]  /*37e0*/  PRMT R34, RZ, 0x7610, R34 ;  /* 0x00007610ff227816 */ /* 0x000fe20000000022 */
[----:B0-----:R-:W-:Y:S01]  /*37f0*/  @P1 IMAD.MOV.U32 R14, RZ, RZ, R35 ;  /* 0x000000ffff0e1224 */ /* 0x001fe200078e0023 */
[-C--:B----4-:R-:W-:Y:S01]  /*3800*/  LEA.HI.X.SX32 R33, R47, R6.reuse, 0x1, P0 ;  /* 0x000000062f217211 */ /* 0x090fe200000f0eff */
[----:B------:R-:W-:Y:S01]  /*3810*/  STL [R1+0x50], R32 ;  /* 0x0000502001007387 */ /* 0x000fe20000100800 */
[----:B---3--:R-:W-:-:S05]  /*3820*/  LEA.HI.X.SX32 R36, R46, R6, 0x1, P3 ;  /* 0x000000062e247211 */ /* 0x008fca00018f0eff */
[----:B------:R-:W-:Y:S01]  /*3830*/  @P1 IMAD.MOV.U32 R15, RZ, RZ, R36 ;  /* 0x000000ffff0f1224 */ /* 0x000fe200078e0024 */
[----:B------:R-:W-:Y:S01]  /*3840*/  STL [R1+0x2c], R36 ;  /* 0x00002c2401007387 */ /* 0x000fe20000100800 */
[----:B------:R-:W-:Y:S02]  /*3850*/  PLOP3.LUT P3, PT, PT, PT, UP1, 0x80, 0x8 ;  /* 0x000000000008781c */ /* 0x000fe40003f6f018 */
[----:B------:R-:W-:Y:S01]  /*3860*/  PRMT R31, RZ, 0x7610, R31 ;  /* 0x00007610ff1f7816 */ /* 0x000fe2000000001f */
[----:B------:R0:W3:Y:S01]  /*3870*/  @P1 LDG.E.U16 R34, desc[UR24][R14.64] ;  /* 0x000000180e221981 */ /* 0x0000e2000c1e1500 */
[----:B------:R-:W-:Y:S01]  /*3880*/  PRMT R30, RZ, 0x7610, R30 ;  /* 0x00007610ff1e7816 */ /* 0x000fe2000000001e */
[----:B0-----:R-:W-:Y:S02]  /*3890*/  @P5 IMAD.MOV.U32 R14, RZ, RZ, R32 ;  /* 0x000000ffff0e5224 */ /* 0x001fe400078e0020 */
[----:B------:R-:W-:-:S05]  /*38a0*/  @P5 IMAD.MOV.U32 R15, RZ, RZ, R33 ;  /* 0x000000ffff0f5224 */ /* 0x000fca00078e0021 */
[----:B------:R0:W4:Y:S02]  /*38b0*/  @P5 LDG.E.U16 R31, desc[UR24][R14.64] ;  /* 0x000000180e1f5981 */ /* 0x000124000c1e1500 */
[----:B0-----:R-:W-:-:S04]  /*38c0*/  LEA R14, P5, R48, R13, 0x1 ;  /* 0x0000000d300e7211 */ /* 0x001fc800078a08ff */
[----:B------:R-:W-:Y:S01]  /*38d0*/  LEA.HI.X.SX32 R15, R48, R6, 0x1, P5 ;  /* 0x00000006300f7211 */ /* 0x000fe200028f0eff */
[----:B--2---:R0:W-:Y:S02]  /*38e0*/  STL [R1+0x354], R27 ;  /* 0x0003541b01007387 */ /* 0x0041e40000100800 */
[----:B0-----:R-:W-:-:S04]  /*38f0*/  LOP3.LUT R27, R12, 0x16, RZ, 0xfc, !PT ;  /* 0x000000160c1b7812 */ /* 0x001fc800078efcff */
[----:B------:R-:W-:-:S13]  /*3900*/  ISETP.LT.AND P3, PT, R27, UR12, P3 ;  /* 0x0000000c1b007c0c */ /* 0x000fda0009f61270 */
[----:B------:R0:W2:Y:S01]  /*3910*/  @P3 LDG.E.U16 R30, desc[UR24][R14.64] ;  /* 0x000000180e1e3981 */ /* 0x0000a2000c1e1500 */
        /* <DEDUP_REMOVED lines=10> */
[----:B0-----:R-:W-:-:S05]  /*39c0*/  LEA.HI.X.SX32 R14, R49, R6, 0x1, P6 ;  /* 0x00000006310e7211 */ /* 0x001fca00030f0eff */
[----:B----4-:R-:W-:Y:S01]  /*39d0*/  @P1 IMAD.MOV.U32 R15, RZ, RZ, R14 ;  /* 0x000000ffff0f1224 */ /* 0x010fe200078e000e */
[----:B--2---:R0:W-:Y:S04]  /*39e0*/  STL [R1+0x2dc], R30 ;  /* 0x0002dc1e01007387 */ /* 0x0041e80000100800 */
[----:B---3--:R-:W-:Y:S01]  /*39f0*/  STL [R1+0x2e0], R34 ;  /* 0x0002e02201007387 */ /* 0x008fe20000100800 */
        /* <DEDUP_REMOVED lines=32> */
[----:B------:R-:W-:Y:S02]  /*3c00*/  LOP3.LUT R25, R12, 0x46, RZ, 0xfc, !PT ;  /* 0x000000460c197812 */ /* 0x000fe400078efcff */
[----:B------:R-:W-:Y:S02]  /*3c10*/  PLOP3.LUT P5, PT, PT, PT, UP1, 0x80, 0x8 ;  /* 0x000000000008781c */ /* 0x000fe40003faf018 */
[----:B------:R-:W-:Y:S02]  /*3c20*/  PRMT R28, RZ, 0x7610, R28 ;  /* 0x00007610ff1c7816 */ /* 0x000fe4000000001c */
[----:B------:R-:W-:-:S02]  /*3c30*/  LEA.HI.X.SX32 R15, R52, R6, 0x1, P3 ;  /* 0x00000006340f7211 */ /* 0x000fc400018f0eff */
[----:B------:R-:W-:Y:S02]  /*3c40*/  ISETP.LT.AND P5, PT, R25, UR12, P5 ;  /* 0x0000000c19007c0c */ /* 0x000fe4000afa1270 */
[----:B------:R-:W-:Y:S01]  /*3c50*/  PRMT R18, RZ, 0x7610, R18 ;  /* 0x00007610ff127816 */ /* 0x000fe20000000012 */
[----:B------:R0:W3:Y:S04]  /*3c60*/  @P1 LDG.E.U16 R28, desc[UR24][R14.64] ;  /* 0x000000180e1c1981 */ /* 0x0000e8000c1e1500 */
        /* <DEDUP_REMOVED lines=14> */
[----:B------:R-:W-:Y:S01]  /*3d50*/  LEA R27, P1, R54, R13, 0x1 ;  /* 0x0000000d361b7211 */ /* 0x000fe200078208ff */
[----:B------:R4:W-:Y:S04]  /*3d60*/  STL [R1+0x50c], R25 ;  /* 0x00050c1901007387 */ /* 0x0009e80000100800 */
[----:B------:R-:W-:Y:S01]  /*3d70*/  STL [R1+0x530], R27 ;  /* 0x0005301b01007387 */ /* 0x000fe20000100800 */
[----:B------:R-:W-:Y:S01]  /*3d80*/  PRMT R26, RZ, 0x7610, R26 ;  /* 0x00007610ff1a7816 */ /* 0x000fe2000000001a */
[----:B0-----:R-:W-:Y:S01]  /*3d90*/  @P5 IMAD.MOV.U32 R14, RZ, RZ, R27 ;  /* 0x000000ffff0e5224 */ /* 0x001fe200078e001b */
[----:B------:R-:W-:-:S02]  /*3da0*/  PLOP3.LUT P0, PT, PT, PT, UP1, 0x80, 0x8 ;  /* 0x000000000008781c */ /* 0x000fc40003f0f018 */
[----:B----4-:R-:W-:-:S04]  /*3db0*/  LOP3.LUT R25, R12, 0x56, RZ, 0xfc, !PT ;  /* 0x000000560c197812 */ /* 0x010fc800078efcff */
[----:B------:R-:W-:Y:S02]  /*3dc0*/  ISETP.LT.AND P0, PT, R25, UR12, P0 ;  /* 0x0000000c19007c0c */ /* 0x000fe40008701270 */
[----:B------:R-:W-:Y:S02]  /*3dd0*/  PRMT R17, RZ, 0x7610, R17 ;  /* 0x00007610ff117816 */ /* 0x000fe40000000011 */
[----:B------:R-:W-:Y:S01]  /*3de0*/  PRMT R21, RZ, 0x7610, R21 ;  /* 0x00007610ff157816 */ /* 0x000fe20000000015 */
[----:B--2---:R0:W-:Y:S04]  /*3df0*/  STL [R1+0x394], R18 ;  /* 0x0003941201007387 */ /* 0x0041e80000100800 */
[----:B---3--:R2:W-:Y:S01]  /*3e00*/  STL [R1+0x2b0], R28 ;  /* 0x0002b01c01007387 */ /* 0x0085e20000100800 */
[----:B0-----:R-:W-:-:S02]  /*3e10*/  LEA R18, P6, R55, R13, 0x1 ;  /* 0x0000000d37127211 */ /* 0x001fc400078c08ff */
[-C--:B--2---:R-:W-:Y:S02]  /*3e20*/  LEA.HI.X.SX32 R28, R54, R6.reuse, 0x1, P1 ;  /* 0x00000006361c7211 */ /* 0x084fe400008f0eff */
[----:B------:R-:W-:-:S03]  /*3e30*/  LEA.HI.X.SX32 R22, R55, R6, 0x1, P6 ;  /* 0x0000000637167211 */ /* 0x000fc600030f0eff */
[----:B------:R-:W-:Y:S01]  /*3e40*/  @P5 IMAD.MOV.U32 R15, RZ, RZ, R28 ;  /* 0x000000ffff0f5224 */ /* 0x000fe200078e001c */
[----:B------:R-:W-:Y:S04]  /*3e50*/  STL [R1+0x550], R18 ;  /* 0x0005501201007387 */ /* 0x000fe80000100800 */
[----:B------:R-:W-:Y:S04]  /*3e60*/  STL [R1+0x52c], R28 ;  /* 0x00052c1c01007387 */ /* 0x000fe80000100800 */
[----:B------:R0:W2:Y:S04]  /*3e70*/  @P5 LDG.E.U16 R26, desc[UR24][R14.64] ;  /* 0x000000180e1a5981 */ /* 0x0000a8000c1e1500 */
[----:B------:R3:W-:Y:S01]  /*3e80*/  STL [R1+0x54c], R22 ;  /* 0x00054c1601007387 */ /* 0x0007e20000100800 */
[----:B0-----:R-:W-:Y:S01]  /*3e90*/  @P3 IMAD.MOV.U32 R15, RZ, RZ, R22 ;  /* 0x000000ffff0f3224 */ /* 0x001fe200078e0016 */
[----:B---3--:R-:W-:Y:S01]  /*3ea0*/  LEA R22, P1, R57, R13, 0x1 ;  /* 0x0000000d39167211 */ /* 0x008fe200078208ff */
[----:B------:R-:W-:-:S03]  /*3eb0*/  @P3 IMAD.MOV.U32 R14, RZ, RZ, R18 ;  /* 0x000000ffff0e3224 */ /* 0x000fc600078e0012 */
[----:B------:R-:W-:Y:S02]  /*3ec0*/  LEA.HI.X.SX32 R25, R57, R6, 0x1, P1 ;  /* 0x0000000639197211 */ /* 0x000fe400008f0eff */
[----:B------:R0:W3:Y:S02]  /*3ed0*/  @P3 LDG.E.U16 R17, desc[UR24][R14.64] ;  /* 0x000000180e113981 */ /* 0x0000e4000c1e1500 */
[----:B0-----:R-:W-:Y:S02]  /*3ee0*/  @P0 IMAD.MOV.U32 R14, RZ, RZ, R22 ;  /* 0x000000ffff0e0224 */ /* 0x001fe400078e0016 */
[----:B------:R-:W-:-:S05]  /*3ef0*/  @P0 IMAD.MOV.U32 R15, RZ, RZ, R25 ;  /* 0x000000ffff0f0224 */ /* 0x000fca00078e0019 */
[----:B------:R0:W4:Y:S01]  /*3f00*/  @P0 LDG.E.U16 R21, desc[UR24][R14.64] ;  /* 0x000000180e150981 */ /* 0x000122000c1e1500 */
[----:B------:R-:W-:Y:S02]  /*3f10*/  PLOP3.LUT P3, PT, PT, PT, UP1, 0x80, 0x8 ;  /* 0x000000000008781c */ /* 0x000fe40003f6f018 */
[----:B------:R-:W-:Y:S02]  /*3f20*/  LOP3.LUT R18, R12, 0x66, RZ, 0xfc, !PT ;  /* 0x000000660c127812 */ /* 0x000fe400078efcff */
[----:B------:R-:W-:Y:S02]  /*3f30*/  PLOP3.LUT P5, PT, PT, PT, UP1, 0x80, 0x8 ;  /* 0x000000000008781c */ /* 0x000fe40003faf018 */
[----:B------:R-:W-:Y:S02]  /*3f40*/  PLOP3.LUT P1, PT, PT, PT, UP1, 0x80, 0x8 ;  /* 0x000000000008781c */ /* 0x000fe40003f2f018 */
[----:B------:R-:W-:Y:S02]  /*3f50*/  ISETP.LT.AND P0, PT, R18, UR12, P5 ;  /* 0x0000000c12007c0c */ /* 0x000fe4000af01270 */
[----:B0-----:R-:W-:-:S02]  /*3f60*/  LEA R14, P5, R59, R13, 0x1 ;  /* 0x0000000d3b0e7211 */ /* 0x001fc400078a08ff */
[----:B------:R-:W-:Y:S02]  /*3f70*/  PRMT R24, RZ, 0x7610, R24 ;  /* 0x00007610ff187816 */ /* 0x000fe40000000018 */
[----:B------:R-:W-:Y:S02]  /*3f80*/  LEA.HI.X.SX32 R15, R59, R6, 0x1, P5 ;  /* 0x000000063b0f7211 */ /* 0x000fe400028f0eff */
[----:B------:R-:W-:Y:S02]  /*3f90*/  PRMT R19, RZ, 0x7610, R19 ;  /* 0x00007610ff137816 */ /* 0x000fe40000000013 */
[----:B------:R-:W-:Y:S01]  /*3fa0*/  PRMT R16, RZ, 0x7610, R16 ;  /* 0x00007610ff107816 */ /* 0x000fe20000000010 */
[----:B--2---:R0:W-:Y:S04]  /*3fb0*/  STL [R1+0x2ac], R26 ;  /* 0x0002ac1a01007387 */ /* 0x0041e80000100800 */
[----:B------:R-:W-:Y:S01]  /*3fc0*/  STL [R1+0x57c], R22 ;  /* 0x00057c1601007387 */ /* 0x000fe20000100800 */
[----:B0-----:R-:W-:-:S04]  /*3fd0*/  LOP3.LUT R26, R12, 0x5e, RZ, 0xfc, !PT ;  /* 0x0000005e0c1a7812 */ /* 0x001fc800078efcff */
[----:B------:R-:W-:Y:S01]  /*3fe0*/  ISETP.LT.AND P3, PT, R26, UR12, P3 ;  /* 0x0000000c1a007c0c */ /* 0x000fe20009f61270 */
[----:B---3--:R0:W-:Y:S04]  /*3ff0*/  STL [R1+0x360], R17 ;  /* 0x0003601101007387 */ /* 0x0081e80000100800 */
[----:B------:R-:W-:Y:S08]  /*4000*/  STL [R1+0x578], R25 ;  /* 0x0005781901007387 */ /* 0x000ff00000100800 */
[----:B------:R2:W3:Y:S01]  /*4010*/  @P3 LDG.E.U16 R24, desc[UR24][R14.64] ;  /* 0x000000180e183981 */ /* 0x0004e2000c1e1500 */
[----:B0-----:R-:W-:-:S04]  /*4020*/  LOP3.LUT R17, R12, 0x6e, RZ, 0xfc, !PT ;  /* 0x0000006e0c117812 */ /* 0x001fc800078efcff */
[----:B------:R-:W-:Y:S01]  /*4030*/  ISETP.LT.AND P1, PT, R17, UR12, P1 ;  /* 0x0000000c11007c0c */ /* 0x000fe20008f21270 */
[----:B----4-:R0:W-:Y:S01]  /*4040*/  STL [R1+0x2a0], R21 ;  /* 0x0002a01501007387 */ /* 0x0101e20000100800 */
[----:B------:R-:W-:-:S03]  /*4050*/  LEA R17, P5, R56, R13, 0x1 ;  /* 0x0000000d38117211 */ /* 0x000fc600078a08ff */
[----:B------:R2:W-:Y:S01]  /*4060*/  STL [R1+0x59c], R14 ;  /* 0x00059c0e01007387 */ /* 0x0005e20000100800 */
[----:B0-----:R-:W-:-:S04]  /*4070*/  LEA R21, P6, R58, R13, 0x1 ;  /* 0x0000000d3a157211 */ /* 0x001fc800078c08ff */
[-C--:B------:R-:W-:Y:S01]  /*4080*/  LEA.HI.X.SX32 R22, R58, R6.reuse, 0x1, P6 ;  /* 0x000000063a167211 */ /* 0x080fe200030f0eff */
[----:B------:R-:W-:Y:S01]  /*4090*/  STL [R1+0x5bc], R21 ;  /* 0x0005bc1501007387 */ /* 0x000fe20000100800 */
[----:B--2---:R-:W-:Y:S01]  /*40a0*/  @P0 IMAD.MOV.U32 R14, RZ, RZ, R21 ;  /* 0x000000ffff0e0224 */ /* 0x004fe200078e0015 */
[----:B------:R-:W-:Y:S02]  /*40b0*/  LEA.HI.X.SX32 R18, R56, R6, 0x1, P5 ;  /* 0x0000000638127211 */ /* 0x000fe400028f0eff */
[----:B------:R0:W-:Y:S02]  /*40c0*/  STL [R1+0x598], R15 ;  /* 0x0005980f01007387 */ /* 0x0001e40000100800 */
[----:B0-----:R-:W-:-:S05]  /*40d0*/  @P0 IMAD.MOV.U32 R15, RZ, RZ, R22 ;  /* 0x000000ffff0f0224 */ /* 0x001fca00078e0016 */
[----:B------:R0:W2:Y:S02]  /*40e0*/  @P0 LDG.E.U16 R19, desc[UR24][R14.64] ;  /* 0x000000180e130981 */ /* 0x0000a4000c1e1500 */
[----:B0-----:R-:W-:Y:S02]  /*40f0*/  @P1 IMAD.MOV.U32 R14, RZ, RZ, R17 ;  /* 0x000000ffff0e1224 */ /* 0x001fe400078e0011 */
[----:B------:R-:W-:-:S05]  /*4100*/  @P1 IMAD.MOV.U32 R15, RZ, RZ, R18 ;  /* 0x000000ffff0f1224 */ /* 0x000fca00078e0012 */
[----:B------:R0:W4:Y:S01]  /*4110*/  @P1 LDG.E.U16 R16, desc[UR24][R14.64] ;  /* 0x000000180e101981 */ /* 0x000122000c1e1500 */
[----:B------:R-:W-:-:S03]  /*4120*/  PLOP3.LUT P0, PT, PT, PT, UP1, 0x80, 0x8 ;  /* 0x000000000008781c */ /* 0x000fc60003f0f018 */
[----:B------:R1:W-:Y:S01]  /*4130*/  STL [R1+0x5dc], R17 ;  /* 0x0005dc1101007387 */ /* 0x0003e20000100800 */
[----:B------:R-:W-:-:S03]  /*4140*/  PLOP3.LUT P3, PT, PT, PT, UP1, 0x80, 0x8 ;  /* 0x000000000008781c */ /* 0x000fc60003f6f018 */
[----:B------:R-:W-:Y:S01]  /*4150*/  STL [R1+0x5b8], R22 ;  /* 0x0005b81601007387 */ /* 0x000fe20000100800 */
[----:B0-----:R-:W-:-:S03]  /*4160*/  IMAD.U32 R14, RZ, RZ, UR14 ;  /* 0x0000000eff0e7e24 */ /* 0x001fc6000f8e00ff */
[----:B------:R0:W-:Y:S01]  /*4170*/  STL [R1+0x5d8], R18 ;  /* 0x0005d81201007387 */ /* 0x0001e20000100800 */
[----:B-1----:R-:W-:Y:S01]  /*4180*/  LOP3.LUT R17, R12, 0x7a, RZ, 0xfc, !PT ;  /* 0x0000007a0c117812 */ /* 0x002fe200078efcff */
[----:B------:R-:W-:-:S03]  /*4190*/  IMAD R14, R14, 0x2, R60 ;  /* 0x000000020e0e7824 */ /* 0x000fc600078e023c */
[----:B------:R-:W-:Y:S02]  /*41a0*/  ISETP.LT.AND P0, PT, R17, UR12, P0 ;  /* 0x0000000c11007c0c */ /* 0x000fe40008701270 */
[-C--:B0-----:R-:W-:Y:S02]  /*41b0*/  LEA R18, P1, R60, R13.reuse, 0x1 ;  /* 0x0000000d3c127211 */ /* 0x081fe400078208ff */
[C---:B------:R-:W-:Y:S02]  /*41c0*/  LEA R21, P5, R14.reuse, R13, 0x1 ;  /* 0x0000000d0e157211 */ /* 0x040fe400078a08ff */
[----:B------:R-:W-:Y:S02]  /*41d0*/  PRMT R23, RZ, 0x7610, R23 ;  /* 0x00007610ff177816 */ /* 0x000fe40000000017 */
[----:B------:R-:W-:Y:S02]  /*41e0*/  LEA.HI.X.SX32 R22, R14, R6, 0x1, P5 ;  /* 0x000000060e167211 */ /* 0x000fe400028f0eff */
[----:B------:R-:W-:Y:S01]  /*41f0*/  PRMT R20, RZ, 0x7610, R20 ;  /* 0x00007610ff147816 */ /* 0x000fe20000000014 */
[----:B----4-:R0:W-:Y:S02]  /*4200*/  STL [R1+0x390], R16 ;  /* 0x0003901001007387 */ /* 0x0101e40000100800 */
[----:B0-----:R-:W-:-:S04]  /*4210*/  LOP3.LUT R16, R12, 0x7c, RZ, 0xfc, !PT ;  /* 0x0000007c0c107812 */ /* 0x001fc800078efcff */
[----:B------:R-:W-:Y:S01]  /*4220*/  ISETP.LT.AND P3, PT, R16, UR12, P3 ;  /* 0x0000000c10007c0c */ /* 0x000fe20009f61270 */
[----:B------:R-:W-:Y:S04]  /*4230*/  STL [R1+0x608], R18 ;  /* 0x0006081201007387 */ /* 0x000fe80000100800 */
[----:B--2---:R0:W-:Y:S04]  /*4240*/  STL [R1+0x31c], R19 ;  /* 0x00031c1301007387 */ /* 0x0041e80000100800 */
[----:B------:R-:W-:Y:S01]  /*4250*/  STL [R1+0x610], R21 ;  /* 0x0006101501007387 */ /* 0x000fe20000100800 */
[----:B0-----:R-:W-:-:S05]  /*4260*/  LEA.HI.X.SX32 R19, R60, R6, 0x1, P1 ;  /* 0x000000063c137211 */ /* 0x001fca00008f0eff */
[----:B------:R0:W-:Y:S04]  /*4270*/  STL [R1+0x604], R19 ;  /* 0x0006041301007387 */ /* 0x0001e80000100800 */
[----:B------:R1:W2:Y:S02]  /*4280*/  @P0 LDG.E.U16 R23, desc[UR24][R18.64] ;  /* 0x0000001812170981 */ /* 0x0002a4000c1e1500 */
[----:B-1----:R-:W-:Y:S02]  /*4290*/  @P3 IMAD.MOV.U32 R18, RZ, RZ, R21 ;  /* 0x000000ffff123224 */ /* 0x002fe400078e0015 */
[----:B0-----:R-:W-:-:S05]  /*42a0*/  @P3 IMAD.MOV.U32 R19, RZ, RZ, R22 ;  /* 0x000000ffff133224 */ /* 0x001fca00078e0016 */
[----:B------:R0:W4:Y:S01]  /*42b0*/  @P3 LDG.E.U16 R20, desc[UR24][R18.64] ;  /* 0x0000001812143981 */ /* 0x000122000c1e1500 */
[----:B------:R-:W-:Y:S01]  /*42c0*/  ISETP.GT.U32.AND P1, PT, R2, R11, PT ;  /* 0x0000000b0200720c */ /* 0x000fe20003f24070 */
[----:B------:R-:W-:Y:S02]  /*42d0*/  IMAD.U32 R15, RZ, RZ, UR14 ;  /* 0x0000000eff0f7e24 */ /* 0x000fe4000f8e00ff */
[----:B------:R-:W-:Y:S02]  /*42e0*/  VIADD R16, R0, 0x6 ;  /* 0x0000000600107836 */ /* 0x000fe40000000000 */
[----:B------:R-:W-:Y:S01]  /*42f0*/  IMAD R15, R15, 0x2, R14 ;  /* 0x000000020f0f7824 */ /* 0x000fe200078e020e */
[----:B---3--:R1:W-:Y:S01]  /*4300*/  STL [R1+0x328], R24 ;  /* 0x0003281801007387 */ /* 0x0083e20000100800 */
[----:B------:R-:W-:Y:S02]  /*4310*/  LOP3.LUT R25, R12, 0x76, RZ, 0xfc, !PT ;  /* 0x000000760c197812 */ /* 0x000fe400078efcff */
[----:B------:R-:W-:Y:S01]  /*4320*/  PLOP3.LUT P0, PT, PT, PT, UP1, 0x80, 0x8 ;  /* 0x000000000008781c */ /* 0x000fe20003f0f018 */
[----:B------:R3:W-:Y:S01]  /*4330*/  STL [R1+0x60c], R22 ;  /* 0x00060c1601007387 */ /* 0x0007e20000100800 */
[----:B------:R-:W-:-:S02]  /*4340*/  IABS R17, R16 ;  /* 0x0000001000117213 */ /* 0x000fc40000000000 */
[----:B------:R-:W-:Y:S01]  /*4350*/  @!P1 IMAD.IADD R11, R11, 0x1, -R2 ;  /* 0x000000010b0b9824 */ /* 0x000fe200078e0a02 */
[----:B------:R-:W-:Y:S02]  /*4360*/  ISETP.LT.AND P0, PT, R25, UR12, P0 ;  /* 0x0000000c19007c0c */ /* 0x000fe40008701270 */
[----:B-1----:R-:W-:Y:S01]  /*4370*/  LOP3.LUT R24, R12, 0x7e, RZ, 0xfc, !PT ;  /* 0x0000007e0c187812 */ /* 0x002fe200078efcff */
[----:B------:R-:W-:Y:S01]  /*4380*/  IMAD.MOV.U32 R14, RZ, RZ, R17 ;  /* 0x000000ffff0e7224 */ /* 0x000fe200078e0011 */
[----:B---3--:R-:W-:-:S03]  /*4390*/  LEA R22, P5, R61, R13, 0x1 ;  /* 0x0000000d3d167211 */ /* 0x008fc600078a08ff */
[----:B------:R-:W-:-:S06]  /*43a0*/  IMAD.HI.U32 R17, R3, R14, RZ ;  /* 0x0000000e03117227 */ /* 0x000fcc00078e00ff */
[----:B0-----:R-:W-:Y:S01]  /*43b0*/  @P0 IMAD.MOV.U32 R18, RZ, RZ, R22 ;  /* 0x000000ffff120224 */ /* 0x001fe200078e0016 */
[----:B----4-:R0:W-:Y:S02]  /*43c0*/  STL [R1+0x228], R20 ;  /* 0x0002281401007387 */ /* 0x0101e40000100800 */
[----:B0-----:R-:W-:-:S04]  /*43d0*/  LEA R20, P1, R15, R13, 0x1 ;  /* 0x0000000d0f147211 */ /* 0x001fc800078208ff */
[-C--:B------:R-:W-:Y:S02]  /*43e0*/  LEA.HI.X.SX32 R21, R15, R6.reuse, 0x1, P1 ;  /* 0x000000060f157211 */ /* 0x080fe400008f0eff */
[----:B------:R-:W-:Y:S01]  /*43f0*/  PLOP3.LUT P1, PT, PT, PT, UP1, 0x80, 0x8 ;  /* 0x000000000008781c */ /* 0x000fe20003f2f018 */
[----:B------:R-:W-:Y:S03]  /*4400*/  STL [R1+0x5f8], R22 ;  /* 0x0005f81601007387 */ /* 0x000fe60000100800 */
[----:B------:R-:W-:Y:S01]  /*4410*/  ISETP.LT.AND P1, PT, R24, UR12, P1 ;  /* 0x0000000c18007c0c */ /* 0x000fe20008f21270 */
[----:B--2---:R0:W-:Y:S01]  /*4420*/  STL [R1+0x1d8], R23 ;  /* 0x0001d81701007387 */ /* 0x0041e20000100800 */
[--C-:B------:R-:W-:Y:S01]  /*4430*/  IMAD.MOV R13, RZ, RZ, -R17.reuse ;  /* 0x000000ffff0d7224 */ /* 0x100fe200078e0a11 */
[----:B------:R-:W-:Y:S02]  /*4440*/  PRMT R17, RZ, 0x7610, R17 ;  /* 0x00007610ff117816 */ /* 0x000fe40000000011 */
[----:B0-----:R-:W-:Y:S01]  /*4450*/  LEA.HI.X.SX32 R23, R61, R6, 0x1, P5 ;  /* 0x000000063d177211 */ /* 0x001fe200028f0eff */
[----:B------:R-:W-:-:S04]  /*4460*/  IMAD R12, R2, R13, R14 ;  /* 0x0000000d020c7224 */ /* 0x000fc800078e020e */
[----:B------:R-:W-:Y:S01]  /*4470*/  @P0 IMAD.MOV.U32 R19, RZ, RZ, R23 ;  /* 0x000000ffff130224 */ /* 0x000fe200078e0017 */
[----:B------:R-:W-:-:S04]  /*4480*/  PRMT R13, RZ, 0x7610, R13 ;  /* 0x00007610ff0d7816 */ /* 0x000fc8000000000d */
[----:B------:R0:W2:Y:S02]  /*4490*/  @P0 LDG.E.U16 R17, desc[UR24][R18.64] ;  /* 0x0000001812110981 */ /* 0x0000a4000c1e1500 */
[----:B0-----:R-:W-:Y:S02]  /*44a0*/  @P1 IMAD.MOV.U32 R18, RZ, RZ, R20 ;  /* 0x000000ffff121224 */ /* 0x001fe400078e0014 */
[----:B------:R-:W-:-:S05]  /*44b0*/  @P1 IMAD.MOV.U32 R19, RZ, RZ, R21 ;  /* 0x000000ffff131224 */ /* 0x000fca00078e0015 */
[----:B------:R0:W3:Y:S01]  /*44c0*/  @P1 LDG.E.U16 R13, desc[UR24][R18.64] ;  /* 0x00000018120d1981 */ /* 0x0000e2000c1e1500 */
[C---:B------:R-:W-:Y:S02]  /*44d0*/  ISETP.GT.U32.AND P6, PT, R2.reuse, R10, PT ;  /* 0x0000000a0200720c */ /* 0x040fe40003fc4070 */
[C---:B------:R-:W-:Y:S02]  /*44e0*/  ISETP.GT.U32.AND P5, PT, R2.reuse, R11, PT ;  /* 0x0000000b0200720c */ /* 0x040fe40003fa4070 */
[----:B------:R-:W-:-:S09]  /*44f0*/  ISETP.GT.U32.AND P3, PT, R2, R9, PT ;  /* 0x000000090200720c */ /* 0x000fd20003f64070 */
[--C-:B------:R-:W-:Y:S02]  /*4500*/  @!P6 IMAD.IADD R10, R10, 0x1, -R2.reuse ;  /* 0x000000010a0ae824 */ /* 0x100fe400078e0a02 */
[----:B------:R-:W-:-:S03]  /*4510*/  @!P5 IMAD.IADD R11, R11, 0x1, -R2 ;  /* 0x000000010b0bd824 */ /* 0x000fc600078e0a02 */
[C---:B------:R-:W-:Y:S01]  /*4520*/  ISETP.GT.U32.AND P5, PT, R2.reuse, R10, PT ;  /* 0x0000000a0200720c */ /* 0x040fe20003fa4070 */
[----:B------:R-:W-:Y:S01]  /*4530*/  @!P3 IMAD.IADD R9, R9, 0x1, -R2 ;  /* 0x000000010909b824 */ /* 0x000fe200078e0a02 */
[C---:B------:R-:W-:Y:S02]  /*4540*/  ISETP.GT.U32.AND P6, PT, R2.reuse, R8, PT ;  /* 0x000000080200720c */ /* 0x040fe40003fc4070 */
[C---:B------:R-:W-:Y:S02]  /*4550*/  ISETP.GT.U32.AND P0, PT, R2.reuse, R5, PT ;  /* 0x000000050200720c */ /* 0x040fe40003f04070 */
[----:B------:R-:W-:Y:S01]  /*4560*/  ISETP.GT.U32.AND P3, PT, R2, R9, PT ;  /* 0x000000090200720c */ /* 0x000fe20003f64070 */
[----:B------:R-:W-:-:S06]  /*4570*/  VIADD R15, R0, 0x7 ;  /* 0x00000007000f7836 */ /* 0x000fcc0000000000 */
[--C-:B------:R-:W-:Y:S01]  /*4580*/  @!P5 IMAD.IADD R10, R10, 0x1, -R2.reuse ;  /* 0x000000010a0ad824 */ /* 0x100fe200078e0a02 */
[----:B------:R-:W-:Y:S01]  /*4590*/  ISETP.GT.U32.AND P5, PT, R2, R12, PT ;  /* 0x0000000c0200720c */ /* 0x000fe20003fa4070 */
[--C-:B------:R-:W-:Y:S01]  /*45a0*/  @!P6 IMAD.IADD R8, R8, 0x1, -R2.reuse ;  /* 0x000000010808e824 */ /* 0x100fe200078e0a02 */
[C---:B------:R-:W-:Y:S01]  /*45b0*/  ISETP.GT.U32.AND P1, PT, R2.reuse, R4, PT ;  /* 0x000000040200720c */ /* 0x040fe20003f24070 */
[--C-:B------:R-:W-:Y:S01]  /*45c0*/  @!P0 IMAD.IADD R5, R5, 0x1, -R2.reuse ;  /* 0x0000000105058824 */ /* 0x100fe200078e0a02 */
[----:B------:R-:W-:Y:S01]  /*45d0*/  IABS R6, R15 ;  /* 0x0000000f00067213 */ /* 0x000fe20000000000 */
[----:B------:R-:W-:Y:S01]  /*45e0*/  @!P3 IMAD.IADD R9, R9, 0x1, -R2 ;  /* 0x000000010909b824 */ /* 0x000fe200078e0a02 */
[----:B------:R-:W-:Y:S01]  /*45f0*/  ISETP.GT.U32.AND P6, PT, R2, R8, PT ;  /* 0x000000080200720c */ /* 0x000fe20003fc4070 */
[----:B------:R1:W-:Y:S01]  /*4600*/  STL [R1+0x55c], R20 ;  /* 0x00055c1401007387 */ /* 0x0003e20000100800 */
[----:B------:R-:W-:-:S03]  /*4610*/  ISETP.GE.AND P3, PT, R63, RZ, PT ;  /* 0x000000ff3f00720c */ /* 0x000fc60003f66270 */
[----:B------:R-:W-:Y:S01]  /*4620*/  STL [R1+0x554], R23 ;  /* 0x0005541701007387 */ /* 0x000fe20000100800 */
[----:B------:R-:W-:Y:S01]  /*4630*/  ISETP.GE.AND P0, PT, R64, RZ, PT ;  /* 0x000000ff4000720c */ /* 0x000fe20003f06270 */
[----:B------:R-:W-:Y:S01]  /*4640*/  @!P5 IMAD.IADD R12, R12, 0x1, -R2 ;  /* 0x000000010c0cd824 */ /* 0x000fe200078e0a02 */
[----:B------:R-:W-:Y:S01]  /*4650*/  ISETP.GT.U32.AND P5, PT, R2, R5, PT ;  /* 0x000000050200720c */ /* 0x000fe20003fa4070 */
[----:B------:R4:W-:Y:S01]  /*4660*/  STL [R1+0x558], R21 ;  /* 0x0005581501007387 */ /* 0x0009e20000100800 */
[----:B------:R-:W-:Y:S02]  /*4670*/  VIADD R14, R0, 0x8 ;  /* 0x00000008000e7836 */ /* 0x000fe40000000000 */
[----:B------:R-:W-:Y:S02]  /*4680*/  IMAD.MOV.U32 R85, RZ, RZ, R10 ;  /* 0x000000ffff557224 */ /* 0x000fe400078e000a */
[--C-:B------:R-:W-:Y:S01]  /*4690*/  @!P1 IMAD.IADD R4, R4, 0x1, -R2.reuse ;  /* 0x0000000104049824 */ /* 0x100fe200078e0a02 */
[----:B------:R-:W-:Y:S01]  /*46a0*/  ISETP.GE.AND P1, PT, R65, RZ, PT ;  /* 0x000000ff4100720c */ /* 0x000fe20003f26270 */
[----:B------:R-:W-:Y:S01]  /*46b0*/  @!P6 IMAD.IADD R8, R8, 0x1, -R2 ;  /* 0x000000010808e824 */ /* 0x000fe200078e0a02 */
[----:B------:R-:W-:Y:S01]  /*46c0*/  ISETP.GE.AND P6, PT, R66, RZ, PT ;  /* 0x000000ff4200720c */ /* 0x000fe20003fc6270 */
[----:B------:R-:W-:Y:S01]  /*46d0*/  @!P3 IMAD.MOV R85, RZ, RZ, -R85 ;  /* 0x000000ffff55b224 */ /* 0x000fe200078e0a55 */
[----:B------:R-:W-:Y:S01]  /*46e0*/  ISETP.GT.U32.AND P3, PT, R2, R12, PT ;  /* 0x0000000c0200720c */ /* 0x000fe20003f64070 */
[----:B------:R-:W-:-:S02]  /*46f0*/  IMAD.MOV.U32 R25, RZ, RZ, R9 ;  /* 0x000000ffff197224 */ /* 0x000fc400078e0009 */
[----:B------:R-:W-:Y:S02]  /*4700*/  IMAD.MOV.U32 R70, RZ, RZ, R11 ;  /* 0x000000ffff467224 */ /* 0x000fe400078e000b */
[----:B------:R-:W-:Y:S02]  /*4710*/  @!P0 IMAD.MOV R25, RZ, RZ, -R25 ;  /* 0x000000ffff198224 */ /* 0x000fe400078e0a19 */
[----:B------:R-:W-:Y:S02]  /*4720*/  @!P5 IMAD.IADD R5, R5, 0x1, -R2 ;  /* 0x000000010505d824 */ /* 0x000fe400078e0a02 */
[----:B------:R-:W-:Y:S01]  /*4730*/  @!P4 IMAD.MOV R70, RZ, RZ, -R70 ;  /* 0x000000ffff46c224 */ /* 0x000fe200078e0a46 */
[----:B------:R-:W-:Y:S01]  /*4740*/  ISETP.GT.U32.AND P4, PT, R2, R4, PT ;  /* 0x000000040200720c */ /* 0x000fe20003f84070 */
[----:B-1----:R-:W-:Y:S01]  /*4750*/  IMAD.MOV.U32 R20, RZ, RZ, R8 ;  /* 0x000000ffff147224 */ /* 0x002fe200078e0008 */
[----:B------:R-:W-:Y:S01]  /*4760*/  ISETP.GE.AND P5, PT, R16, RZ, PT ;  /* 0x000000ff1000720c */ /* 0x000fe20003fa6270 */
[----:B------:R-:W-:-:S02]  /*4770*/  IMAD.MOV.U32 R11, RZ, RZ, R5 ;  /* 0x000000ffff0b7224 */ /* 0x000fc400078e0005 */
[----:B------:R-:W-:Y:S02]  /*4780*/  @!P1 IMAD.MOV R20, RZ, RZ, -R20 ;  /* 0x000000ffff149224 */ /* 0x000fe400078e0a14 */
[----:B------:R-:W-:Y:S02]  /*4790*/  @!P6 IMAD.MOV R11, RZ, RZ, -R11 ;  /* 0x000000ffff0be224 */ /* 0x000fe400078e0a0b */
[--C-:B------:R-:W-:Y:S01]  /*47a0*/  @!P3 IMAD.IADD R12, R12, 0x1, -R2.reuse ;  /* 0x000000010c0cb824 */ /* 0x100fe200078e0a02 */
[----:B------:R-:W-:Y:S01]  /*47b0*/  ISETP.GE.AND P1, PT, R67, RZ, PT ;  /* 0x000000ff4300720c */ /* 0x000fe20003f26270 */
[----:B------:R-:W-:Y:S02]  /*47c0*/  VIADD R9, R0, 0x9 ;  /* 0x0000000900097836 */ /* 0x000fe40000000000 */
[----:B------:R-:W-:-:S03]  /*47d0*/  @!P4 IMAD.IADD R4, R4, 0x1, -R2 ;  /* 0x000000010404c824 */ /* 0x000fc600078e0a02 */
[----:B------:R-:W-:Y:S02]  /*47e0*/  ISETP.GE.AND P6, PT, R9, RZ, PT ;  /* 0x000000ff0900720c */ /* 0x000fe40003fc6270 */
[----:B------:R-:W-:Y:S01]  /*47f0*/  IABS R9, R9 ;  /* 0x0000000900097213 */ /* 0x000fe20000000000 */
[C---:B------:R-:W-:Y:S02]  /*4800*/  VIADD R8, R0.reuse, 0xa ;  /* 0x0000000a00087836 */ /* 0x040fe40000000000 */
[C---:B----4-:R-:W-:Y:S02]  /*4810*/  VIADD R21, R0.reuse, 0xd ;  /* 0x0000000d00157836 */ /* 0x050fe40000000000 */
[C---:B------:R-:W-:Y:S01]  /*4820*/  VIADD R5, R0.reuse, 0xb ;  /* 0x0000000b00057836 */ /* 0x040fe20000000000 */
[----:B------:R-:W-:Y:S01]  /*4830*/  ISETP.GE.AND P4, PT, R15, RZ, PT ;  /* 0x000000ff0f00720c */ /* 0x000fe20003f86270 */
[----:B------:R-:W-:Y:S01]  /*4840*/  VIADD R15, R0, 0xc ;  /* 0x0000000c000f7836 */ /* 0x000fe20000000000 */
[----:B------:R-:W-:Y:S01]  /*4850*/  ISETP.GE.AND P3, PT, R14, RZ, PT ;  /* 0x000000ff0e00720c */ /* 0x000fe20003f66270 */
[----:B0-----:R-:W-:Y:S01]  /*4860*/  VIADD R19, R0, 0x11 ;  /* 0x0000001100137836 */ /* 0x001fe20000000000 */
[----:B---3--:R0:W-:Y:S02]  /*4870*/  STL [R1+0x260], R13 ;  /* 0x0002600d01007387 */ /* 0x0081e40000100800 */
[----:B0-----:R-:W-:-:S04]  /*4880*/  IMAD.HI.U32 R13, R3, R6, RZ ;  /* 0x00000006030d7227 */ /* 0x001fc800078e00ff */
[----:B------:R-:W-:Y:S01]  /*4890*/  IMAD.MOV R13, RZ, RZ, -R13 ;  /* 0x000000ffff0d7224 */ /* 0x000fe200078e0a0d */
[----:B--2---:R0:W-:Y:S03]  /*48a0*/  STL [R1+0x25c], R17 ;  /* 0x00025c1101007387 */ /* 0x0041e60000100800 */
[----:B------:R-:W-:Y:S01]  /*48b0*/  IMAD R6, R2, R13, R6 ;  /* 0x0000000d02067224 */ /* 0x000fe200078e0206 */
[----:B0-----:R-:W-:-:S04]  /*48c0*/  IABS R17, R14 ;  /* 0x0000000e00117213 */ /* 0x001fc80000000000 */
[----:B------:R-:W-:Y:S01]  /*48d0*/  ISETP.GT.U32.AND P0, PT, R2, R6, PT ;  /* 0x000000060200720c */ /* 0x000fe20003f04070 */
[----:B------:R-:W-:-:S04]  /*48e0*/  IMAD.MOV.U32 R13, RZ, RZ, R17 ;  /* 0x000000ffff0d7224 */ /* 0x000fc800078e0011 */
[----:B------:R-:W-:Y:S01]  /*48f0*/  IMAD.HI.U32 R10, R3, R13, RZ ;  /* 0x0000000d030a7227 */ /* 0x000fe200078e00ff */
[----:B------:R-:W-:Y:S03]  /*4900*/  STL [R1+0x1d4], R20 ;  /* 0x0001d41401007387 */ /* 0x000fe60000100800 */
[----:B------:R-:W-:Y:S01]  /*4910*/  IMAD.MOV R10, RZ, RZ, -R10 ;  /* 0x000000ffff0a7224 */ /* 0x000fe200078e0a0a */
[----:B------:R0:W-:Y:S03]  /*4920*/  STL [R1+0x1d0], R11 ;  /* 0x0001d00b01007387 */ /* 0x0001e60000100800 */
[----:B------:R-:W-:Y:S02]  /*4930*/  @!P0 IMAD.IADD R6, R6, 0x1, -R2 ;  /* 0x0000000106068824 */ /* 0x000fe400078e0a02 */
[----:B------:R-:W-:-:S02]  /*4940*/  IMAD R10, R2, R10, R13 ;  /* 0x0000000a020a7224 */ /* 0x000fc400078e020d */
[----:B0-----:R-:W-:Y:S01]  /*4950*/  IMAD.MOV.U32 R11, RZ, RZ, R12 ;  /* 0x000000ffff0b7224 */ /* 0x001fe200078e000c */
[----:B------:R-:W-:-:S03]  /*4960*/  ISETP.GT.U32.AND P0, PT, R2, R6, PT ;  /* 0x000000060200720c */ /* 0x000fc60003f04070 */
[----:B------:R-:W-:Y:S01]  /*4970*/  @!P5 IMAD.MOV R11, RZ, RZ, -R11 ;  /* 0x000000ffff0bd224 */ /* 0x000fe200078e0a0b */
[----:B------:R-:W-:Y:S01]  /*4980*/  ISETP.GT.U32.AND P5, PT, R2, R10, PT ;  /* 0x0000000a0200720c */ /* 0x000fe20003fa4070 */
[----:B------:R-:W-:Y:S02]  /*4990*/  IMAD.MOV.U32 R13, RZ, RZ, R4 ;  /* 0x000000ffff0d7224 */ /* 0x000fe400078e0004 */
[----:B------:R-:W-:Y:S02]  /*49a0*/  IMAD.MOV.U32 R4, RZ, RZ, R9 ;  /* 0x000000ffff047224 */ /* 0x000fe400078e0009 */
[----:B------:R-:W-:Y:S01]  /*49b0*/  @!P1 IMAD.MOV R13, RZ, RZ, -R13 ;  /* 0x000000ffff0d9224 */ /* 0x000fe200078e0a0d */
[----:B------:R-:W-:Y:S02]  /*49c0*/  ISETP.GE.AND P1, PT, R8, RZ, PT ;  /* 0x000000ff0800720c */ /* 0x000fe40003f26270 */
[----:B------:R-:W-:Y:S01]  /*49d0*/  IABS R9, R8 ;  /* 0x0000000800097213 */ /* 0x000fe20000000000 */
[----:B------:R-:W-:Y:S01]  /*49e0*/  IMAD.HI.U32 R8, R3, R4, RZ ;  /* 0x0000000403087227 */ /* 0x000fe200078e00ff */
[----:B------:R0:W-:Y:S03]  /*49f0*/  STL [R1+0x1cc], R13 ;  /* 0x0001cc0d01007387 */ /* 0x0001e60000100800 */
[--C-:B------:R-:W-:Y:S01]  /*4a00*/  @!P0 IMAD.IADD R6, R6, 0x1, -R2.reuse ;  /* 0x0000000106068824 */ /* 0x100fe200078e0a02 */
[----:B------:R1:W-:Y:S01]  /*4a10*/  STL [R1+0x1a0], R11 ;  /* 0x0001a00b01007387 */ /* 0x0003e20000100800 */
[----:B------:R-:W-:Y:S01]  /*4a20*/  @!P5 IMAD.IADD R10, R10, 0x1, -R2 ;  /* 0x000000010a0ad824 */ /* 0x000fe200078e0a02 */
[----:B------:R-:W-:-:S02]  /*4a30*/  ISETP.GE.AND P0, PT, R5, RZ, PT ;  /* 0x000000ff0500720c */ /* 0x000fc40003f06270 */
[----:B0-----:R-:W-:Y:S01]  /*4a40*/  IABS R13, R21 ;  /* 0x00000015000d7213 */ /* 0x001fe20000000000 */
[----:B-1----:R-:W-:Y:S01]  /*4a50*/  IMAD.MOV R11, RZ, RZ, -R8 ;  /* 0x000000ffff0b7224 */ /* 0x002fe200078e0a08 */
[----:B------:R-:W-:Y:S01]  /*4a60*/  IABS R8, R5 ;  /* 0x0000000500087213 */ /* 0x000fe20000000000 */
[----:B------:R-:W-:Y:S01]  /*4a70*/  IMAD.MOV.U32 R5, RZ, RZ, R9 ;  /* 0x000000ffff057224 */ /* 0x000fe200078e0009 */
[C---:B------:R-:W-:Y:S01]  /*4a80*/  ISETP.GT.U32.AND P5, PT, R2.reuse, R10, PT ;  /* 0x0000000a0200720c */ /* 0x040fe20003fa4070 */
[----:B------:R-:W-:Y:S02]  /*4a90*/  IMAD R4, R2, R11, R4 ;  /* 0x0000000b02047224 */ /* 0x000fe400078e0204 */
[----:B------:R-:W-:Y:S02]  /*4aa0*/  IMAD.MOV.U32 R11, RZ, RZ, R13 ;  /* 0x000000ffff0b7224 */ /* 0x000fe400078e000d */
[----:B------:R-:W-:Y:S01]  /*4ab0*/  IMAD.HI.U32 R13, R3, R5, RZ ;  /* 0x00000005030d7227 */ /* 0x000fe200078e00ff */
[----:B------:R-:W-:-:S03]  /*4ac0*/  IABS R12, R15 ;  /* 0x0000000f000c7213 */ /* 0x000fc60000000000 */
[----:B------:R-:W-:Y:S02]  /*4ad0*/  IMAD.MOV R16, RZ, RZ, -R13 ;  /* 0x000000ffff107224 */ /* 0x000fe400078e0a0d */
[----:B------:R-:W-:Y:S02]  /*4ae0*/  IMAD.MOV.U32 R18, RZ, RZ, R6 ;  /* 0x000000ffff127224 */ /* 0x000fe400078e0006 */
[C---:B------:R-:W-:Y:S02]  /*4af0*/  IMAD R5, R2.reuse, R16, R5 ;  /* 0x0000001002057224 */ /* 0x040fe400078e0205 */
[----:B------:R-:W-:Y:S01]  /*4b00*/  @!P4 IMAD.MOV R18, RZ, RZ, -R18 ;  /* 0x000000ffff12c224 */ /* 0x000fe200078e0a12 */
[----:B------:R-:W-:Y:S01]  /*4b10*/  ISETP.GT.U32.AND P4, PT, R2, R4, PT ;  /* 0x000000040200720c */ /* 0x000fe20003f84070 */
[----:B------:R-:W-:Y:S02]  /*4b20*/  IMAD.MOV.U32 R9, RZ, RZ, R12 ;  /* 0x000000ffff097224 */ /* 0x000fe400078e000c */
[----:B------:R-:W-:-:S04]  /*4b30*/  IMAD.HI.U32 R12, R3, R8, RZ ;  /* 0x00000008030c7227 */ /* 0x000fc800078e00ff */
[----:B------:R-:W-:Y:S01]  /*4b40*/  @!P5 IMAD.IADD R10, R10, 0x1, -R2 ;  /* 0x000000010a0ad824 */ /* 0x000fe200078e0a02 */
[----:B------:R-:W-:Y:S01]  /*4b50*/  ISETP.GT.U32.AND P5, PT, R2, R5, PT ;  /* 0x000000050200720c */ /* 0x000fe20003fa4070 */
[----:B------:R-:W-:-:S04]  /*4b60*/  IMAD.MOV R6, RZ, RZ, -R12 ;  /* 0x000000ffff067224 */ /* 0x000fc800078e0a0c */
[----:B------:R-:W-:Y:S02]  /*4b70*/  IMAD R6, R2, R6, R8 ;  /* 0x0000000602067224 */ /* 0x000fe400078e0208 */
[----:B------:R-:W-:-:S03]  /*4b80*/  @!P4 IMAD.IADD R4, R4, 0x1, -R2 ;  /* 0x000000010404c824 */ /* 0x000fc600078e0a02 */
[----:B------:R-:W-:Y:S01]  /*4b90*/  ISETP.GT.U32.AND P4, PT, R2, R6, PT ;  /* 0x000000060200720c */ /* 0x000fe20003f84070 */
[----:B------:R-:W-:-:S04]  /*4ba0*/  IMAD.HI.U32 R17, R3, R11, RZ ;  /* 0x0000000b03117227 */ /* 0x000fc800078e00ff */
[----:B------:R-:W-:Y:S01]  /*4bb0*/  @!P5 IMAD.IADD R5, R5, 0x1, -R2 ;  /* 0x000000010505d824 */ /* 0x000fe200078e0a02 */
[----:B------:R-:W-:Y:S01]  /*4bc0*/  ISETP.GT.U32.AND P5, PT, R2, R4, PT ;  /* 0x000000040200720c */ /* 0x000fe20003fa4070 */
[----:B------:R-:W-:Y:S01]  /*4bd0*/  IMAD.HI.U32 R14, R3, R9, RZ ;  /* 0x00000009030e7227 */ /* 0x000fe200078e00ff */
[----:B------:R0:W-:Y:S03]  /*4be0*/  STL [R1+0x198], R18 ;  /* 0x0001981201007387 */ /* 0x0001e60000100800 */
[----:B------:R-:W-:Y:S02]  /*4bf0*/  IMAD.MOV R13, RZ, RZ, -R17 ;  /* 0x000000ffff0d7224 */ /* 0x000fe400078e0a11 */
[----:B------:R-:W-:Y:S02]  /*4c00*/  IMAD.MOV R12, RZ, RZ, -R14 ;  /* 0x000000ffff0c7224 */ /* 0x000fe400078e0a0e */
[----:B------:R-:W-:-:S02]  /*4c10*/  VIADD R17, R0, 0xf ;  /* 0x0000000f00117836 */ /* 0x000fc40000000000 */
[----:B------:R-:W-:Y:S02]  /*4c20*/  IMAD.MOV.U32 R66, RZ, RZ, R10 ;  /* 0x000000ffff427224 */ /* 0x000fe400078e000a */
[----:B0-----:R-:W-:Y:S02]  /*4c30*/  VIADD R18, R0, 0xe ;  /* 0x0000000e00127836 */ /* 0x001fe40000000000 */
[C---:B------:R-:W-:Y:S01]  /*4c40*/  IMAD R8, R2.reuse, R12, R9 ;  /* 0x0000000c02087224 */ /* 0x040fe200078e0209 */
[----:B------:R-:W-:Y:S01]  /*4c50*/  IABS R12, R17 ;  /* 0x00000011000c7213 */ /* 0x000fe20000000000 */
[----:B------:R-:W-:Y:S01]  /*4c60*/  @!P3 IMAD.MOV R66, RZ, RZ, -R66 ;  /* 0x000000ffff42b224 */ /* 0x000fe200078e0a42 */
[C---:B------:R-:W-:Y:S01]  /*4c70*/  ISETP.GT.U32.AND P3, PT, R2.reuse, R5, PT ;  /* 0x000000050200720c */ /* 0x040fe20003f64070 */
[----:B------:R-:W-:Y:S01]  /*4c80*/  IMAD R9, R2, R13, R11 ;  /* 0x0000000d02097224 */ /* 0x000fe200078e020b */
[----:B------:R-:W-:Y:S01]  /*4c90*/  IABS R13, R18 ;  /* 0x00000012000d7213 */ /* 0x000fe20000000000 */
[----:B------:R-:W-:-:S02]  /*4ca0*/  @!P4 IMAD.IADD R6, R6, 0x1, -R2 ;  /* 0x000000010606c824 */ /* 0x000fc400078e0a02 */
[----:B------:R-:W-:Y:S01]  /*4cb0*/  @!P5 IMAD.IADD R4, R4, 0x1, -R2 ;  /* 0x000000010404d824 */ /* 0x000fe200078e0a02 */
[C---:B------:R-:W-:Y:S01]  /*4cc0*/  ISETP.GT.U32.AND P5, PT, R2.reuse, R8, PT ;  /* 0x000000080200720c */ /* 0x040fe20003fa4070 */
[----:B------:R-:W-:Y:S01]  /*4cd0*/  IMAD.HI.U32 R23, R3, R12, RZ ;  /* 0x0000000c03177227 */ /* 0x000fe200078e00ff */
[----:B------:R-:W-:-:S03]  /*4ce0*/  ISETP.GT.U32.AND P4, PT, R2, R6, PT ;  /* 0x000000060200720c */ /* 0x000fc60003f84070 */
[----:B------:R-:W-:-:S04]  /*4cf0*/  IMAD.HI.U32 R22, R3, R13, RZ ;  /* 0x0000000d03167227 */ /* 0x000fc800078e00ff */
[----:B------:R-:W-:Y:S02]  /*4d00*/  VIADD R16, R0, 0x10 ;  /* 0x0000001000107836 */ /* 0x000fe40000000000 */
[----:B------:R-:W-:Y:S02]  /*4d10*/  IMAD.MOV R23, RZ, RZ, -R23 ;  /* 0x000000ffff177224 */ /* 0x000fe400078e0a17 */
[----:B------:R-:W-:Y:S01]  /*4d20*/  IMAD.MOV R22, RZ, RZ, -R22 ;  /* 0x000000ffff167224 */ /* 0x000fe200078e0a16 */
[----:B------:R-:W-:Y:S01]  /*4d30*/  IABS R11, R16 ;  /* 0x00000010000b7213 */ /* 0x000fe20000000000 */
[----:B------:R-:W-:Y:S01]  /*4d40*/  @!P3 IMAD.IADD R5, R5, 0x1, -R2 ;  /* 0x000000010505b824 */ /* 0x000fe200078e0a02 */
[C---:B------:R-:W-:Y:S01]  /*4d50*/  ISETP.GT.U32.AND P3, PT, R2.reuse, R9, PT ;  /* 0x000000090200720c */ /* 0x040fe20003f64070 */
[C---:B------:R-:W-:Y:S02]  /*4d60*/  IMAD R12, R2.reuse, R23, R12 ;  /* 0x00000017020c7224 */ /* 0x040fe400078e020c */
[----:B------:R-:W-:-:S02]  /*4d70*/  IMAD R13, R2, R22, R13 ;  /* 0x00000016020d7224 */ /* 0x000fc400078e020d */
[--C-:B------:R-:W-:Y:S01]  /*4d80*/  @!P5 IMAD.IADD R8, R8, 0x1, -R2.reuse ;  /* 0x000000010808d824 */ /* 0x100fe200078e0a02 */
[----:B------:R-:W-:Y:S01]  /*4d90*/  ISETP.GT.U32.AND P5, PT, R2, R12, PT ;  /* 0x0000000c0200720c */ /* 0x000fe20003fa4070 */
[----:B------:R-:W-:Y:S01]  /*4da0*/  @!P4 IMAD.IADD R6, R6, 0x1, -R2 ;  /* 0x000000010606c824 */ /* 0x000fe200078e0a02 */
[----:B------:R-:W-:Y:S01]  /*4db0*/  ISETP.GT.U32.AND P4, PT, R2, R13, PT ;  /* 0x0000000d0200720c */ /* 0x000fe20003f84070 */
[----:B------:R-:W-:-:S04]  /*4dc0*/  IMAD.HI.U32 R22, R3, R11, RZ ;  /* 0x0000000b03167227 */ /* 0x000fc800078e00ff */
[----:B------:R-:W-:Y:S02]  /*4dd0*/  IMAD.MOV R22, RZ, RZ, -R22 ;  /* 0x000000ffff167224 */ /* 0x000fe400078e0a16 */
[----:B------:R-:W-:Y:S02]  /*4de0*/  @!P3 IMAD.IADD R9, R9, 0x1, -R2 ;  /* 0x000000010909b824 */ /* 0x000fe400078e0a02 */
[C---:B------:R-:W-:Y:S02]  /*4df0*/  IMAD R11, R2.reuse, R22, R11 ;  /* 0x00000016020b7224 */ /* 0x040fe400078e020b */
[----:B------:R-:W-:Y:S02]  /*4e00*/  IMAD.MOV.U32 R76, RZ, RZ, R4 ;  /* 0x000000ffff4c7224 */ /* 0x000fe400078e0004 */
[----:B------:R-:W-:Y:S01]  /*4e10*/  IMAD.MOV.U32 R27, RZ, RZ, R6 ;  /* 0x000000ffff1b7224 */ /* 0x000fe200078e0006 */
[----:B------:R-:W-:Y:S01]  /*4e20*/  IABS R10, R19 ;  /* 0x00000013000a7213 */ /* 0x000fe20000000000 */
[----:B------:R-:W-:Y:S01]  /*4e30*/  @!P6 IMAD.MOV R76, RZ, RZ, -R76 ;  /* 0x000000ffff4ce224 */ /* 0x000fe200078e0a4c */
[----:B------:R-:W-:Y:S01]  /*4e40*/  ISETP.GT.U32.AND P6, PT, R2, R9, PT ;  /* 0x000000090200720c */ /* 0x000fe20003fc4070 */
[----:B------:R-:W-:-:S02]  /*4e50*/  @!P5 IMAD.IADD R12, R12, 0x1, -R2 ;  /* 0x000000010c0cd824 */ /* 0x000fc400078e0a02 */
[----:B------:R-:W-:Y:S01]  /*4e60*/  @!P0 IMAD.MOV R27, RZ, RZ, -R27 ;  /* 0x000000ffff1b8224 */ /* 0x000fe200078e0a1b */
[C---:B------:R-:W-:Y:S01]  /*4e70*/  ISETP.GT.U32.AND P0, PT, R2.reuse, R11, PT ;  /* 0x0000000b0200720c */ /* 0x040fe20003f04070 */
[----:B------:R-:W-:Y:S01]  /*4e80*/  @!P4 IMAD.IADD R13, R13, 0x1, -R2 ;  /* 0x000000010d0dc824 */ /* 0x000fe200078e0a02 */
[C---:B------:R-:W-:Y:S01]  /*4e90*/  ISETP.GT.U32.AND P4, PT, R2.reuse, R8, PT ;  /* 0x000000080200720c */ /* 0x040fe20003f84070 */
[----:B------:R-:W-:Y:S01]  /*4ea0*/  IMAD.HI.U32 R23, R3, R10, RZ ;  /* 0x0000000a03177227 */ /* 0x000fe200078e00ff */
[----:B------:R-:W-:Y:S02]  /*4eb0*/  ISETP.GE.AND P3, PT, R15, RZ, PT ;  /* 0x000000ff0f00720c */ /* 0x000fe40003f66270 */
[----:B------:R-:W-:Y:S01]  /*4ec0*/  ISETP.GT.U32.AND P5, PT, R2, R12, PT ;  /* 0x0000000c0200720c */ /* 0x000fe20003fa4070 */
[C---:B------:R-:W-:Y:S02]  /*4ed0*/  VIADD R20, R0.reuse, 0x12 ;  /* 0x0000001200147836 */ /* 0x040fe40000000000 */
[----:B------:R-:W-:-:S02]  /*4ee0*/  VIADD R15, R0, 0x13 ;  /* 0x00000013000f7836 */ /* 0x000fc40000000000 */
[----:B------:R-:W-:Y:S02]  /*4ef0*/  IMAD.MOV.U32 R26, RZ, RZ, R5 ;  /* 0x000000ffff1a7224 */ /* 0x000fe400078e0005 */
[----:B------:R-:W-:Y:S01]  /*4f00*/  IMAD.MOV R23, RZ, RZ, -R23 ;  /* 0x000000ffff177224 */ /* 0x000fe200078e0a17 */
[----:B------:R-:W-:Y:S01]  /*4f10*/  IABS R14, R20 ;  /* 0x00000014000e7213 */ /* 0x000fe20000000000 */
[----:B------:R-:W-:Y:S01]  /*4f20*/  @!P1 IMAD.MOV R26, RZ, RZ, -R26 ;  /* 0x000000ffff1a9224 */ /* 0x000fe200078e0a1a */
[----:B------:R-:W-:Y:S01]  /*4f30*/  IABS R5, R15 ;  /* 0x0000000f00057213 */ /* 0x000fe20000000000 */
[C---:B------:R-:W-:Y:S01]  /*4f40*/  IMAD R10, R2.reuse, R23, R10 ;  /* 0x00000017020a7224 */ /* 0x040fe200078e020a */
[----:B------:R-:W-:Y:S01]  /*4f50*/  ISETP.GT.U32.AND P1, PT, R2, R13, PT ;  /* 0x0000000d0200720c */ /* 0x000fe20003f24070 */
[--C-:B------:R-:W-:Y:S01]  /*4f60*/  @!P6 IMAD.IADD R9, R9, 0x1, -R2.reuse ;  /* 0x000000010909e824 */ /* 0x100fe200078e0a02 */
[----:B------:R-:W-:Y:S01]  /*4f70*/  ISETP.GE.AND P6, PT, R21, RZ, PT ;  /* 0x000000ff1500720c */ /* 0x000fe20003fc6270 */
[--C-:B------:R-:W-:Y:S01]  /*4f80*/  @!P0 IMAD.IADD R11, R11, 0x1, -R2.reuse ;  /* 0x000000010b0b8824 */ /* 0x100fe200078e0a02 */
[----:B------:R-:W-:Y:S01]  /*4f90*/  ISETP.GE.AND P0, PT, R17, RZ, PT ;  /* 0x000000ff1100720c */ /* 0x000fe20003f06270 */
[----:B------:R-:W-:Y:S01]  /*4fa0*/  @!P4 IMAD.IADD R8, R8, 0x1, -R2 ;  /* 0x000000010808c824 */ /* 0x000fe200078e0a02 */
[----:B------:R-:W-:Y:S01]  /*4fb0*/  ISETP.GT.U32.AND P4, PT, R2, R10, PT ;  /* 0x0000000a0200720c */ /* 0x000fe20003f84070 */
[----:B------:R-:W-:-:S04]  /*4fc0*/  IMAD.HI.U32 R24, R3, R14, RZ ;  /* 0x0000000e03187227 */ /* 0x000fc800078e00ff */
[----:B------:R-:W-:-:S04]  /*4fd0*/  IMAD.HI.U32 R21, R3, R5, RZ ;  /* 0x0000000503157227 */ /* 0x000fc800078e00ff */
[----:B------:R-:W-:Y:S01]  /*4fe0*/  @!P5 IMAD.IADD R12, R12, 0x1, -R2 ;  /* 0x000000010c0cd824 */ /* 0x000fe200078e0a02 */
[----:B------:R-:W-:Y:S01]  /*4ff0*/  ISETP.GE.AND P5, PT, R18, RZ, PT ;  /* 0x000000ff1200720c */ /* 0x000fe20003fa6270 */
[----:B------:R-:W-:Y:S02]  /*5000*/  IMAD.MOV R24, RZ, RZ, -R24 ;  /* 0x000000ffff187224 */ /* 0x000fe400078e0a18 */
[----:B------:R-:W-:Y:S02]  /*5010*/  IMAD.MOV R18, RZ, RZ, -R21 ;  /* 0x000000ffff127224 */ /* 0x000fe400078e0a15 */
[----:B------:R-:W-:Y:S02]  /*5020*/  IMAD.MOV.U32 R22, RZ, RZ, R9 ;  /* 0x000000ffff167224 */ /* 0x000fe400078e0009 */
[----:B------:R-:W-:Y:S02]  /*5030*/  IMAD R4, R2, R24, R14 ;  /* 0x0000001802047224 */ /* 0x000fe400078e020e */
[----:B------:R-:W-:-:S02]  /*5040*/  @!P1 IMAD.IADD R13, R13, 0x1, -R2 ;  /* 0x000000010d0d9824 */ /* 0x000fc400078e0a02 */
[----:B------:R-:W-:Y:S02]  /*5050*/  IMAD R5, R2, R18, R5 ;  /* 0x0000001202057224 */ /* 0x000fe400078e0205 */
[----:B------:R-:W-:Y:S02]  /*5060*/  IMAD.MOV.U32 R9, RZ, RZ, R12 ;  /* 0x000000ffff097224 */ /* 0x000fe400078e000c */
[----:B------:R-:W-:Y:S02]  /*5070*/  VIADD R14, R0, 0x14 ;  /* 0x00000014000e7836 */ /* 0x000fe40000000000 */
[----:B------:R-:W-:Y:S02]  /*5080*/  IMAD.MOV.U32 R23, RZ, RZ, R8 ;  /* 0x000000ffff177224 */ /* 0x000fe400078e0008 */
[----:B------:R-:W-:Y:S02]  /*5090*/  IMAD.MOV.U32 R8, RZ, RZ, R13 ;  /* 0x000000ffff087224 */ /* 0x000fe400078e000d */
[----:B------:R-:W-:Y:S01]  /*50a0*/  @!P0 IMAD.MOV R9, RZ, RZ, -R9 ;  /* 0x000000ffff098224 */ /* 0x000fe200078e0a09 */
[----:B------:R-:W-:Y:S01]  /*50b0*/  ISETP.GT.U32.AND P0, PT, R2, R5, PT ;  /* 0x000000050200720c */ /* 0x000fe20003f04070 */
[----:B------:R-:W-:Y:S01]  /*50c0*/  @!P4 IMAD.IADD R10, R10, 0x1, -R2 ;  /* 0x000000010a0ac824 */ /* 0x000fe200078e0a02 */
[----:B------:R-:W-:Y:S01]  /*50d0*/  IABS R6, R14 ;  /* 0x0000000e00067213 */ /* 0x000fe20000000000 */
[----:B------:R-:W-:Y:S01]  /*50e0*/  @!P3 IMAD.MOV R23, RZ, RZ, -R23 ;  /* 0x000000ffff17b224 */ /* 0x000fe200078e0a17 */
[----:B------:R-:W-:Y:S01]  /*50f0*/  ISETP.GT.U32.AND P1, PT, R2, R4, PT ;  /* 0x000000040200720c */ /* 0x000fe20003f24070 */
[----:B------:R-:W-:-:S02]  /*5100*/  @!P6 IMAD.MOV R22, RZ, RZ, -R22 ;  /* 0x000000ffff16e224 */ /* 0x000fc400078e0a16 */
[----:B------:R-:W-:Y:S01]  /*5110*/  @!P5 IMAD.MOV R8, RZ, RZ, -R8 ;  /* 0x000000ffff08d224 */ /* 0x000fe200078e0a08 */
[----:B------:R-:W-:Y:S01]  /*5120*/  STL [R1+0x194], R27 ;  /* 0x0001941b01007387 */ /* 0x000fe20000100800 */
[----:B------:R-:W-:Y:S01]  /*5130*/  ISETP.GT.U32.AND P6, PT, R2, R10, PT ;  /* 0x0000000a0200720c */ /* 0x000fe20003fc4070 */
[----:B------:R-:W-:Y:S02]  /*5140*/  IMAD.HI.U32 R17, R3, R6, RZ ;  /* 0x0000000603117227 */ /* 0x000fe400078e00ff */
[----:B------:R-:W-:Y:S01]  /*5150*/  STL [R1+0x158], R23 ;  /* 0x0001581701007387 */ /* 0x000fe20000100800 */
[----:B------:R-:W-:-:S03]  /*5160*/  ISETP.GE.AND P4, PT, R16, RZ, PT ;  /* 0x000000ff1000720c */ /* 0x000fc60003f86270 */
[----:B------:R-:W-:Y:S01]  /*5170*/  STL [R1+0x154], R22 ;  /* 0x0001541601007387 */ /* 0x000fe20000100800 */
[----:B------:R-:W-:-:S03]  /*5180*/  IMAD.MOV R16, RZ, RZ, -R17 ;  /* 0x000000ffff107224 */ /* 0x000fc600078e0a11 */
[----:B------:R0:W-:Y:S01]  /*5190*/  STL [R1+0x150], R8 ;  /* 0x0001500801007387 */ /* 0x0001e20000100800 */
[--C-:B------:R-:W-:Y:S02]  /*51a0*/  @!P0 IMAD.IADD R5, R5, 0x1, -R2.reuse ;  /* 0x0000000105058824 */ /* 0x100fe400078e0a02 */
[----:B------:R-:W-:Y:S01]  /*51b0*/  @!P1 IMAD.IADD R4, R4, 0x1, -R2 ;  /* 0x0000000104049824 */ /* 0x000fe200078e0a02 */
[----:B------:R1:W-:Y:S01]  /*51c0*/  STL [R1+0x14c], R9 ;  /* 0x00014c0901007387 */ /* 0x0003e20000100800 */
[----:B------:R-:W-:Y:S02]  /*51d0*/  IMAD R6, R2, R16, R6 ;  /* 0x0000001002067224 */ /* 0x000fe400078e0206 */
[----:B0-----:R-:W-:Y:S01]  /*51e0*/  VIADD R8, R0, 0x15 ;  /* 0x0000001500087836 */ /* 0x001fe20000000000 */
[----:B------:R-:W-:-:S04]  /*51f0*/  ISETP.GT.U32.AND P1, PT, R2, R11, PT ;  /* 0x0000000b0200720c */ /* 0x000fc80003f24070 */
[----:B-1----:R-:W-:Y:S01]  /*5200*/  IABS R9, R8 ;  /* 0x0000000800097213 */ /* 0x002fe20000000000 */
[----:B------:R-:W-:Y:S01]  /*5210*/  @!P6 IMAD.IADD R10, R10, 0x1, -R2 ;  /* 0x000000010a0ae824 */ /* 0x000fe200078e0a02 */
[C---:B------:R-:W-:Y:S02]  /*5220*/  ISETP.GT.U32.AND P0, PT, R2.reuse, R5, PT ;  /* 0x000000050200720c */ /* 0x040fe40003f04070 */
[C---:B------:R-:W-:Y:S01]  /*5230*/  ISETP.GT.U32.AND P6, PT, R2.reuse, R6, PT ;  /* 0x000000060200720c */ /* 0x040fe20003fc4070 */
[----:B------:R-:W-:Y:S01]  /*5240*/  IMAD.HI.U32 R13, R3, R9, RZ ;  /* 0x00000009030d7227 */ /* 0x000fe200078e00ff */
[----:B------:R-:W-:-:S03]  /*5250*/  ISETP.GT.U32.AND P3, PT, R2, R4, PT ;  /* 0x000000040200720c */ /* 0x000fc60003f64070 */
[----:B------:R-:W-:Y:S01]  /*5260*/  IMAD.MOV R13, RZ, RZ, -R13 ;  /* 0x000000ffff0d7224 */ /* 0x000fe200078e0a0d */
[----:B------:R-:W-:Y:S01]  /*5270*/  ISETP.GE.AND P5, PT, R19, RZ, PT ;  /* 0x000000ff1300720c */ /* 0x000fe20003fa6270 */
[--C-:B------:R-:W-:Y:S02]  /*5280*/  @!P1 IMAD.IADD R11, R11, 0x1, -R2.reuse ;  /* 0x000000010b0b9824 */ /* 0x100fe400078e0a02 */
[----:B------:R-:W-:Y:S02]  /*5290*/  IMAD R9, R2, R13, R9 ;  /* 0x0000000d02097224 */ /* 0x000fe400078e0209 */
[----:B------:R-:W-:Y:S01]  /*52a0*/  VIADD R12, R0, 0x16 ;  /* 0x00000016000c7836 */ /* 0x000fe20000000000 */
[----:B------:R-:W-:Y:S01]  /*52b0*/  ISETP.GE.AND P1, PT, R20, RZ, PT ;  /* 0x000000ff1400720c */ /* 0x000fe20003f26270 */
[--C-:B------:R-:W-:Y:S01]  /*52c0*/  @!P0 IMAD.IADD R5, R5, 0x1, -R2.reuse ;  /* 0x0000000105058824 */ /* 0x100fe200078e0a02 */
[----:B------:R-:W-:Y:S01]  /*52d0*/  ISETP.GT.U32.AND P0, PT, R2, R9, PT ;  /* 0x000000090200720c */ /* 0x000fe20003f04070 */
[----:B------:R-:W-:Y:S01]  /*52e0*/  IMAD.MOV.U32 R63, RZ, RZ, R11 ;  /* 0x000000ffff3f7224 */ /* 0x000fe200078e000b */
[----:B------:R-:W-:Y:S01]  /*52f0*/  IABS R11, R12 ;  /* 0x0000000c000b7213 */ /* 0x000fe20000000000 */
[----:B------:R-:W-:-:S02]  /*5300*/  @!P6 IMAD.IADD R6, R6, 0x1, -R2 ;  /* 0x000000010606e824 */ /* 0x000fc400078e0a02 */
[----:B------:R-:W-:Y:S01]  /*5310*/  @!P3 IMAD.IADD R4, R4, 0x1, -R2 ;  /* 0x000000010404b824 */ /* 0x000fe200078e0a02 */
[----:B------:R-:W-:Y:S01]  /*5320*/  ISETP.GE.AND P3, PT, R15, RZ, PT ;  /* 0x000000ff0f00720c */ /* 0x000fe20003f66270 */
[----:B------:R-:W-:Y:S01]  /*5330*/  IMAD.MOV.U32 R73, RZ, RZ, R10 ;  /* 0x000000ffff497224 */ /* 0x000fe200078e000a */
[----:B------:R-:W-:Y:S01]  /*5340*/  ISETP.GT.U32.AND P6, PT, R2, R6, PT ;  /* 0x000000060200720c */ /* 0x000fe20003fc4070 */
[----:B------:R-:W-:-:S04]  /*5350*/  IMAD.HI.U32 R10, R3, R11, RZ ;  /* 0x0000000b030a7227 */ /* 0x000fc800078e00ff */
[----:B------:R-:W-:Y:S01]  /*5360*/  @!P5 IMAD.MOV R73, RZ, RZ, -R73 ;  /* 0x000000ffff49d224 */ /* 0x000fe200078e0a49 */
[----:B------:R-:W-:Y:S01]  /*5370*/  ISETP.GE.AND P5, PT, R8, RZ, PT ;  /* 0x000000ff0800720c */ /* 0x000fe20003fa6270 */
[----:B------:R-:W-:Y:S02]  /*5380*/  IMAD.MOV.U32 R22, RZ, RZ, R4 ;  /* 0x000000ffff167224 */ /* 0x000fe400078e0004 */
[----:B------:R-:W-:Y:S02]  /*5390*/  VIADD R8, R0, 0x17 ;  /* 0x0000001700087836 */ /* 0x000fe40000000000 */
[----:B------:R-:W-:Y:S02]  /*53a0*/  IMAD.MOV R10, RZ, RZ, -R10 ;  /* 0x000000ffff0a7224 */ /* 0x000fe400078e0a0a */
[----:B------:R-:W-:Y:S01]  /*53b0*/  @!P1 IMAD.MOV R22, RZ, RZ, -R22 ;  /* 0x000000ffff169224 */ /* 0x000fe200078e0a16 */
[----:B------:R-:W-:Y:S01]  /*53c0*/  ISETP.GE.AND P1, PT, R12, RZ, PT ;  /* 0x000000ff0c00720c */ /* 0x000fe20003f26270 */
[----:B------:R-:W-:Y:S01]  /*53d0*/  IMAD.MOV.U32 R16, RZ, RZ, R5 ;  /* 0x000000ffff107224 */ /* 0x000fe200078e0005 */
[----:B------:R-:W-:Y:S01]  /*53e0*/  IABS R12, R8 ;  /* 0x00000008000c7213 */ /* 0x000fe20000000000 */
[----:B------:R-:W-:-:S02]  /*53f0*/  @!P0 IMAD.IADD R9, R9, 0x1, -R2 ;  /* 0x0000000109098824 */ /* 0x000fc400078e0a02 */
[C---:B------:R-:W-:Y:S02]  /*5400*/  IMAD R10, R2.reuse, R10, R11 ;  /* 0x0000000a020a7224 */ /* 0x040fe400078e020b */
[----:B------:R-:W-:Y:S01]  /*5410*/  @!P3 IMAD.MOV R16, RZ, RZ, -R16 ;  /* 0x000000ffff10b224 */ /* 0x000fe200078e0a10 */
[----:B------:R-:W-:Y:S01]  /*5420*/  ISETP.GT.U32.AND P3, PT, R2, R9, PT ;  /* 0x000000090200720c */ /* 0x000fe20003f64070 */
[----:B------:R-:W-:Y:S01]  /*5430*/  @!P6 IMAD.IADD R6, R6, 0x1, -R2 ;  /* 0x000000010606e824 */ /* 0x000fe200078e0a02 */
[----:B------:R-:W-:Y:S01]  /*5440*/  ISETP.GT.U32.AND P6, PT, R2, R10, PT ;  /* 0x0000000a0200720c */ /* 0x000fe20003fc4070 */
[----:B------:R-:W-:-:S04]  /*5450*/  IMAD.HI.U32 R5, R3, R12, RZ ;  /* 0x0000000c03057227 */ /* 0x000fc800078e00ff */
[C---:B------:R-:W-:Y:S02]  /*5460*/  VIADD R4, R0.reuse, 0x18 ;  /* 0x0000001800047836 */ /* 0x040fe40000000000 */
[----:B------:R-:W-:Y:S02]  /*5470*/  VIADD R15, R0, 0x19 ;  /* 0x00000019000f7836 */ /* 0x000fe40000000000 */
[----:B------:R-:W-:Y:S01]  /*5480*/  IMAD.MOV R5, RZ, RZ, -R5 ;  /* 0x000000ffff057224 */ /* 0x000fe200078e0a05 */
[----:B------:R-:W-:Y:S02]  /*5490*/  IABS R11, R4 ;  /* 0x00000004000b7213 */ /* 0x000fe40000000000 */
[----:B------:R-:W-:Y:S01]  /*54a0*/  IABS R13, R15 ;  /* 0x0000000f000d7213 */ /* 0x000fe20000000000 */
[----:B------:R-:W-:Y:S01]  /*54b0*/  IMAD R5, R2, R5, R12 ;  /* 0x0000000502057224 */ /* 0x000fe200078e020c */
[----:B------:R-:W-:Y:S01]  /*54c0*/  ISETP.GE.AND P0, PT, R8, RZ, PT ;  /* 0x000000ff0800720c */ /* 0x000fe20003f06270 */
[----:B------:R-:W-:Y:S01]  /*54d0*/  @!P4 IMAD.MOV R63, RZ, RZ, -R63 ;  /* 0x000000ffff3fc224 */ /* 0x000fe200078e0a3f */
[----:B------:R-:W-:Y:S01]  /*54e0*/  ISETP.GE.AND P4, PT, R14, RZ, PT ;  /* 0x000000ff0e00720c */ /* 0x000fe20003f86270 */
[C---:B------:R-:W-:Y:S01]  /*54f0*/  IMAD.HI.U32 R8, R3.reuse, R11, RZ ;  /* 0x0000000b03087227 */ /* 0x040fe200078e00ff */
[----:B------:R0:W-:Y:S03]  /*5500*/  STL [R1+0x130], R16 ;  /* 0x0001301001007387 */ /* 0x0001e60000100800 */
[----:B------:R-:W-:-:S04]  /*5510*/  IMAD.HI.U32 R14, R3, R13, RZ ;  /* 0x0000000d030e7227 */ /* 0x000fc800078e00ff */
[--C-:B------:R-:W-:Y:S01]  /*5520*/  @!P3 IMAD.IADD R9, R9, 0x1, -R2.reuse ;  /* 0x000000010909b824 */ /* 0x100fe200078e0a02 */
[----:B------:R-:W-:Y:S01]  /*5530*/  ISETP.GT.U32.AND P3, PT, R2, R5, PT ;  /* 0x000000050200720c */ /* 0x000fe20003f64070 */
[----:B------:R-:W-:Y:S02]  /*5540*/  @!P6 IMAD.IADD R10, R10, 0x1, -R2 ;  /* 0x000000010a0ae824 */ /* 0x000fe400078e0a02 */
[----:B0-----:R-:W-:Y:S02]  /*5550*/  IMAD.MOV.U32 R16, RZ, RZ, R6 ;  /* 0x000000ffff107224 */ /* 0x001fe400078e0006 */
[----:B------:R-:W-:Y:S02]  /*5560*/  IMAD.MOV R6, RZ, RZ, -R8 ;  /* 0x000000ffff067224 */ /* 0x000fe400078e0a08 */
[----:B------:R-:W-:Y:S01]  /*5570*/  IMAD.MOV R8, RZ, RZ, -R14 ;  /* 0x000000ffff087224 */ /* 0x000fe200078e0a0e */
[----:B------:R-:W-:Y:S01]  /*5580*/  ISETP.GT.U32.AND P6, PT, R2, R10, PT ;  /* 0x0000000a0200720c */ /* 0x000fe20003fc4070 */
[----:B------:R-:W-:-:S02]  /*5590*/  VIADD R14, R0, 0x1a ;  /* 0x0000001a000e7836 */ /* 0x000fc40000000000 */
[----:B------:R-:W-:Y:S02]  /*55a0*/  IMAD R8, R2, R8, R13 ;  /* 0x0000000802087224 */ /* 0x000fe400078e020d */
[----:B------:R-:W-:Y:S02]  /*55b0*/  VIADD R13, R0, 0x1b ;  /* 0x0000001b000d7836 */ /* 0x000fe40000000000 */
[----:B------:R-:W-:Y:S01]  /*55c0*/  @!P4 IMAD.MOV R16, RZ, RZ, -R16 ;  /* 0x000000ffff10c224 */ /* 0x000fe200078e0a10 */
[----:B------:R-:W-:Y:S01]  /*55d0*/  ISETP.GE.AND P4, PT, R4, RZ, PT ;  /* 0x000000ff0400720c */ /* 0x000fe20003f86270 */
[----:B------:R-:W-:Y:S01]  /*55e0*/  IMAD R4, R2, R6, R11 ;  /* 0x0000000602047224 */ /* 0x000fe200078e020b */
[----:B------:R-:W-:Y:S01]  /*55f0*/  IABS R11, R13 ;  /* 0x0000000d000b7213 */ /* 0x000fe20000000000 */
[----:B------:R-:W-:Y:S01]  /*5600*/  IMAD.MOV.U32 R19, RZ, RZ, R9 ;  /* 0x000000ffff137224 */ /* 0x000fe200078e0009 */
[----:B------:R-:W-:Y:S01]  /*5610*/  IABS R6, R14 ;  /* 0x0000000e00067213 */ /* 0x000fe20000000000 */
[----:B------:R-:W-:-:S02]  /*5620*/  @!P3 IMAD.IADD R5, R5, 0x1, -R2 ;  /* 0x000000010505b824 */ /* 0x000fc400078e0a02 */
[----:B------:R-:W-:Y:S02]  /*5630*/  @!P5 IMAD.MOV R19, RZ, RZ, -R19 ;  /* 0x000000ffff13d224 */ /* 0x000fe400078e0a13 */
[----:B------:R-:W-:Y:S01]  /*5640*/  @!P6 IMAD.IADD R10, R10, 0x1, -R2 ;  /* 0x000000010a0ae824 */ /* 0x000fe200078e0a02 */
[C---:B------:R-:W-:Y:S01]  /*5650*/  ISETP.GT.U32.AND P3, PT, R2.reuse, R5, PT ;  /* 0x000000050200720c */ /* 0x040fe20003f64070 */
[----:B------:R-:W-:Y:S01]  /*5660*/  IMAD.MOV.U32 R9, RZ, RZ, R11 ;  /* 0x000000ffff097224 */ /* 0x000fe200078e000b */
[----:B------:R-:W-:Y:S01]  /*5670*/  STL [R1+0x128], R16 ;  /* 0x0001281001007387 */ /* 0x000fe20000100800 */
[----:B------:R-:W-:Y:S01]  /*5680*/  IMAD.HI.U32 R11, R3, R6, RZ ;  /* 0x00000006030b7227 */ /* 0x000fe200078e00ff */
[C---:B------:R-:W-:Y:S02]  /*5690*/  ISETP.GT.U32.AND P6, PT, R2.reuse, R4, PT ;  /* 0x000000040200720c */ /* 0x040fe40003fc4070 */
[----:B------:R0:W-:Y:S01]  /*56a0*/  STL [R1+0x11c], R19 ;  /* 0x00011c1301007387 */ /* 0x0001e20000100800 */
[----:B------:R-:W-:Y:S01]  /*56b0*/  ISETP.GT.U32.AND P5, PT, R2, R8, PT ;  /* 0x000000080200720c */ /* 0x000fe20003fa4070 */
[----:B0-----:R-:W-:-:S02]  /*56c0*/  IMAD.MOV.U32 R19, RZ, RZ, R10 ;  /* 0x000000ffff137224 */ /* 0x001fc400078e000a */
[----:B------:R-:W-:-:S04]  /*56d0*/  IMAD.MOV R10, RZ, RZ, -R11 ;  /* 0x000000ffff0a7224 */ /* 0x000fc800078e0a0b */
[----:B------:R-:W-:Y:S02]  /*56e0*/  IMAD R10, R2, R10, R6 ;  /* 0x0000000a020a7224 */ /* 0x000fe400078e0206 */
[----:B------:R-:W-:Y:S02]  /*56f0*/  VIADD R17, R0, 0x1c ;  /* 0x0000001c00117836 */ /* 0x000fe40000000000 */
[--C-:B------:R-:W-:Y:S01]  /*5700*/  @!P3 IMAD.IADD R5, R5, 0x1, -R2.reuse ;  /* 0x000000010505b824 */ /* 0x100fe200078e0a02 */
[----:B------:R-:W-:Y:S01]  /*5710*/  ISETP.GT.U32.AND P3, PT, R2, R10, PT ;  /* 0x0000000a0200720c */ /* 0x000fe20003f64070 */
[--C-:B------:R-:W-:Y:S01]  /*5720*/  @!P6 IMAD.IADD R4, R4, 0x1, -R2.reuse ;  /* 0x000000010404e824 */ /* 0x100fe200078e0a02 */
[----:B------:R-:W-:Y:S01]  /*5730*/  IABS R12, R17 ;  /* 0x00000011000c7213 */ /* 0x000fe20000000000 */
[----:B------:R-:W-:Y:S02]  /*5740*/  @!P5 IMAD.IADD R8, R8, 0x1, -R2 ;  /* 0x000000010808d824 */ /* 0x000fe400078e0a02 */
[----:B------:R-:W-:Y:S01]  /*5750*/  VIADD R16, R0, 0x1d ;  /* 0x0000001d00107836 */ /* 0x000fe20000000000 */
[C---:B------:R-:W-:Y:S01]  /*5760*/  ISETP.GT.U32.AND P6, PT, R2.reuse, R4, PT ;  /* 0x000000040200720c */ /* 0x040fe20003fc4070 */
[----:B------:R-:W-:Y:S01]  /*5770*/  @!P1 IMAD.MOV R19, RZ, RZ, -R19 ;  /* 0x000000ffff139224 */ /* 0x000fe200078e0a13 */
[----:B------:R-:W-:Y:S01]  /*5780*/  ISETP.GE.AND P1, PT, R15, RZ, PT ;  /* 0x000000ff0f00720c */ /* 0x000fe20003f26270 */
[----:B------:R-:W-:Y:S01]  /*5790*/  IMAD.HI.U32 R6, R3, R9, RZ ;  /* 0x0000000903067227 */ /* 0x000fe200078e00ff */
[----:B------:R-:W-:-:S03]  /*57a0*/  ISETP.GT.U32.AND P5, PT, R2, R8, PT ;  /* 0x000000080200720c */ /* 0x000fc60003fa4070 */
[----:B------:R-:W-:Y:S01]  /*57b0*/  IMAD.HI.U32 R15, R3, R12, RZ ;  /* 0x0000000c030f7227 */ /* 0x000fe200078e00ff */
[----:B------:R-:W-:-:S03]  /*57c0*/  IABS R18, R16 ;  /* 0x0000001000127213 */ /* 0x000fc60000000000 */
[----:B------:R-:W-:Y:S02]  /*57d0*/  IMAD.MOV R6, RZ, RZ, -R6 ;  /* 0x000000ffff067224 */ /* 0x000fe400078e0a06 */
[----:B------:R-:W-:Y:S02]  /*57e0*/  IMAD.MOV R15, RZ, RZ, -R15 ;  /* 0x000000ffff0f7224 */ /* 0x000fe400078e0a0f */
[----:B------:R-:W-:Y:S02]  /*57f0*/  @!P3 IMAD.IADD R10, R10, 0x1, -R2 ;  /* 0x000000010a0ab824 */ /* 0x000fe400078e0a02 */
[C---:B------:R-:W-:Y:S02]  /*5800*/  IMAD R9, R2.reuse, R6, R9 ;  /* 0x0000000602097224 */ /* 0x040fe400078e0209 */
[----:B------:R-:W-:Y:S01]  /*5810*/  IMAD.MOV.U32 R11, RZ, RZ, R18 ;  /* 0x000000ffff0b7224 */ /* 0x000fe200078e0012 */
[C---:B------:R-:W-:Y:S01]  /*5820*/  ISETP.GT.U32.AND P3, PT, R2.reuse, R10, PT ;  /* 0x0000000a0200720c */ /* 0x040fe20003f64070 */
[----:B------:R-:W-:Y:S01]  /*5830*/  IMAD R6, R2, R15, R12 ;  /* 0x0000000f02067224 */ /* 0x000fe200078e020c */
[----:B------:R0:W-:Y:S01]  /*5840*/  STL [R1+0x118], R19 ;  /* 0x0001181301007387 */ /* 0x0001e20000100800 */
[----:B------:R-:W-:-:S04]  /*5850*/  IMAD.HI.U32 R18, R3, R11, RZ ;  /* 0x0000000b03127227 */ /* 0x000fc800078e00ff */
[--C-:B------:R-:W-:Y:S02]  /*5860*/  @!P6 IMAD.IADD R4, R4, 0x1, -R2.reuse ;  /* 0x000000010404e824 */ /* 0x100fe400078e0a02 */
[----:B------:R-:W-:Y:S01]  /*5870*/  @!P5 IMAD.IADD R8, R8, 0x1, -R2 ;  /* 0x000000010808d824 */ /* 0x000fe200078e0a02 */
[----:B------:R-:W-:Y:S01]  /*5880*/  ISETP.GT.U32.AND P5, PT, R2, R6, PT ;  /* 0x000000060200720c */ /* 0x000fe20003fa4070 */
[----:B0-----:R-:W-:Y:S01]  /*5890*/  IMAD.MOV.U32 R19, RZ, RZ, R5 ;  /* 0x000000ffff137224 */ /* 0x001fe200078e0005 */
[----:B------:R-:W-:Y:S01]  /*58a0*/  ISETP.GE.AND P6, PT, R14, RZ, PT ;  /* 0x000000ff0e00720c */ /* 0x000fe20003fc6270 */
[----:B------:R-:W-:Y:S02]  /*58b0*/  IMAD.MOV R14, RZ, RZ, -R18 ;  /* 0x000000ffff0e7224 */ /* 0x000fe400078e0a12 */
[----:B------:R-:W-:Y:S01]  /*58c0*/  @!P0 IMAD.MOV R19, RZ, RZ, -R19 ;  /* 0x000000ffff138224 */ /* 0x000fe200078e0a13 */
[----:B------:R-:W-:Y:S01]  /*58d0*/  ISETP.GT.U32.AND P0, PT, R2, R9, PT ;  /* 0x000000090200720c */ /* 0x000fe20003f04070 */
[----:B------:R-:W-:-:S02]  /*58e0*/  IMAD.MOV.U32 R56, RZ, RZ, R4 ;  /* 0x000000ffff387224 */ /* 0x000fc400078e0004 */
[----:B------:R-:W-:Y:S02]  /*58f0*/  IMAD R5, R2, R14, R11 ;  /* 0x0000000e02057224 */ /* 0x000fe400078e020b */
[----:B------:R-:W-:Y:S02]  /*5900*/  IMAD.MOV.U32 R67, RZ, RZ, R8 ;  /* 0x000000ffff437224 */ /* 0x000fe400078e0008 */
[----:B------:R-:W-:Y:S01]  /*5910*/  @!P4 IMAD.MOV R56, RZ, RZ, -R56 ;  /* 0x000000ffff38c224 */ /* 0x000fe200078e0a38 */
[----:B------:R-:W-:Y:S01]  /*5920*/  ISETP.GE.AND P4, PT, R13, RZ, PT ;  /* 0x000000ff0d00720c */ /* 0x000fe20003f86270 */
[C---:B------:R-:W-:Y:S02]  /*5930*/  VIADD R12, R0.reuse, 0x1e ;  /* 0x0000001e000c7836 */ /* 0x040fe40000000000 */
[----:B------:R-:W-:Y:S02]  /*5940*/  VIADD R13, R0, 0x1f ;  /* 0x0000001f000d7836 */ /* 0x000fe40000000000 */
[----:B------:R-:W-:-:S02]  /*5950*/  @!P3 IMAD.IADD R10, R10, 0x1, -R2 ;  /* 0x000000010a0ab824 */ /* 0x000fc400078e0a02 */
[----:B------:R-:W-:Y:S01]  /*5960*/  @!P1 IMAD.MOV R67, RZ, RZ, -R67 ;  /* 0x000000ffff439224 */ /* 0x000fe200078e0a43 */
[----:B------:R-:W-:Y:S01]  /*5970*/  ISETP.GT.U32.AND P1, PT, R2, R5, PT ;  /* 0x000000050200720c */ /* 0x000fe20003f24070 */
[----:B------:R-:W-:Y:S01]  /*5980*/  @!P5 IMAD.IADD R6, R6, 0x1, -R2 ;  /* 0x000000010606d824 */ /* 0x000fe200078e0a02 */
[----:B------:R-:W-:Y:S01]  /*5990*/  IABS R11, R12 ;  /* 0x0000000c000b7213 */ /* 0x000fe20000000000 */
[----:B------:R-:W-:Y:S01]  /*59a0*/  IMAD.MOV.U32 R23, RZ, RZ, R10 ;  /* 0x000000ffff177224 */ /* 0x000fe200078e000a */
[----:B------:R-:W-:Y:S01]  /*59b0*/  IABS R8, R13 ;  /* 0x0000000d00087213 */ /* 0x000fe20000000000 */
[----:B------:R-:W-:Y:S02]  /*59c0*/  @!P0 IMAD.IADD R9, R9, 0x1, -R2 ;  /* 0x0000000109098824 */ /* 0x000fe400078e0a02 */
[----:B------:R-:W-:Y:S01]  /*59d0*/  @!P6 IMAD.MOV R23, RZ, RZ, -R23 ;  /* 0x000000ffff17e224 */ /* 0x000fe200078e0a17 */
[----:B------:R-:W-:Y:S01]  /*59e0*/  ISETP.GT.U32.AND P6, PT, R2, R6, PT ;  /* 0x000000060200720c */ /* 0x000fe20003fc4070 */
[----:B------:R-:W-:-:S02]  /*59f0*/  IMAD.MOV.U32 R4, RZ, RZ, R11 ;  /* 0x000000ffff047224 */ /* 0x000fc400078e000b */
[----:B------:R-:W-:Y:S01]  /*5a00*/  IMAD.HI.U32 R10, R3, R8, RZ ;  /* 0x00000008030a7227 */ /* 0x000fe200078e00ff */
[----:B------:R-:W-:-:S03]  /*5a10*/  ISETP.GT.U32.AND P5, PT, R2, R9, PT ;  /* 0x000000090200720c */ /* 0x000fc60003fa4070 */
[----:B------:R-:W-:-:S04]  /*5a20*/  IMAD.HI.U32 R11, R3, R4, RZ ;  /* 0x00000004030b7227 */ /* 0x000fc800078e00ff */
[----:B------:R-:W-:Y:S02]  /*5a30*/  IMAD.MOV R10, RZ, RZ, -R10 ;  /* 0x000000ffff0a7224 */ /* 0x000fe400078e0a0a */
[----:B------:R-:W-:Y:S02]  /*5a40*/  @!P1 IMAD.IADD R5, R5, 0x1, -R2 ;  /* 0x0000000105059824 */ /* 0x000fe400078e0a02 */
[----:B------:R-:W-:Y:S02]  /*5a50*/  IMAD.MOV R11, RZ, RZ, -R11 ;  /* 0x000000ffff0b7224 */ /* 0x000fe400078e0a0b */
[C---:B------:R-:W-:Y:S01]  /*5a60*/  IMAD R8, R2.reuse, R10, R8 ;  /* 0x0000000a02087224 */ /* 0x040fe200078e0208 */
[C---:B------:R-:W-:Y:S01]  /*5a70*/  ISETP.GT.U32.AND P1, PT, R2.reuse, R5, PT ;  /* 0x000000050200720c */ /* 0x040fe20003f24070 */
[----:B------:R-:W-:Y:S02]  /*5a80*/  IMAD R4, R2, R11, R4 ;  /* 0x0000000b02047224 */ /* 0x000fe400078e0204 */
[----:B------:R-:W-:Y:S01]  /*5a90*/  @!P6 IMAD.IADD R6, R6, 0x1, -R2 ;  /* 0x000000010606e824 */ /* 0x000fe200078e0a02 */
[----:B------:R-:W-:Y:S01]  /*5aa0*/  ISETP.GT.U32.AND P6, PT, R2, R8, PT ;  /* 0x000000080200720c */ /* 0x000fe20003fc4070 */
[C---:B------:R-:W-:Y:S01]  /*5ab0*/  VIADD R14, R0.reuse, 0x20 ;  /* 0x00000020000e7836 */ /* 0x040fe20000000000 */
[----:B------:R-:W-:Y:S01]  /*5ac0*/  ISETP.GE.AND P3, PT, R17, RZ, PT ;  /* 0x000000ff1100720c */ /* 0x000fe20003f66270 */
[----:B------:R-:W-:-:S02]  /*5ad0*/  VIADD R18, R0, 0x22 ;  /* 0x0000002200127836 */ /* 0x000fc40000000000 */
[--C-:B------:R-:W-:Y:S01]  /*5ae0*/  @!P5 IMAD.IADD R9, R9, 0x1, -R2.reuse ;  /* 0x000000010909d824 */ /* 0x100fe200078e0a02 */
[----:B------:R-:W-:Y:S01]  /*5af0*/  ISETP.GT.U32.AND P5, PT, R2, R4, PT ;  /* 0x000000040200720c */ /* 0x000fe20003fa4070 */
[----:B------:R-:W-:Y:S01]  /*5b00*/  VIADD R15, R0, 0x21 ;  /* 0x00000021000f7836 */ /* 0x000fe20000000000 */
[----:B------:R-:W-:Y:S02]  /*5b10*/  IABS R17, R14 ;  /* 0x0000000e00117213 */ /* 0x000fe40000000000 */
[----:B------:R-:W-:Y:S02]  /*5b20*/  ISETP.GE.AND P0, PT, R16, RZ, PT ;  /* 0x000000ff1000720c */ /* 0x000fe40003f06270 */
[----:B------:R-:W-:Y:S01]  /*5b30*/  IABS R16, R18 ;  /* 0x0000001200107213 */ /* 0x000fe20000000000 */
[----:B------:R-:W-:Y:S01]  /*5b40*/  IMAD.MOV.U32 R10, RZ, RZ, R17 ;  /* 0x000000ffff0a7224 */ /* 0x000fe200078e0011 */
[----:B------:R-:W-:Y:S01]  /*5b50*/  IABS R11, R15 ;  /* 0x0000000f000b7213 */ /* 0x000fe20000000000 */
[----:B------:R-:W-:Y:S01]  /*5b60*/  @!P1 IMAD.IADD R5, R5, 0x1, -R2 ;  /* 0x0000000105059824 */ /* 0x000fe200078e0a02 */
[----:B------:R0:W-:Y:S01]  /*5b70*/  STL [R1+0x114], R19 ;  /* 0x0001141301007387 */ /* 0x0001e20000100800 */
[----:B------:R-:W-:Y:S01]  /*5b80*/  ISETP.GE.AND P1, PT, R12, RZ, PT ;  /* 0x000000ff0c00720c */ /* 0x000fe20003f26270 */
[----:B------:R-:W-:-:S02]  /*5b90*/  IMAD.MOV.U32 R12, RZ, RZ, R16 ;  /* 0x000000ffff0c7224 */ /* 0x000fc400078e0010 */
[----:B------:R-:W-:Y:S02]  /*5ba0*/  @!P6 IMAD.IADD R8, R8, 0x1, -R2 ;  /* 0x000000010808e824 */ /* 0x000fe400078e0a02 */
[----:B------:R-:W-:-:S04]  /*5bb0*/  IMAD.HI.U32 R16, R3, R10, RZ ;  /* 0x0000000a03107227 */ /* 0x000fc800078e00ff */
[----:B0-----:R-:W-:Y:S02]  /*5bc0*/  IMAD.MOV.U32 R19, RZ, RZ, R9 ;  /* 0x000000ffff137224 */ /* 0x001fe400078e0009 */
[----:B------:R-:W-:-:S04]  /*5bd0*/  IMAD.HI.U32 R17, R3, R11, RZ ;  /* 0x0000000b03117227 */ /* 0x000fc800078e00ff */
[----:B------:R-:W-:Y:S01]  /*5be0*/  @!P5 IMAD.IADD R4, R4, 0x1, -R2 ;  /* 0x000000010404d824 */ /* 0x000fe200078e0a02 */
[----:B------:R-:W-:Y:S01]  /*5bf0*/  ISETP.GE.AND P5, PT, R13, RZ, PT ;  /* 0x000000ff0d00720c */ /* 0x000fe20003fa6270 */
[----:B------:R-:W-:Y:S01]  /*5c00*/  @!P4 IMAD.MOV R19, RZ, RZ, -R19 ;  /* 0x000000ffff13c224 */ /* 0x000fe200078e0a13 */
[----:B------:R-:W-:Y:S01]  /*5c10*/  ISETP.GT.U32.AND P4, PT, R2, R8, PT ;  /* 0x000000080200720c */ /* 0x000fe20003f84070 */
[----:B------:R-:W-:Y:S02]  /*5c20*/  IMAD.MOV R9, RZ, RZ, -R16 ;  /* 0x000000ffff097224 */ /* 0x000fe400078e0a10 */
[----:B------:R-:W-:-:S04]  /*5c30*/  IMAD.HI.U32 R13, R3, R12, RZ ;  /* 0x0000000c030d7227 */ /* 0x000fc800078e00ff */
[----:B------:R-:W-:Y:S02]  /*5c40*/  IMAD.MOV R16, RZ, RZ, -R17 ;  /* 0x000000ffff107224 */ /* 0x000fe400078e0a11 */
[C---:B------:R-:W-:Y:S02]  /*5c50*/  IMAD R9, R2.reuse, R9, R10 ;  /* 0x0000000902097224 */ /* 0x040fe400078e020a */
[----:B------:R-:W-:Y:S02]  /*5c60*/  IMAD.MOV R13, RZ, RZ, -R13 ;  /* 0x000000ffff0d7224 */ /* 0x000fe400078e0a0d */
[C---:B------:R-:W-:Y:S01]  /*5c70*/  IMAD R10, R2.reuse, R16, R11 ;  /* 0x00000010020a7224 */ /* 0x040fe200078e020b */
[C---:B------:R-:W-:Y:S01]  /*5c80*/  ISETP.GT.U32.AND P6, PT, R2.reuse, R4, PT ;  /* 0x000000040200720c */ /* 0x040fe20003fc4070 */
[C---:B------:R-:W-:Y:S02]  /*5c90*/  IMAD R11, R2.reuse, R13, R12 ;  /* 0x0000000d020b7224 */ /* 0x040fe400078e020c */
[----:B------:R-:W-:Y:S01]  /*5ca0*/  @!P0 IMAD.MOV R5, RZ, RZ, -R5 ;  /* 0x000000ffff058224 */ /* 0x000fe200078e0a05 */
[----:B------:R-:W-:Y:S01]  /*5cb0*/  ISETP.GT.U32.AND P0, PT, R2, R10, PT ;  /* 0x0000000a0200720c */ /* 0x000fe20003f04070 */
[----:B------:R-:W-:-:S02]  /*5cc0*/  @!P3 IMAD.MOV R6, RZ, RZ, -R6 ;  /* 0x000000ffff06b224 */ /* 0x000fc400078e0a06 */
[--C-:B------:R-:W-:Y:S01]  /*5cd0*/  @!P4 IMAD.IADD R8, R8, 0x1, -R2.reuse ;  /* 0x000000010808c824 */ /* 0x100fe200078e0a02 */
[----:B------:R-:W-:Y:S01]  /*5ce0*/  ISETP.GT.U32.AND P4, PT, R2, R11, PT ;  /* 0x0000000b0200720c */ /* 0x000fe20003f84070 */
[----:B------:R-:W-:Y:S01]  /*5cf0*/  VIADD R13, R0, 0x23 ;  /* 0x00000023000d7836 */ /* 0x000fe20000000000 */
[----:B------:R-:W-:Y:S01]  /*5d00*/  STL [R1+0x110], R19 ;  /* 0x0001101301007387 */ /* 0x000fe20000100800 */
[----:B------:R-:W-:Y:S01]  /*5d10*/  ISETP.GT.U32.AND P3, PT, R2, R9, PT ;  /* 0x000000090200720c */ /* 0x000fe20003f64070 */
[----:B------:R-:W-:Y:S02]  /*5d20*/  VIADD R17, R0, 0x24 ;  /* 0x0000002400117836 */ /* 0x000fe40000000000 */
[----:B------:R0:W-:Y:S01]  /*5d30*/  STL [R1+0x10c], R6 ;  /* 0x00010c0601007387 */ /* 0x0001e20000100800 */
[--C-:B------:R-:W-:Y:S02]  /*5d40*/  @!P6 IMAD.IADD R4, R4, 0x1, -R2.reuse ;  /* 0x000000010404e824 */ /* 0x100fe400078e0a02 */
[----:B------:R-:W-:Y:S01]  /*5d50*/  @!P0 IMAD.IADD R10, R10, 0x1, -R2 ;  /* 0x000000010a0a8824 */ /* 0x000fe200078e0a02 */
[----:B------:R1:W-:Y:S01]  /*5d60*/  STL [R1+0xec], R5 ;  /* 0x0000ec0501007387 */ /* 0x0003e20000100800 */
[----:B0-----:R-:W-:Y:S01]  /*5d70*/  IABS R6, R13 ;  /* 0x0000000d00067213 */ /* 0x001fe20000000000 */
[----:B------:R-:W-:Y:S01]  /*5d80*/  IMAD.MOV.U32 R16, RZ, RZ, R4 ;  /* 0x000000ffff107224 */ /* 0x000fe200078e0004 */
[----:B-1----:R-:W-:-:S03]  /*5d90*/  IABS R5, R17 ;  /* 0x0000001100057213 */ /* 0x002fc60000000000 */
[----:B------:R-:W-:-:S04]  /*5da0*/  IMAD.HI.U32 R12, R3, R6, RZ ;  /* 0x00000006030c7227 */ /* 0x000fc800078e00ff */
[----:B------:R-:W-:Y:S01]  /*5db0*/  @!P4 IMAD.IADD R11, R11, 0x1, -R2 ;  /* 0x000000010b0bc824 */ /* 0x000fe200078e0a02 */
[----:B------:R-:W-:Y:S01]  /*5dc0*/  ISETP.GT.U32.AND P4, PT, R2, R10, PT ;  /* 0x0000000a0200720c */ /* 0x000fe20003f84070 */
[----:B------:R-:W-:Y:S02]  /*5dd0*/  IMAD.MOV R4, RZ, RZ, -R12 ;  /* 0x000000ffff047224 */ /* 0x000fe400078e0a0c */
[----:B------:R-:W-:-:S04]  /*5de0*/  IMAD.HI.U32 R12, R3, R5, RZ ;  /* 0x00000005030c7227 */ /* 0x000fc800078e00ff */
[----:B------:R-:W-:Y:S02]  /*5df0*/  @!P3 IMAD.IADD R9, R9, 0x1, -R2 ;  /* 0x000000010909b824 */ /* 0x000fe400078e0a02 */
[----:B------:R-:W-:-:S03]  /*5e00*/  IMAD.MOV R12, RZ, RZ, -R12 ;  /* 0x000000ffff0c7224 */ /* 0x000fc600078e0a0c */
[C---:B------:R-:W-:Y:S01]  /*5e10*/  ISETP.GT.U32.AND P0, PT, R2.reuse, R9, PT ;  /* 0x000000090200720c */ /* 0x040fe20003f04070 */
[C---:B------:R-:W-:Y:S01]  /*5e20*/  IMAD R5, R2.reuse, R12, R5 ;  /* 0x0000000c02057224 */ /* 0x040fe200078e0205 */
[----:B------:R-:W-:Y:S01]  /*5e30*/  ISETP.GE.AND P3, PT, R15, RZ, PT ;  /* 0x000000ff0f00720c */ /* 0x000fe20003f66270 */
[----:B------:R-:W-:Y:S01]  /*5e40*/  @!P1 IMAD.MOV R16, RZ, RZ, -R16 ;  /* 0x000000ffff109224 */ /* 0x000fe200078e0a10 */
[----:B------:R-:W-:Y:S01]  /*5e50*/  ISETP.GT.U32.AND P1, PT, R2, R11, PT ;  /* 0x0000000b0200720c */ /* 0x000fe20003f24070 */
[----:B------:R-:W-:Y:S02]  /*5e60*/  VIADD R15, R0, 0x25 ;  /* 0x00000025000f7836 */ /* 0x000fe40000000000 */
[----:B------:R-:W-:Y:S01]  /*5e70*/  @!P4 IMAD.IADD R10, R10, 0x1, -R2 ;  /* 0x000000010a0ac824 */ /* 0x000fe200078e0a02 */
[C---:B------:R-:W-:Y:S01]  /*5e80*/  ISETP.GT.U32.AND P4, PT, R2.reuse, R5, PT ;  /* 0x000000050200720c */ /* 0x040fe20003f84070 */
[----:B------:R-:W-:Y:S01]  /*5e90*/  IMAD R6, R2, R4, R6 ;  /* 0x0000000402067224 */ /* 0x000fe200078e0206 */
[----:B------:R-:W-:-:S02]  /*5ea0*/  IABS R4, R15 ;  /* 0x0000000f00047213 */ /* 0x000fc40000000000 */
[----:B------:R-:W-:Y:S01]  /*5eb0*/  ISETP.GE.AND P6, PT, R14, RZ, PT ;  /* 0x000000ff0e00720c */ /* 0x000fe20003fc6270 */
[----:B------:R-:W-:Y:S01]  /*5ec0*/  @!P0 IMAD.IADD R9, R9, 0x1, -R2 ;  /* 0x0000000109098824 */ /* 0x000fe200078e0a02 */
[----:B------:R-:W-:Y:S01]  /*5ed0*/  ISETP.GT.U32.AND P0, PT, R2, R6, PT ;  /* 0x000000060200720c */ /* 0x000fe20003f04070 */
[----:B------:R-:W-:Y:S02]  /*5ee0*/  VIADD R14, R0, 0x26 ;  /* 0x00000026000e7836 */ /* 0x000fe40000000000 */
[----:B------:R-:W-:-:S04]  /*5ef0*/  IMAD.HI.U32 R19, R3, R4, RZ ;  /* 0x0000000403137227 */ /* 0x000fc800078e00ff */
[--C-:B------:R-:W-:Y:S01]  /*5f00*/  @!P1 IMAD.IADD R11, R11, 0x1, -R2.reuse ;  /* 0x000000010b0b9824 */ /* 0x100fe200078e0a02 */
[----:B------:R-:W-:Y:S01]  /*5f10*/  ISETP.GE.AND P1, PT, R18, RZ, PT ;  /* 0x000000ff1200720c */ /* 0x000fe20003f26270 */
[----:B------:R-:W-:Y:S01]  /*5f20*/  IMAD.MOV R18, RZ, RZ, -R19 ;  /* 0x000000ffff127224 */ /* 0x000fe200078e0a13 */
[----:B------:R-:W-:Y:S01]  /*5f30*/  IABS R12, R14 ;  /* 0x0000000e000c7213 */ /* 0x000fe20000000000 */
[----:B------:R-:W-:Y:S02]  /*5f40*/  @!P4 IMAD.IADD R5, R5, 0x1, -R2 ;  /* 0x000000010505c824 */ /* 0x000fe400078e0a02 */
[C---:B------:R-:W-:Y:S02]  /*5f50*/  IMAD R4, R2.reuse, R18, R4 ;  /* 0x0000001202047224 */ /* 0x040fe400078e0204 */
[----:B------:R-:W-:Y:S01]  /*5f60*/  IMAD.MOV.U32 R54, RZ, RZ, R9 ;  /* 0x000000ffff367224 */ /* 0x000fe200078e0009 */
[----:B------:R-:W-:Y:S01]  /*5f70*/  ISETP.GT.U32.AND P4, PT, R2, R5, PT ;  /* 0x000000050200720c */ /* 0x000fe20003f84070 */
[----:B------:R-:W-:Y:S01]  /*5f80*/  IMAD.HI.U32 R20, R3, R12, RZ ;  /* 0x0000000c03147227 */ /* 0x000fe200078e00ff */
[----:B------:R0:W-:Y:S03]  /*5f90*/  STL [R1+0xe8], R16 ;  /* 0x0000e81001007387 */ /* 0x0001e60000100800 */
[----:B------:R-:W-:Y:S01]  /*5fa0*/  @!P0 IMAD.IADD R6, R6, 0x1, -R2 ;  /* 0x0000000106068824 */ /* 0x000fe200078e0a02 */
[----:B------:R-:W-:Y:S01]  /*5fb0*/  ISETP.GE.AND P0, PT, R13, RZ, PT ;  /* 0x000000ff0d00720c */ /* 0x000fe20003f06270 */
[----:B------:R-:W-:Y:S01]  /*5fc0*/  @!P6 IMAD.MOV R54, RZ, RZ, -R54 ;  /* 0x000000ffff36e224 */ /* 0x000fe200078e0a36 */
[----:B------:R-:W-:Y:S01]  /*5fd0*/  ISETP.GT.U32.AND P6, PT, R2, R4, PT ;  /* 0x000000040200720c */ /* 0x000fe20003fc4070 */
[----:B------:R-:W-:-:S02]  /*5fe0*/  IMAD.MOV R13, RZ, RZ, -R20 ;  /* 0x000000ffff0d7224 */ /* 0x000fc400078e0a14 */
[----:B0-----:R-:W-:Y:S02]  /*5ff0*/  VIADD R16, R0, 0x27 ;  /* 0x0000002700107836 */ /* 0x001fe40000000000 */
[----:B------:R-:W-:Y:S02]  /*6000*/  IMAD.MOV.U32 R21, RZ, RZ, R8 ;  /* 0x000000ffff157224 */ /* 0x000fe400078e0008 */
[----:B------:R-:W-:Y:S01]  /*6010*/  IMAD.MOV.U32 R64, RZ, RZ, R10 ;  /* 0x000000ffff407224 */ /* 0x000fe200078e000a */
[----:B------:R-:W-:Y:S01]  /*6020*/  IABS R19, R16 ;  /* 0x0000001000137213 */ /* 0x000fe20000000000 */
[C---:B------:R-:W-:Y:S02]  /*6030*/  IMAD R10, R2.reuse, R13, R12 ;  /* 0x0000000d020a7224 */ /* 0x040fe400078e020c */
[----:B------:R-:W-:Y:S01]  /*6040*/  @!P5 IMAD.MOV R21, RZ, RZ, -R21 ;  /* 0x000000ffff15d224 */ /* 0x000fe200078e0a15 */
[----:B------:R-:W-:Y:S01]  /*6050*/  ISETP.GT.U32.AND P5, PT, R2, R6, PT ;  /* 0x000000060200720c */ /* 0x000fe20003fa4070 */
[----:B------:R-:W-:-:S02]  /*6060*/  IMAD.MOV.U32 R8, RZ, RZ, R19 ;  /* 0x000000ffff087224 */ /* 0x000fc400078e0013 */
[--C-:B------:R-:W-:Y:S01]  /*6070*/  @!P4 IMAD.IADD R5, R5, 0x1, -R2.reuse ;  /* 0x000000010505c824 */ /* 0x100fe200078e0a02 */
[----:B------:R-:W-:Y:S01]  /*6080*/  ISETP.GT.U32.AND P4, PT, R2, R10, PT ;  /* 0x0000000a0200720c */ /* 0x000fe20003f84070 */
[----:B------:R-:W-:Y:S02]  /*6090*/  @!P1 IMAD.MOV R11, RZ, RZ, -R11 ;  /* 0x000000ffff0b9224 */ /* 0x000fe400078e0a0b */
[----:B------:R-:W-:Y:S02]  /*60a0*/  VIADD R12, R0, 0x28 ;  /* 0x00000028000c7836 */ /* 0x000fe40000000000 */
[----:B------:R-:W-:Y:S01]  /*60b0*/  IMAD.HI.U32 R9, R3, R8, RZ ;  /* 0x0000000803097227 */ /* 0x000fe200078e00ff */
[----:B------:R-:W-:Y:S03]  /*60c0*/  STL [R1+0xe4], R21 ;  /* 0x0000e41501007387 */ /* 0x000fe60000100800 */
[----:B------:R-:W-:-:S02]  /*60d0*/  @!P6 IMAD.IADD R4, R4, 0x1, -R2 ;  /* 0x000000010404e824 */ /* 0x000fc400078e0a02 */
[----:B------:R-:W-:Y:S01]  /*60e0*/  @!P3 IMAD.MOV R64, RZ, RZ, -R64 ;  /* 0x000000ffff40b224 */ /* 0x000fe200078e0a40 */
[----:B------:R-:W-:Y:S01]  /*60f0*/  ISETP.GE.AND P3, PT, R17, RZ, PT ;  /* 0x000000ff1100720c */ /* 0x000fe20003f66270 */
[----:B------:R0:W-:Y:S01]  /*6100*/  STL [R1+0xe0], R11 ;  /* 0x0000e00b01007387 */ /* 0x0001e20000100800 */
[----:B------:R-:W-:Y:S01]  /*6110*/  IMAD.MOV R9, RZ, RZ, -R9 ;  /* 0x000000ffff097224 */ /* 0x000fe200078e0a09 */
[----:B------:R-:W-:Y:S01]  /*6120*/  ISETP.GT.U32.AND P6, PT, R2, R4, PT ;  /* 0x000000040200720c */ /* 0x000fe20003fc4070 */
[----:B------:R-:W-:Y:S02]  /*6130*/  @!P5 IMAD.IADD R6, R6, 0x1, -R2 ;  /* 0x000000010606d824 */ /* 0x000fe400078e0a02 */
[----:B------:R-:W-:Y:S01]  /*6140*/  IMAD R8, R2, R9, R8 ;  /* 0x0000000902087224 */ /* 0x000fe200078e0208 */
[----:B0-----:R-:W-:Y:S01]  /*6150*/  IABS R11, R12 ;  /* 0x0000000c000b7213 */ /* 0x001fe20000000000 */
[----:B------:R-:W-:Y:S02]  /*6160*/  @!P4 IMAD.IADD R10, R10, 0x1, -R2 ;  /* 0x000000010a0ac824 */ /* 0x000fe400078e0a02 */
[----:B------:R-:W-:-:S02]  /*6170*/  IMAD.MOV.U32 R17, RZ, RZ, R5 ;  /* 0x000000ffff117224 */ /* 0x000fc400078e0005 */
[----:B------:R-:W-:Y:S01]  /*6180*/  IMAD.MOV.U32 R9, RZ, RZ, R11 ;  /* 0x000000ffff097224 */ /* 0x000fe200078e000b */
[----:B------:R-:W-:Y:S01]  /*6190*/  ISETP.GE.AND P1, PT, R15, RZ, PT ;  /* 0x000000ff0f00720c */ /* 0x000fe20003f26270 */
[----:B------:R-:W-:Y:S02]  /*61a0*/  IMAD.MOV.U32 R18, RZ, RZ, R6 ;  /* 0x000000ffff127224 */ /* 0x000fe400078e0006 */
[----:B------:R-:W-:Y:S01]  /*61b0*/  IMAD.HI.U32 R5, R3, R9, RZ ;  /* 0x0000000903057227 */ /* 0x000fe200078e00ff */
[----:B------:R-:W-:-:S03]  /*61c0*/  ISETP.GT.U32.AND P4, PT, R2, R10, PT ;  /* 0x0000000a0200720c */ /* 0x000fc60003f84070 */
[----:B------:R-:W-:Y:S02]  /*61d0*/  VIADD R6, R0, 0x29 ;  /* 0x0000002900067836 */ /* 0x000fe40000000000 */
[----:B------:R-:W-:Y:S01]  /*61e0*/  @!P3 IMAD.MOV R17, RZ, RZ, -R17 ;  /* 0x000000ffff11b224 */ /* 0x000fe200078e0a11 */
[----:B------:R-:W-:Y:S01]  /*61f0*/  ISETP.GT.U32.AND P3, PT, R2, R8, PT ;  /* 0x000000080200720c */ /* 0x000fe20003f64070 */
[----:B------:R-:W-:Y:S02]  /*6200*/  VIADD R13, R0, 0x2a ;  /* 0x0000002a000d7836 */ /* 0x000fe40000000000 */
[----:B------:R-:W-:Y:S01]  /*6210*/  IMAD.MOV R5, RZ, RZ, -R5 ;  /* 0x000000ffff057224 */ /* 0x000fe200078e0a05 */
[----:B------:R-:W-:Y:S01]  /*6220*/  IABS R11, R6 ;  /* 0x00000006000b7213 */ /* 0x000fe20000000000 */
[----:B------:R-:W-:Y:S01]  /*6230*/  @!P6 IMAD.IADD R4, R4, 0x1, -R2 ;  /* 0x000000010404e824 */ /* 0x000fe200078e0a02 */
[----:B------:R-:W-:Y:S01]  /*6240*/  ISETP.GE.AND P5, PT, R14, RZ, PT ;  /* 0x000000ff0e00720c */ /* 0x000fe20003fa6270 */
[----:B------:R-:W-:Y:S01]  /*6250*/  IMAD R5, R2, R5, R9 ;  /* 0x0000000502057224 */ /* 0x000fe200078e0209 */
[----:B------:R-:W-:Y:S01]  /*6260*/  IABS R9, R13 ;  /* 0x0000000d00097213 */ /* 0x000fe20000000000 */
[----:B------:R-:W-:Y:S01]  /*6270*/  IMAD.MOV.U32 R14, RZ, RZ, R4 ;  /* 0x000000ffff0e7224 */ /* 0x000fe200078e0004 */
[----:B------:R-:W-:Y:S01]  /*6280*/  ISETP.GE.AND P6, PT, R12, RZ, PT ;  /* 0x000000ff0c00720c */ /* 0x000fe20003fc6270 */
[----:B------:R-:W-:-:S02]  /*6290*/  @!P0 IMAD.MOV R18, RZ, RZ, -R18 ;  /* 0x000000ffff128224 */ /* 0x000fc400078e0a12 */
[----:B------:R-:W-:-:S04]  /*62a0*/  IMAD.HI.U32 R12, R3, R11, RZ ;  /* 0x0000000b030c7227 */ /* 0x000fc800078e00ff */
[----:B------:R-:W-:Y:S02]  /*62b0*/  @!P1 IMAD.MOV R14, RZ, RZ, -R14 ;  /* 0x000000ffff0e9224 */ /* 0x000fe400078e0a0e */
[----:B------:R-:W-:Y:S01]  /*62c0*/  IMAD.MOV.U32 R4, RZ, RZ, R9 ;  /* 0x000000ffff047224 */ /* 0x000fe200078e0009 */
[----:B------:R-:W-:Y:S01]  /*62d0*/  STL [R1+0xdc], R18 ;  /* 0x0000dc1201007387 */ /* 0x000fe20000100800 */
[----:B------:R-:W-:Y:S02]  /*62e0*/  IMAD.MOV R9, RZ, RZ, -R12 ;  /* 0x000000ffff097224 */ /* 0x000fe400078e0a0c */
[--C-:B------:R-:W-:Y:S01]  /*62f0*/  @!P4 IMAD.IADD R10, R10, 0x1, -R2.reuse ;  /* 0x000000010a0ac824 */ /* 0x100fe200078e0a02 */
[----:B------:R-:W-:Y:S01]  /*6300*/  STL [R1+0xd8], R17 ;  /* 0x0000d81101007387 */ /* 0x000fe20000100800 */
[----:B------:R-:W-:Y:S02]  /*6310*/  @!P3 IMAD.IADD R8, R8, 0x1, -R2 ;  /* 0x000000010808b824 */ /* 0x000fe400078e0a02 */
[C---:B------:R-:W-:Y:S01]  /*6320*/  IMAD R9, R2.reuse, R9, R11 ;  /* 0x0000000902097224 */ /* 0x040fe200078e020b */
[----:B------:R0:W-:Y:S02]  /*6330*/  STL [R1+0xd4], R14 ;  /* 0x0000d40e01007387 */ /* 0x0001e40000100800 */
[----:B------:R-:W-:Y:S01]  /*6340*/  ISETP.GT.U32.AND P3, PT, R2, R8, PT ;  /* 0x000000080200720c */ /* 0x000fe20003f64070 */
[----:B------:R-:W-:-:S04]  /*6350*/  IMAD.HI.U32 R12, R3, R4, RZ ;  /* 0x00000004030c7227 */ /* 0x000fc800078e00ff */
[----:B0-----:R-:W-:Y:S01]  /*6360*/  IMAD.MOV.U32 R14, RZ, RZ, R10 ;  /* 0x000000ffff0e7224 */ /* 0x001fe200078e000a */
[----:B------:R-:W-:-:S03]  /*6370*/  ISETP.GT.U32.AND P1, PT, R2, R5, PT ;  /* 0x000000050200720c */ /* 0x000fc60003f24070 */
[----:B------:R-:W-:Y:S01]  /*6380*/  @!P5 IMAD.MOV R14, RZ, RZ, -R14 ;  /* 0x000000ffff0ed224 */ /* 0x000fe200078e0a0e */
[----:B------:R-:W-:Y:S02]  /*6390*/  ISETP.GT.U32.AND P5, PT, R2, R9, PT ;  /* 0x000000090200720c */ /* 0x000fe40003fa4070 */
[----:B------:R-:W-:Y:S01]  /*63a0*/  ISETP.GE.AND P0, PT, R16, RZ, PT ;  /* 0x000000ff1000720c */ /* 0x000fe20003f06270 */
[C---:B------:R-:W-:Y:S02]  /*63b0*/  VIADD R16, R0.reuse, 0x2b ;  /* 0x0000002b00107836 */ /* 0x040fe40000000000 */
[----:B------:R-:W-:Y:S02]  /*63c0*/  VIADD R15, R0, 0x2c ;  /* 0x0000002c000f7836 */ /* 0x000fe40000000000 */
[----:B------:R-:W-:Y:S01]  /*63d0*/  IMAD.MOV R10, RZ, RZ, -R12 ;  /* 0x000000ffff0a7224 */ /* 0x000fe200078e0a0c */
[----:B------:R-:W-:Y:S01]  /*63e0*/  ISETP.GE.AND P4, PT, R6, RZ, PT ;  /* 0x000000ff0600720c */ /* 0x000fe20003f86270 */
[----:B------:R-:W-:Y:S01]  /*63f0*/  @!P3 IMAD.IADD R8, R8, 0x1, -R2 ;  /* 0x000000010808b824 */ /* 0x000fe200078e0a02 */
[----:B------:R-:W-:Y:S01]  /*6400*/  IABS R6, R16 ;  /* 0x0000001000067213 */ /* 0x000fe20000000000 */
[----:B------:R-:W-:Y:S01]  /*6410*/  IMAD R4, R2, R10, R4 ;  /* 0x0000000a02047224 */ /* 0x000fe200078e0204 */
[----:B------:R-:W-:Y:S01]  /*6420*/  IABS R10, R15 ;  /* 0x0000000f000a7213 */ /* 0x000fe20000000000 */
[----:B------:R0:W-:Y:S01]  /*6430*/  STL [R1+0xd0], R14 ;  /* 0x0000d00e01007387 */ /* 0x0001e20000100800 */
[----:B------:R-:W-:-:S02]  /*6440*/  @!P5 IMAD.IADD R9, R9, 0x1, -R2 ;  /* 0x000000010909d824 */ /* 0x000fc400078e0a02 */
[----:B------:R-:W-:Y:S01]  /*6450*/  IMAD.HI.U32 R11, R3, R6, RZ ;  /* 0x00000006030b7227 */ /* 0x000fe200078e00ff */
[----:B------:R-:W-:-:S03]  /*6460*/  ISETP.GE.AND P3, PT, R13, RZ, PT ;  /* 0x000000ff0d00720c */ /* 0x000fc60003f66270 */
[----:B------:R-:W-:Y:S02]  /*6470*/  @!P1 IMAD.IADD R5, R5, 0x1, -R2 ;  /* 0x0000000105059824 */ /* 0x000fe400078e0a02 */
[----:B0-----:R-:W-:Y:S02]  /*6480*/  IMAD.MOV.U32 R14, RZ, RZ, R8 ;  /* 0x000000ffff0e7224 */ /* 0x001fe400078e0008 */
[----:B------:R-:W-:Y:S01]  /*6490*/  IMAD.MOV.U32 R8, RZ, RZ, R10 ;  /* 0x000000ffff087224 */ /* 0x000fe200078e000a */
[C---:B------:R-:W-:Y:S01]  /*64a0*/  ISETP.GT.U32.AND P5, PT, R2.reuse, R9, PT ;  /* 0x000000090200720c */ /* 0x040fe20003fa4070 */
[----:B------:R-:W-:Y:S01]  /*64b0*/  IMAD.MOV R10, RZ, RZ, -R11 ;  /* 0x000000ffff0a7224 */ /* 0x000fe200078e0a0b */
[----:B------:R-:W-:Y:S01]  /*64c0*/  ISETP.GT.U32.AND P1, PT, R2, R5, PT ;  /* 0x000000050200720c */ /* 0x000fe20003f24070 */
[----:B------:R-:W-:-:S04]  /*64d0*/  IMAD.HI.U32 R13, R3, R8, RZ ;  /* 0x00000008030d7227 */ /* 0x000fc800078e00ff */
[----:B------:R-:W-:Y:S01]  /*64e0*/  @!P0 IMAD.MOV R14, RZ, RZ, -R14 ;  /* 0x000000ffff0e8224 */ /* 0x000fe200078e0a0e */
[C---:B------:R-:W-:Y:S01]  /*64f0*/  ISETP.GT.U32.AND P0, PT, R2.reuse, R4, PT ;  /* 0x000000040200720c */ /* 0x040fe20003f04070 */
[----:B------:R-:W-:Y:S02]  /*6500*/  IMAD R6, R2, R10, R6 ;  /* 0x0000000a02067224 */ /* 0x000fe400078e0206 */
[----:B------:R-:W-:Y:S02]  /*6510*/  IMAD.MOV R10, RZ, RZ, -R13 ;  /* 0x000000ffff0a7224 */ /* 0x000fe400078e0a0d */
[----:B------:R-:W-:Y:S02]  /*6520*/  VIADD R12, R0, 0x2d ;  /* 0x0000002d000c7836 */ /* 0x000fe40000000000 */
[C---:B------:R-:W-:Y:S02]  /*6530*/  IMAD R8, R2.reuse, R10, R8 ;  /* 0x0000000a02087224 */ /* 0x040fe400078e0208 */
[--C-:B------:R-:W-:Y:S01]  /*6540*/  @!P5 IMAD.IADD R9, R9, 0x1, -R2.reuse ;  /* 0x000000010909d824 */ /* 0x100fe200078e0a02 */
[----:B------:R-:W-:Y:S01]  /*6550*/  IABS R11, R12 ;  /* 0x0000000c000b7213 */ /* 0x000fe20000000000 */
[----:B------:R-:W-:Y:S01]  /*6560*/  @!P1 IMAD.IADD R5, R5, 0x1, -R2 ;  /* 0x0000000105059824 */ /* 0x000fe200078e0a02 */
[C---:B------:R-:W-:Y:S01]  /*6570*/  ISETP.GT.U32.AND P5, PT, R2.reuse, R8, PT ;  /* 0x000000080200720c */ /* 0x040fe20003fa4070 */
[----:B------:R0:W-:Y:S01]  /*6580*/  STL [R1+0xcc], R14 ;  /* 0x0000cc0e01007387 */ /* 0x0001e20000100800 */
[----:B------:R-:W-:Y:S01]  /*6590*/  ISETP.GT.U32.AND P1, PT, R2, R6, PT ;  /* 0x000000060200720c */ /* 0x000fe20003f24070 */
[----:B------:R-:W-:-:S02]  /*65a0*/  VIADD R13, R0, 0x2f ;  /* 0x0000002f000d7836 */ /* 0x000fc40000000000 */
[----:B------:R-:W-:Y:S02]  /*65b0*/  @!P0 IMAD.IADD R4, R4, 0x1, -R2 ;  /* 0x0000000104048824 */ /* 0x000fe400078e0a02 */
[----:B------:R-:W-:-:S04]  /*65c0*/  IMAD.HI.U32 R10, R3, R11, RZ ;  /* 0x0000000b030a7227 */ /* 0x000fc800078e00ff */
[----:B0-----:R-:W-:Y:S01]  /*65d0*/  VIADD R14, R0, 0x2e ;  /* 0x0000002e000e7836 */ /* 0x001fe20000000000 */
[----:B------:R-:W-:Y:S01]  /*65e0*/  IABS R18, R13 ;  /* 0x0000000d00127213 */ /* 0x000fe20000000000 */
[----:B------:R-:W-:Y:S01]  /*65f0*/  IMAD.MOV.U32 R52, RZ, RZ, R5 ;  /* 0x000000ffff347224 */ /* 0x000fe200078e0005 */
[C---:B------:R-:W-:Y:S01]  /*6600*/  ISETP.GT.U32.AND P0, PT, R2.reuse, R4, PT ;  /* 0x000000040200720c */ /* 0x040fe20003f04070 */
[----:B------:R-:W-:Y:S01]  /*6610*/  IMAD.MOV R5, RZ, RZ, -R10 ;  /* 0x000000ffff057224 */ /* 0x000fe200078e0a0a */
[----:B------:R-:W-:Y:S01]  /*6620*/  IABS R17, R14 ;  /* 0x0000000e00117213 */ /* 0x000fe20000000000 */
[----:B------:R-:W-:Y:S02]  /*6630*/  IMAD.MOV.U32 R57, RZ, RZ, R9 ;  /* 0x000000ffff397224 */ /* 0x000fe400078e0009 */
[----:B------:R-:W-:Y:S02]  /*6640*/  IMAD R5, R2, R5, R11 ;  /* 0x0000000502057224 */ /* 0x000fe400078e020b */
[----:B------:R-:W-:-:S02]  /*6650*/  IMAD.MOV.U32 R10, RZ, RZ, R17 ;  /* 0x000000ffff0a7224 */ /* 0x000fc400078e0011 */
[----:B------:R-:W-:Y:S02]  /*6660*/  @!P5 IMAD.IADD R8, R8, 0x1, -R2 ;  /* 0x000000010808d824 */ /* 0x000fe400078e0a02 */
[----:B------:R-:W-:Y:S02]  /*6670*/  IMAD.MOV.U32 R11, RZ, RZ, R18 ;  /* 0x000000ffff0b7224 */ /* 0x000fe400078e0012 */
[----:B------:R-:W-:Y:S01]  /*6680*/  @!P1 IMAD.IADD R6, R6, 0x1, -R2 ;  /* 0x0000000106069824 */ /* 0x000fe200078e0a02 */
[----:B------:R-:W-:Y:S01]  /*6690*/  ISETP.GE.AND P1, PT, R16, RZ, PT ;  /* 0x000000ff1000720c */ /* 0x000fe20003f26270 */
[----:B------:R-:W-:Y:S01]  /*66a0*/  @!P4 IMAD.MOV R57, RZ, RZ, -R57 ;  /* 0x000000ffff39c224 */ /* 0x000fe200078e0a39 */
[----:B------:R-:W-:Y:S01]  /*66b0*/  ISETP.GE.AND P4, PT, R15, RZ, PT ;  /* 0x000000ff0f00720c */ /* 0x000fe20003f86270 */
[----:B------:R-:W-:Y:S01]  /*66c0*/  IMAD.HI.U32 R16, R3, R10, RZ ;  /* 0x0000000a03107227 */ /* 0x000fe200078e00ff */
[----:B------:R-:W-:-:S03]  /*66d0*/  ISETP.GT.U32.AND P5, PT, R2, R8, PT ;  /* 0x000000080200720c */ /* 0x000fc60003fa4070 */
[----:B------:R-:W-:-:S04]  /*66e0*/  IMAD.HI.U32 R15, R3, R11, RZ ;  /* 0x0000000b030f7227 */ /* 0x000fc800078e00ff */
[----:B------:R-:W-:Y:S01]  /*66f0*/  @!P6 IMAD.MOV R52, RZ, RZ, -R52 ;  /* 0x000000ffff34e224 */ /* 0x000fe200078e0a34 */
[----:B------:R-:W-:Y:S01]  /*6700*/  ISETP.GT.U32.AND P6, PT, R2, R6, PT ;  /* 0x000000060200720c */ /* 0x000fe20003fc4070 */
[----:B------:R-:W-:Y:S02]  /*6710*/  IMAD.MOV R9, RZ, RZ, -R16 ;  /* 0x000000ffff097224 */ /* 0x000fe400078e0a10 */
[----:B------:R-:W-:Y:S02]  /*6720*/  @!P0 IMAD.IADD R4, R4, 0x1, -R2 ;  /* 0x0000000104048824 */ /* 0x000fe400078e0a02 */
[----:B------:R-:W-:Y:S01]  /*6730*/  IMAD.MOV R15, RZ, RZ, -R15 ;  /* 0x000000ffff0f7224 */ /* 0x000fe200078e0a0f */
[C---:B------:R-:W-:Y:S01]  /*6740*/  ISETP.GT.U32.AND P0, PT, R2.reuse, R5, PT ;  /* 0x000000050200720c */ /* 0x040fe20003f04070 */
[C---:B------:R-:W-:Y:S02]  /*6750*/  IMAD R10, R2.reuse, R9, R10 ;  /* 0x00000009020a7224 */ /* 0x040fe400078e020a */
[----:B------:R-:W-:-:S02]  /*6760*/  IMAD R9, R2, R15, R11 ;  /* 0x0000000f02097224 */ /* 0x000fc400078e020b */
[----:B------:R-:W-:Y:S02]  /*6770*/  IMAD.MOV.U32 R21, RZ, RZ, R4 ;  /* 0x000000ffff157224 */ /* 0x000fe400078e0004 */
[--C-:B------:R-:W-:Y:S02]  /*6780*/  @!P5 IMAD.IADD R8, R8, 0x1, -R2.reuse ;  /* 0x000000010808d824 */ /* 0x100fe400078e0a02 */
[----:B------:R-:W-:Y:S01]  /*6790*/  @!P3 IMAD.MOV R21, RZ, RZ, -R21 ;  /* 0x000000ffff15b224 */ /* 0x000fe200078e0a15 */
[C---:B------:R-:W-:Y:S02]  /*67a0*/  ISETP.GT.U32.AND P3, PT, R2.reuse, R9, PT ;  /* 0x000000090200720c */ /* 0x040fe40003f64070 */
[----:B------:R-:W-:Y:S01]  /*67b0*/  ISETP.GT.U32.AND P5, PT, R2, R10, PT ;  /* 0x0000000a0200720c */ /* 0x000fe20003fa4070 */
[----:B------:R-:W-:Y:S01]  /*67c0*/  @!P6 IMAD.IADD R6, R6, 0x1, -R2 ;  /* 0x000000010606e824 */ /* 0x000fe200078e0a02 */
[----:B------:R-:W-:Y:S01]  /*67d0*/  ISETP.GE.AND P6, PT, R12, RZ, PT ;  /* 0x000000ff0c00720c */ /* 0x000fe20003fc6270 */
[----:B------:R-:W-:-:S02]  /*67e0*/  VIADD R18, R0, 0x31 ;  /* 0x0000003100127836 */ /* 0x000fc40000000000 */
[----:B------:R-:W-:Y:S02]  /*67f0*/  VIADD R12, R0, 0x30 ;  /* 0x00000030000c7836 */ /* 0x000fe40000000000 */
[--C-:B------:R-:W-:Y:S01]  /*6800*/  @!P0 IMAD.IADD R5, R5, 0x1, -R2.reuse ;  /* 0x0000000105058824 */ /* 0x100fe200078e0a02 */
[----:B------:R-:W-:Y:S02]  /*6810*/  IABS R15, R18 ;  /* 0x00000012000f7213 */ /* 0x000fe40000000000 */
[----:B------:R-:W-:Y:S01]  /*6820*/  IABS R16, R12 ;  /* 0x0000000c00107213 */ /* 0x000fe20000000000 */
[--C-:B------:R-:W-:Y:S01]  /*6830*/  @!P3 IMAD.IADD R9, R9, 0x1, -R2.reuse ;  /* 0x000000010909b824 */ /* 0x100fe200078e0a02 */
[----:B------:R-:W-:Y:S01]  /*6840*/  ISETP.GT.U32.AND P0, PT, R2, R5, PT ;  /* 0x000000050200720c */ /* 0x000fe20003f04070 */
[----:B------:R-:W-:Y:S02]  /*6850*/  @!P5 IMAD.IADD R10, R10, 0x1, -R2 ;  /* 0x000000010a0ad824 */ /* 0x000fe400078e0a02 */
[----:B------:R-:W-:-:S02]  /*6860*/  IMAD.MOV.U32 R4, RZ, RZ, R15 ;  /* 0x000000ffff047224 */ /* 0x000fc400078e000f */
[----:B------:R-:W-:Y:S01]  /*6870*/  IMAD.MOV.U32 R11, RZ, RZ, R16 ;  /* 0x000000ffff0b7224 */ /* 0x000fe200078e0010 */
[C---:B------:R-:W-:Y:S01]  /*6880*/  ISETP.GT.U32.AND P3, PT, R2.reuse, R9, PT ;  /* 0x000000090200720c */ /* 0x040fe20003f64070 */
[----:B------:R-:W-:Y:S01]  /*6890*/  IMAD.MOV.U32 R19, RZ, RZ, R8 ;  /* 0x000000ffff137224 */ /* 0x000fe200078e0008 */
[----:B------:R-:W-:Y:S01]  /*68a0*/  ISETP.GT.U32.AND P5, PT, R2, R10, PT ;  /* 0x0000000a0200720c */ /* 0x000fe20003fa4070 */
[----:B------:R-:W-:Y:S02]  /*68b0*/  IMAD.MOV.U32 R20, RZ, RZ, R6 ;  /* 0x000000ffff147224 */ /* 0x000fe400078e0006 */
[----:B------:R-:W-:-:S04]  /*68c0*/  IMAD.HI.U32 R8, R3, R4, RZ ;  /* 0x0000000403087227 */ /* 0x000fc800078e00ff */
[----:B------:R-:W-:-:S04]  /*68d0*/  IMAD.HI.U32 R6, R3, R11, RZ ;  /* 0x0000000b03067227 */ /* 0x000fc800078e00ff */
[----:B------:R-:W-:Y:S02]  /*68e0*/  VIADD R16, R0, 0x32 ;  /* 0x0000003200107836 */ /* 0x000fe40000000000 */
[----:B------:R-:W-:Y:S02]  /*68f0*/  IMAD.MOV R8, RZ, RZ, -R8 ;  /* 0x000000ffff087224 */ /* 0x000fe400078e0a08 */
[----:B------:R-:W-:Y:S02]  /*6900*/  IMAD.MOV R6, RZ, RZ, -R6 ;  /* 0x000000ffff067224 */ /* 0x000fe400078e0a06 */
[----:B------:R-:W-:Y:S01]  /*6910*/  @!P0 IMAD.IADD R5, R5, 0x1, -R2 ;  /* 0x0000000105058824 */ /* 0x000fe200078e0a02 */
[----:B------:R-:W-:Y:S01]  /*6920*/  ISETP.GE.AND P0, PT, R12, RZ, PT ;  /* 0x000000ff0c00720c */ /* 0x000fe20003f06270 */
[C---:B------:R-:W-:Y:S01]  /*6930*/  IMAD R4, R2.reuse, R8, R4 ;  /* 0x0000000802047224 */ /* 0x040fe200078e0204 */
[----:B------:R-:W-:Y:S01]  /*6940*/  IABS R12, R16 ;  /* 0x00000010000c7213 */ /* 0x000fe20000000000 */
[----:B------:R-:W-:-:S02]  /*6950*/  IMAD R11, R2, R6, R11 ;  /* 0x00000006020b7224 */ /* 0x000fc400078e020b */
[----:B------:R-:W-:Y:S01]  /*6960*/  @!P3 IMAD.IADD R9, R9, 0x1, -R2 ;  /* 0x000000010909b824 */ /* 0x000fe200078e0a02 */
[----:B------:R-:W-:Y:S01]  /*6970*/  ISETP.GT.U32.AND P3, PT, R2, R4, PT ;  /* 0x000000040200720c */ /* 0x000fe20003f64070 */
[----:B------:R-:W-:Y:S01]  /*6980*/  @!P1 IMAD.MOV R20, RZ, RZ, -R20 ;  /* 0x000000ffff149224 */ /* 0x000fe200078e0a14 */
[----:B------:R-:W-:Y:S01]  /*6990*/  ISETP.GE.AND P1, PT, R14, RZ, PT ;  /* 0x000000ff0e00720c */ /* 0x000fe20003f26270 */
[----:B------:R-:W-:Y:S01]  /*69a0*/  @!P5 IMAD.IADD R10, R10, 0x1, -R2 ;  /* 0x000000010a0ad824 */ /* 0x000fe200078e0a02 */
[----:B------:R-:W-:Y:S01]  /*69b0*/  ISETP.GT.U32.AND P5, PT, R2, R11, PT ;  /* 0x0000000b0200720c */ /* 0x000fe20003fa4070 */
[----:B------:R-:W-:Y:S02]  /*69c0*/  IMAD.MOV.U32 R6, RZ, RZ, R12 ;  /* 0x000000ffff067224 */ /* 0x000fe400078e000c */
[----:B------:R-:W-:Y:S02]  /*69d0*/  VIADD R14, R0, 0x34 ;  /* 0x00000034000e7836 */ /* 0x000fe40000000000 */
[----:B------:R-:W-:-:S02]  /*69e0*/  @!P4 IMAD.MOV R19, RZ, RZ, -R19 ;  /* 0x000000ffff13c224 */ /* 0x000fc400078e0a13 */
[C---:B------:R-:W-:Y:S02]  /*69f0*/  VIADD R17, R0.reuse, 0x35 ;  /* 0x0000003500117836 */ /* 0x040fe40000000000 */
[----:B------:R-:W-:Y:S01]  /*6a00*/  VIADD R15, R0, 0x33 ;  /* 0x00000033000f7836 */ /* 0x000fe20000000000 */
[----:B------:R-:W-:Y:S01]  /*6a10*/  STL [R1+0xc], R21 ;  /* 0x00000c1501007387 */ /* 0x000fe20000100800 */
[----:B------:R-:W-:Y:S01]  /*6a20*/  IMAD.HI.U32 R12, R3, R6, RZ ;  /* 0x00000006030c7227 */ /* 0x000fe200078e00ff */
[----:B------:R-:W-:Y:S02]  /*6a30*/  ISETP.GE.AND P4, PT, R13, RZ, PT ;  /* 0x000000ff0d00720c */ /* 0x000fe40003f86270 */
[----:B------:R0:W-:Y:S01]  /*6a40*/  STL [R1+0x8], R20 ;  /* 0x0000081401007387 */ /* 0x0001e20000100800 */
[----:B------:R-:W-:Y:S02]  /*6a50*/  IABS R13, R14 ;  /* 0x0000000e000d7213 */ /* 0x000fe40000000000 */
[----:B------:R-:W-:Y:S01]  /*6a60*/  IABS R8, R15 ;  /* 0x0000000f00087213 */ /* 0x000fe20000000000 */
[----:B------:R1:W-:Y:S01]  /*6a70*/  STL [R1+0x4], R19 ;  /* 0x0000041301007387 */ /* 0x0003e20000100800 */
[----:B------:R-:W-:Y:S01]  /*6a80*/  @!P3 IMAD.IADD R4, R4, 0x1, -R2 ;  /* 0x000000010404b824 */ /* 0x000fe200078e0a02 */
[----:B0-----:R-:W-:Y:S01]  /*6a90*/  IABS R20, R17 ;  /* 0x0000001100147213 */ /* 0x001fe20000000000 */
[----:B-1----:R-:W-:-:S02]  /*6aa0*/  IMAD.MOV R19, RZ, RZ, -R12 ;  /* 0x000000ffff137224 */ /* 0x002fc400078e0a0c */
[----:B------:R-:W-:Y:S02]  /*6ab0*/  IMAD.MOV.U32 R12, RZ, RZ, R13 ;  /* 0x000000ffff0c7224 */ /* 0x000fe400078e000d */
[----:B------:R-:W-:Y:S02]  /*6ac0*/  IMAD R6, R2, R19, R6 ;  /* 0x0000001302067224 */ /* 0x000fe400078e0206 */
[----:B------:R-:W-:Y:S02]  /*6ad0*/  IMAD.MOV.U32 R13, RZ, RZ, R20 ;  /* 0x000000ffff0d7224 */ /* 0x000fe400078e0014 */
[----:B------:R-:W-:Y:S02]  /*6ae0*/  IMAD.MOV.U32 R93, RZ, RZ, R10 ;  /* 0x000000ffff5d7224 */ /* 0x000fe400078e000a */
[----:B------:R-:W-:-:S04]  /*6af0*/  IMAD.HI.U32 R20, R3, R8, RZ ;  /* 0x0000000803147227 */ /* 0x000fc800078e00ff */
[----:B------:R-:W-:Y:S01]  /*6b00*/  @!P5 IMAD.IADD R11, R11, 0x1, -R2 ;  /* 0x000000010b0bd824 */ /* 0x000fe200078e0a02 */
[C---:B------:R-:W-:Y:S01]  /*6b10*/  ISETP.GT.U32.AND P5, PT, R2.reuse, R6, PT ;  /* 0x000000060200720c */ /* 0x040fe20003fa4070 */
[----:B------:R-:W-:Y:S02]  /*6b20*/  IMAD.MOV.U32 R24, RZ, RZ, R5 ;  /* 0x000000ffff187224 */ /* 0x000fe400078e0005 */
[----:B------:R-:W-:Y:S01]  /*6b30*/  @!P1 IMAD.MOV R93, RZ, RZ, -R93 ;  /* 0x000000ffff5d9224 */ /* 0x000fe200078e0a5d */
[C---:B------:R-:W-:Y:S01]  /*6b40*/  ISETP.GT.U32.AND P1, PT, R2.reuse, R4, PT ;  /* 0x000000040200720c */ /* 0x040fe20003f24070 */
[----:B------:R-:W-:Y:S01]  /*6b50*/  IMAD.MOV R5, RZ, RZ, -R20 ;  /* 0x000000ffff057224 */ /* 0x000fe200078e0a14 */
[----:B------:R-:W-:Y:S01]  /*6b60*/  ISETP.GT.U32.AND P3, PT, R2, R11, PT ;  /* 0x0000000b0200720c */ /* 0x000fe20003f64070 */
[----:B------:R-:W-:Y:S02]  /*6b70*/  VIADD R19, R0, 0x36 ;  /* 0x0000003600137836 */ /* 0x000fe40000000000 */
[----:B------:R-:W-:-:S04]  /*6b80*/  IMAD.HI.U32 R20, R3, R13, RZ ;  /* 0x0000000d03147227 */ /* 0x000fc800078e00ff */
[----:B------:R-:W-:-:S04]  /*6b90*/  IMAD.HI.U32 R21, R3, R12, RZ ;  /* 0x0000000c03157227 */ /* 0x000fc800078e00ff */
[----:B------:R-:W-:Y:S01]  /*6ba0*/  @!P6 IMAD.MOV R24, RZ, RZ, -R24 ;  /* 0x000000ffff18e224 */ /* 0x000fe200078e0a18 */
[----:B------:R-:W-:Y:S01]  /*6bb0*/  ISETP.GE.AND P6, PT, R18, RZ, PT ;  /* 0x000000ff1200720c */ /* 0x000fe20003fc6270 */
[----:B------:R-:W-:Y:S01]  /*6bc0*/  IMAD.MOV R10, RZ, RZ, -R20 ;  /* 0x000000ffff0a7224 */ /* 0x000fe200078e0a14 */
[----:B------:R-:W-:Y:S01]  /*6bd0*/  IABS R18, R19 ;  /* 0x0000001300127213 */ /* 0x000fe20000000000 */
[----:B------:R-:W-:Y:S02]  /*6be0*/  IMAD.MOV R21, RZ, RZ, -R21 ;  /* 0x000000ffff157224 */ /* 0x000fe400078e0a15 */
[C---:B------:R-:W-:Y:S02]  /*6bf0*/  IMAD R5, R2.reuse, R5, R8 ;  /* 0x0000000502057224 */ /* 0x040fe400078e0208 */
[C---:B------:R-:W-:Y:S02]  /*6c00*/  IMAD R10, R2.reuse, R10, R13 ;  /* 0x0000000a020a7224 */ /* 0x040fe400078e020d */
[----:B------:R-:W-:-:S02]  /*6c10*/  IMAD R8, R2, R21, R12 ;  /* 0x0000001502087224 */ /* 0x000fc400078e020c */
[----:B------:R-:W-:Y:S02]  /*6c20*/  IMAD.MOV.U32 R12, RZ, RZ, R18 ;  /* 0x000000ffff0c7224 */ /* 0x000fe400078e0012 */
[--C-:B------:R-:W-:Y:S02]  /*6c30*/  @!P5 IMAD.IADD R6, R6, 0x1, -R2.reuse ;  /* 0x000000010606d824 */ /* 0x100fe400078e0a02 */
[--C-:B------:R-:W-:Y:S01]  /*6c40*/  @!P1 IMAD.IADD R4, R4, 0x1, -R2.reuse ;  /* 0x0000000104049824 */ /* 0x100fe200078e0a02 */
[C---:B------:R-:W-:Y:S01]  /*6c50*/  ISETP.GT.U32.AND P1, PT, R2.reuse, R10, PT ;  /* 0x0000000a0200720c */ /* 0x040fe20003f24070 */
[----:B------:R-:W-:Y:S02]  /*6c60*/  @!P3 IMAD.IADD R11, R11, 0x1, -R2 ;  /* 0x000000010b0bb824 */ /* 0x000fe400078e0a02 */
[----:B------:R-:W-:Y:S01]  /*6c70*/  IMAD.MOV.U32 R92, RZ, RZ, R9 ;  /* 0x000000ffff5c7224 */ /* 0x000fe200078e0009 */
[C---:B------:R-:W-:Y:S01]  /*6c80*/  ISETP.GT.U32.AND P3, PT, R2.reuse, R5, PT ;  /* 0x000000050200720c */ /* 0x040fe20003f64070 */
[----:B------:R-:W-:Y:S01]  /*6c90*/  IMAD.HI.U32 R9, R3, R12, RZ ;  /* 0x0000000c03097227 */ /* 0x000fe200078e00ff */
[----:B------:R-:W-:-:S03]  /*6ca0*/  ISETP.GT.U32.AND P5, PT, R2, R6, PT ;  /* 0x000000060200720c */ /* 0x000fc60003fa4070 */
[----:B------:R-:W-:Y:S02]  /*6cb0*/  IMAD.MOV.U32 R50, RZ, RZ, R11 ;  /* 0x000000ffff327224 */ /* 0x000fe400078e000b */
[----:B------:R-:W-:Y:S02]  /*6cc0*/  IMAD.MOV R9, RZ, RZ, -R9 ;  /* 0x000000ffff097224 */ /* 0x000fe400078e0a09 */
[----:B------:R-:W-:Y:S02]  /*6cd0*/  VIADD R11, R0, 0x37 ;  /* 0x00000037000b7836 */ /* 0x000fe40000000000 */
[----:B------:R-:W-:Y:S01]  /*6ce0*/  @!P4 IMAD.MOV R92, RZ, RZ, -R92 ;  /* 0x000000ffff5cc224 */ /* 0x000fe200078e0a5c */
[C---:B------:R-:W-:Y:S01]  /*6cf0*/  ISETP.GT.U32.AND P4, PT, R2.reuse, R8, PT ;  /* 0x000000080200720c */ /* 0x040fe20003f84070 */
[----:B------:R-:W-:Y:S01]  /*6d00*/  IMAD R9, R2, R9, R12 ;  /* 0x0000000902097224 */ /* 0x000fe200078e020c */
[----:B------:R-:W-:Y:S01]  /*6d10*/  IABS R12, R11 ;  /* 0x0000000b000c7213 */ /* 0x000fe20000000000 */
[----:B------:R-:W-:-:S02]  /*6d20*/  VIADD R13, R0, 0x38 ;  /* 0x00000038000d7836 */ /* 0x000fc40000000000 */
[----:B------:R-:W-:Y:S01]  /*6d30*/  @!P0 IMAD.MOV R50, RZ, RZ, -R50 ;  /* 0x000000ffff328224 */ /* 0x000fe200078e0a32 */
[----:B------:R-:W-:Y:S01]  /*6d40*/  ISETP.GE.AND P0, PT, R16, RZ, PT ;  /* 0x000000ff1000720c */ /* 0x000fe20003f06270 */
[----:B------:R-:W-:Y:S02]  /*6d50*/  @!P1 IMAD.IADD R10, R10, 0x1, -R2 ;  /* 0x000000010a0a9824 */ /* 0x000fe400078e0a02 */
[----:B------:R-:W-:Y:S02]  /*6d60*/  IMAD.MOV.U32 R55, RZ, RZ, R4 ;  /* 0x000000ffff377224 */ /* 0x000fe400078e0004 */
[----:B------:R-:W-:Y:S01]  /*6d70*/  @!P3 IMAD.IADD R5, R5, 0x1, -R2 ;  /* 0x000000010505b824 */ /* 0x000fe200078e0a02 */
[----:B------:R-:W-:Y:S01]  /*6d80*/  ISETP.GE.AND P3, PT, R14, RZ, PT ;  /* 0x000000ff0e00720c */ /* 0x000fe20003f66270 */
[----:B------:R-:W-:Y:S01]  /*6d90*/  IMAD.MOV.U32 R4, RZ, RZ, R12 ;  /* 0x000000ffff047224 */ /* 0x000fe200078e000c */
[----:B------:R-:W-:Y:S01]  /*6da0*/  IABS R14, R13 ;  /* 0x0000000d000e7213 */ /* 0x000fe20000000000 */
[----:B------:R-:W-:Y:S01]  /*6db0*/  @!P5 IMAD.IADD R6, R6, 0x1, -R2 ;  /* 0x000000010606d824 */ /* 0x000fe200078e0a02 */
[----:B------:R-:W-:Y:S01]  /*6dc0*/  ISETP.GT.U32.AND P1, PT, R2, R10, PT ;  /* 0x0000000a0200720c */ /* 0x000fe20003f24070 */
[----:B------:R-:W-:-:S04]  /*6dd0*/  IMAD.HI.U32 R12, R3, R4, RZ ;  /* 0x00000004030c7227 */ /* 0x000fc800078e00ff */
[----:B------:R-:W-:Y:S02]  /*6de0*/  IMAD.MOV.U32 R91, RZ, RZ, R6 ;  /* 0x000000ffff5b7224 */ /* 0x000fe400078e0006 */
[----:B------:R-:W-:Y:S02]  /*6df0*/  IMAD.MOV.U32 R6, RZ, RZ, R14 ;  /* 0x000000ffff067224 */ /* 0x000fe400078e000e */
[----:B------:R-:W-:Y:S02]  /*6e00*/  @!P4 IMAD.IADD R8, R8, 0x1, -R2 ;  /* 0x000000010808c824 */ /* 0x000fe400078e0a02 */
[----:B------:R-:W-:Y:S02]  /*6e10*/  IMAD.MOV R14, RZ, RZ, -R12 ;  /* 0x000000ffff0e7224 */ /* 0x000fe400078e0a0c */
[----:B------:R-:W-:Y:S01]  /*6e20*/  @!P6 IMAD.MOV R55, RZ, RZ, -R55 ;  /* 0x000000ffff37e224 */ /* 0x000fe200078e0a37 */
[C---:B------:R-:W-:Y:S01]  /*6e30*/  ISETP.GT.U32.AND P6, PT, R2.reuse, R8, PT ;  /* 0x000000080200720c */ /* 0x040fe20003fc4070 */
[----:B------:R-:W-:Y:S01]  /*6e40*/  @!P0 IMAD.MOV R91, RZ, RZ, -R91 ;  /* 0x000000ffff5b8224 */ /* 0x000fe200078e0a5b */
[C---:B------:R-:W-:Y:S01]  /*6e50*/  ISETP.GT.U32.AND P0, PT, R2.reuse, R9, PT ;  /* 0x000000090200720c */ /* 0x040fe20003f04070 */
[----:B------:R-:W-:-:S02]  /*6e60*/  IMAD R4, R2, R14, R4 ;  /* 0x0000000e02047224 */ /* 0x000fc400078e0204 */
[--C-:B------:R-:W-:Y:S02]  /*6e70*/  @!P1 IMAD.IADD R10, R10, 0x1, -R2.reuse ;  /* 0x000000010a0a9824 */ /* 0x100fe400078e0a02 */
[----:B------:R-:W-:Y:S01]  /*6e80*/  VIADD R12, R0, 0x39 ;  /* 0x00000039000c7836 */ /* 0x000fe20000000000 */
[C---:B------:R-:W-:Y:S02]  /*6e90*/  ISETP.GT.U32.AND P1, PT, R2.reuse, R4, PT ;  /* 0x000000040200720c */ /* 0x040fe40003f24070 */
[----:B------:R-:W-:Y:S01]  /*6ea0*/  ISETP.GE.AND P5, PT, R15, RZ, PT ;  /* 0x000000ff0f00720c */ /* 0x000fe20003fa6270 */
[----:B------:R-:W-:Y:S01]  /*6eb0*/  IMAD.HI.U32 R15, R3, R6, RZ ;  /* 0x00000006030f7227 */ /* 0x000fe200078e00ff */
[----:B------:R-:W-:Y:S02]  /*6ec0*/  ISETP.GT.U32.AND P4, PT, R2, R5, PT ;  /* 0x000000050200720c */ /* 0x000fe40003f84070 */
[----:B------:R-:W-:Y:S01]  /*6ed0*/  IABS R14, R12 ;  /* 0x0000000c000e7213 */ /* 0x000fe20000000000 */
[----:B------:R-:W-:-:S02]  /*6ee0*/  @!P6 IMAD.IADD R8, R8, 0x1, -R2 ;  /* 0x000000010808e824 */ /* 0x000fc400078e0a02 */
[----:B------:R-:W-:Y:S02]  /*6ef0*/  IMAD.MOV R15, RZ, RZ, -R15 ;  /* 0x000000ffff0f7224 */ /* 0x000fe400078e0a0f */
[----:B------:R-:W-:Y:S01]  /*6f00*/  @!P0 IMAD.IADD R9, R9, 0x1, -R2 ;  /* 0x0000000109098824 */ /* 0x000fe200078e0a02 */
[----:B------:R-:W-:Y:S01]  /*6f10*/  ISETP.GE.AND P0, PT, R11, RZ, PT ;  /* 0x000000ff0b00720c */ /* 0x000fe20003f06270 */
[----:B------:R-:W-:Y:S02]  /*6f20*/  IMAD.MOV.U32 R11, RZ, RZ, R14 ;  /* 0x000000ffff0b7224 */ /* 0x000fe400078e000e */
[----:B------:R-:W-:Y:S02]  /*6f30*/  IMAD R6, R2, R15, R6 ;  /* 0x0000000f02067224 */ /* 0x000fe400078e0206 */
[----:B------:R-:W-:Y:S01]  /*6f40*/  @!P1 IMAD.IADD R4, R4, 0x1, -R2 ;  /* 0x0000000104049824 */ /* 0x000fe200078e0a02 */
[----:B------:R-:W-:Y:S01]  /*6f50*/  ISETP.GT.U32.AND P1, PT, R2, R9, PT ;  /* 0x000000090200720c */ /* 0x000fe20003f24070 */
[----:B------:R-:W-:-:S02]  /*6f60*/  IMAD.MOV.U32 R89, RZ, RZ, R8 ;  /* 0x000000ffff597224 */ /* 0x000fc400078e0008 */
[----:B------:R-:W-:-:S04]  /*6f70*/  IMAD.HI.U32 R18, R3, R11, RZ ;  /* 0x0000000b03127227 */ /* 0x000fc800078e00ff */
[----:B------:R-:W-:Y:S01]  /*6f80*/  @!P3 IMAD.MOV R89, RZ, RZ, -R89 ;  /* 0x000000ffff59b224 */ /* 0x000fe200078e0a59 */
[----:B------:R-:W-:Y:S01]  /*6f90*/  ISETP.GT.U32.AND P3, PT, R2, R6, PT ;  /* 0x000000060200720c */ /* 0x000fe20003f64070 */
[----:B------:R-:W-:Y:S02]  /*6fa0*/  @!P4 IMAD.IADD R5, R5, 0x1, -R2 ;  /* 0x000000010505c824 */ /* 0x000fe400078e0a02 */
[----:B------:R-:W-:Y:S02]  /*6fb0*/  IMAD.MOV R18, RZ, RZ, -R18 ;  /* 0x000000ffff127224 */ /* 0x000fe400078e0a12 */
[----:B------:R-:W-:Y:S02]  /*6fc0*/  IMAD.MOV.U32 R90, RZ, RZ, R5 ;  /* 0x000000ffff5a7224 */ /* 0x000fe400078e0005 */
[----:B------:R-:W-:Y:S02]  /*6fd0*/  VIADD R16, R0, 0x3b ;  /* 0x0000003b00107836 */ /* 0x000fe40000000000 */
[----:B------:R-:W-:Y:S01]  /*6fe0*/  IMAD R5, R2, R18, R11 ;  /* 0x0000001202057224 */ /* 0x000fe200078e020b */
[----:B------:R-:W-:Y:S01]  /*6ff0*/  ISETP.GE.AND P4, PT, R17, RZ, PT ;  /* 0x000000ff1100720c */ /* 0x000fe20003f86270 */
[----:B------:R-:W-:Y:S01]  /*7000*/  VIADD R14, R0, 0x3a ;  /* 0x0000003a000e7836 */ /* 0x000fe20000000000 */
[----:B------:R-:W-:Y:S01]  /*7010*/  ISETP.GE.AND P6, PT, R19, RZ, PT ;  /* 0x000000ff1300720c */ /* 0x000fe20003fc6270 */
[----:B------:R-:W-:Y:S01]  /*7020*/  @!P1 IMAD.IADD R9, R9, 0x1, -R2 ;  /* 0x0000000109099824 */ /* 0x000fe200078e0a02 */
[----:B------:R-:W-:-:S02]  /*7030*/  IABS R19, R16 ;  /* 0x0000001000137213 */ /* 0x000fc40000000000 */
[----:B------:R-:W-:Y:S01]  /*7040*/  ISETP.GT.U32.AND P1, PT, R2, R5, PT ;  /* 0x000000050200720c */ /* 0x000fe20003f24070 */
[----:B------:R-:W-:Y:S01]  /*7050*/  @!P3 IMAD.IADD R6, R6, 0x1, -R2 ;  /* 0x000000010606b824 */ /* 0x000fe200078e0a02 */
[----:B------:R-:W-:Y:S01]  /*7060*/  IABS R17, R14 ;  /* 0x0000000e00117213 */ /* 0x000fe20000000000 */
[----:B------:R-:W-:Y:S01]  /*7070*/  @!P5 IMAD.MOV R90, RZ, RZ, -R90 ;  /* 0x000000ffff5ad224 */ /* 0x000fe200078e0a5a */
[C---:B------:R-:W-:Y:S01]  /*7080*/  ISETP.GT.U32.AND P5, PT, R2.reuse, R4, PT ;  /* 0x000000040200720c */ /* 0x040fe20003fa4070 */
[----:B------:R-:W-:Y:S02]  /*7090*/  IMAD.MOV.U32 R88, RZ, RZ, R10 ;  /* 0x000000ffff587224 */ /* 0x000fe400078e000a */
[----:B------:R-:W-:Y:S01]  /*70a0*/  IMAD.MOV.U32 R10, RZ, RZ, R19 ;  /* 0x000000ffff0a7224 */ /* 0x000fe200078e0013 */
[----:B------:R-:W-:Y:S01]  /*70b0*/  ISETP.GT.U32.AND P3, PT, R2, R6, PT ;  /* 0x000000060200720c */ /* 0x000fe20003f64070 */
[----:B------:R-:W-:Y:S02]  /*70c0*/  VIADD R15, R0, 0x3c ;  /* 0x0000003c000f7836 */ /* 0x000fe40000000000 */
[----:B------:R-:W-:-:S02]  /*70d0*/  IMAD.MOV.U32 R8, RZ, RZ, R17 ;  /* 0x000000ffff087224 */ /* 0x000fc400078e0011 */
[----:B------:R-:W-:Y:S01]  /*70e0*/  IMAD.HI.U32 R17, R3, R10, RZ ;  /* 0x0000000a03117227 */ /* 0x000fe200078e00ff */
[----:B------:R-:W-:-:S03]  /*70f0*/  IABS R20, R15 ;  /* 0x0000000f00147213 */ /* 0x000fc60000000000 */
[----:B------:R-:W-:Y:S01]  /*7100*/  @!P4 IMAD.MOV R88, RZ, RZ, -R88 ;  /* 0x000000ffff58c224 */ /* 0x000fe200078e0a58 */
[----:B------:R-:W-:Y:S01]  /*7110*/  ISETP.GE.AND P4, PT, R13, RZ, PT ;  /* 0x000000ff0d00720c */ /* 0x000fe20003f86270 */
[----:B------:R-:W-:-:S04]  /*7120*/  IMAD.HI.U32 R13, R3, R8, RZ ;  /* 0x00000008030d7227 */ /* 0x000fc800078e00ff */
[----:B------:R-:W-:Y:S02]  /*7130*/  IMAD.MOV R18, RZ, RZ, -R17 ;  /* 0x000000ffff127224 */ /* 0x000fe400078e0a11 */
[----:B------:R-:W-:Y:S02]  /*7140*/  IMAD.MOV.U32 R87, RZ, RZ, R9 ;  /* 0x000000ffff577224 */ /* 0x000fe400078e0009 */
[----:B------:R-:W-:Y:S02]  /*7150*/  @!P1 IMAD.IADD R5, R5, 0x1, -R2 ;  /* 0x0000000105059824 */ /* 0x000fe400078e0a02 */
[----:B------:R-:W-:Y:S02]  /*7160*/  IMAD.MOV.U32 R11, RZ, RZ, R20 ;  /* 0x000000ffff0b7224 */ /* 0x000fe400078e0014 */
[----:B------:R-:W-:Y:S02]  /*7170*/  IMAD.MOV R13, RZ, RZ, -R13 ;  /* 0x000000ffff0d7224 */ /* 0x000fe400078e0a0d */
[----:B------:R-:W-:-:S02]  /*7180*/  IMAD R10, R2, R18, R10 ;  /* 0x00000012020a7224 */ /* 0x000fc400078e020a */
[----:B------:R-:W-:Y:S01]  /*7190*/  @!P6 IMAD.MOV R87, RZ, RZ, -R87 ;  /* 0x000000ffff57e224 */ /* 0x000fe200078e0a57 */
[----:B------:R-:W-:Y:S01]  /*71a0*/  ISETP.GT.U32.AND P6, PT, R2, R5, PT ;  /* 0x000000050200720c */ /* 0x000fe20003fc4070 */
[----:B------:R-:W-:Y:S01]  /*71b0*/  @!P5 IMAD.IADD R4, R4, 0x1, -R2 ;  /* 0x000000010404d824 */ /* 0x000fe200078e0a02 */
[----:B------:R-:W-:Y:S01]  /*71c0*/  ISETP.GE.AND P5, PT, R12, RZ, PT ;  /* 0x000000ff0c00720c */ /* 0x000fe20003fa6270 */
[----:B------:R-:W-:Y:S02]  /*71d0*/  VIADD R12, R0, 0x3d ;  /* 0x0000003d000c7836 */ /* 0x000fe40000000000 */
[----:B------:R-:W-:-:S04]  /*71e0*/  IMAD.HI.U32 R19, R3, R11, RZ ;  /* 0x0000000b03137227 */ /* 0x000fc800078e00ff */
[----:B------:R-:W-:Y:S02]  /*71f0*/  IMAD R8, R2, R13, R8 ;  /* 0x0000000d02087224 */ /* 0x000fe400078e0208 */
[----:B------:R-:W-:Y:S01]  /*7200*/  @!P3 IMAD.IADD R6, R6, 0x1, -R2 ;  /* 0x000000010606b824 */ /* 0x000fe200078e0a02 */
[C---:B------:R-:W-:Y:S01]  /*7210*/  ISETP.GT.U32.AND P3, PT, R2.reuse, R10, PT ;  /* 0x0000000a0200720c */ /* 0x040fe20003f64070 */
[----:B------:R-:W-:Y:S01]  /*7220*/  IMAD.MOV R17, RZ, RZ, -R19 ;  /* 0x000000ffff117224 */ /* 0x000fe200078e0a13 */
[----:B------:R-:W-:Y:S02]  /*7230*/  IABS R13, R12 ;  /* 0x0000000c000d7213 */ /* 0x000fe40000000000 */
[C---:B------:R-:W-:Y:S01]  /*7240*/  ISETP.GT.U32.AND P1, PT, R2.reuse, R8, PT ;  /* 0x000000080200720c */ /* 0x040fe20003f24070 */
[----:B------:R-:W-:Y:S02]  /*7250*/  IMAD R9, R2, R17, R11 ;  /* 0x0000001102097224 */ /* 0x000fe400078e020b */
[----:B------:R-:W-:-:S02]  /*7260*/  IMAD.MOV.U32 R11, RZ, RZ, R13 ;  /* 0x000000ffff0b7224 */ /* 0x000fc400078e000d */
[----:B------:R-:W-:Y:S02]  /*7270*/  IMAD.MOV.U32 R49, RZ, RZ, R6 ;  /* 0x000000ffff317224 */ /* 0x000fe400078e0006 */
[----:B------:R-:W-:Y:S02]  /*7280*/  VIADD R13, R0, 0x3e ;  /* 0x0000003e000d7836 */ /* 0x000fe40000000000 */
[--C-:B------:R-:W-:Y:S02]  /*7290*/  @!P6 IMAD.IADD R5, R5, 0x1, -R2.reuse ;  /* 0x000000010505e824 */ /* 0x100fe400078e0a02 */
[----:B------:R-:W-:Y:S01]  /*72a0*/  @!P4 IMAD.MOV R49, RZ, RZ, -R49 ;  /* 0x000000ffff31c224 */ /* 0x000fe200078e0a31 */
[----:B------:R-:W-:Y:S01]  /*72b0*/  ISETP.GT.U32.AND P4, PT, R2, R9, PT ;  /* 0x000000090200720c */ /* 0x000fe20003f84070 */
[----:B------:R-:W-:Y:S01]  /*72c0*/  @!P3 IMAD.IADD R10, R10, 0x1, -R2 ;  /* 0x000000010a0ab824 */ /* 0x000fe200078e0a02 */
[----:B------:R-:W-:Y:S01]  /*72d0*/  IABS R6, R13 ;  /* 0x0000000d00067213 */ /* 0x000fe20000000000 */
[----:B------:R-:W-:-:S02]  /*72e0*/  IMAD.MOV.U32 R53, RZ, RZ, R5 ;  /* 0x000000ffff357224 */ /* 0x000fc400078e0005 */
[----:B------:R-:W-:Y:S02]  /*72f0*/  @!P1 IMAD.IADD R8, R8, 0x1, -R2 ;  /* 0x0000000108089824 */ /* 0x000fe400078e0a02 */
[----:B------:R-:W-:Y:S01]  /*7300*/  @!P5 IMAD.MOV R53, RZ, RZ, -R53 ;  /* 0x000000ffff35d224 */ /* 0x000fe200078e0a35 */
[C---:B------:R-:W-:Y:S01]  /*7310*/  ISETP.GT.U32.AND P5, PT, R2.reuse, R10, PT ;  /* 0x0000000a0200720c */ /* 0x040fe20003fa4070 */
[----:B------:R-:W-:Y:S01]  /*7320*/  IMAD.HI.U32 R5, R3, R6, RZ ;  /* 0x0000000603057227 */ /* 0x000fe200078e00ff */
[----:B------:R-:W-:-:S03]  /*7330*/  ISETP.GT.U32.AND P3, PT, R2, R8, PT ;  /* 0x000000080200720c */ /* 0x000fc60003f64070 */
[----:B------:R-:W-:Y:S02]  /*7340*/  IMAD.MOV.U32 R86, RZ, RZ, R4 ;  /* 0x000000ffff567224 */ /* 0x000fe400078e0004 */
[----:B------:R-:W-:-:S04]  /*7350*/  IMAD.HI.U32 R4, R3, R11, RZ ;  /* 0x0000000b03047227 */ /* 0x000fc800078e00ff */
[----:B------:R-:W-:Y:S02]  /*7360*/  IMAD.MOV R17, RZ, RZ, -R5 ;  /* 0x000000ffff117224 */ /* 0x000fe400078e0a05 */
[----:B------:R-:W-:Y:S02]  /*7370*/  IMAD.MOV R4, RZ, RZ, -R4 ;  /* 0x000000ffff047224 */ /* 0x000fe400078e0a04 */
[----:B------:R-:W-:Y:S02]  /*7380*/  @!P4 IMAD.IADD R9, R9, 0x1, -R2 ;  /* 0x000000010909c824 */ /* 0x000fe400078e0a02 */
[C---:B------:R-:W-:Y:S02]  /*7390*/  IMAD R6, R2.reuse, R17, R6 ;  /* 0x0000001102067224 */ /* 0x040fe400078e0206 */
[C---:B------:R-:W-:Y:S01]  /*73a0*/  IMAD R4, R2.reuse, R4, R11 ;  /* 0x0000000402047224 */ /* 0x040fe200078e020b */
[----:B------:R-:W-:Y:S01]  /*73b0*/  ISETP.GT.U32.AND P4, PT, R2, R9, PT ;  /* 0x000000090200720c */ /* 0x000fe20003f84070 */
[--C-:B------:R-:W-:Y:S01]  /*73c0*/  @!P5 IMAD.IADD R10, R10, 0x1, -R2.reuse ;  /* 0x000000010a0ad824 */ /* 0x100fe200078e0a02 */
[----:B------:R-:W-:Y:S01]  /*73d0*/  ISETP.GT.U32.AND P5, PT, R2, R6, PT ;  /* 0x000000060200720c */ /* 0x000fe20003fa4070 */
[----:B------:R-:W-:Y:S01]  /*73e0*/  @!P3 IMAD.IADD R8, R8, 0x1, -R2 ;  /* 0x000000010808b824 */ /* 0x000fe200078e0a02 */
[----:B------:R-:W-:Y:S01]  /*73f0*/  ISETP.GE.AND P6, PT, R16, RZ, PT ;  /* 0x000000ff1000720c */ /* 0x000fe20003fc6270 */
[----:B------:R-:W-:Y:S01]  /*7400*/  VIADD R16, R0, 0x41 ;  /* 0x0000004100107836 */ /* 0x000fe20000000000 */
[----:B------:R-:W-:Y:S01]  /*7410*/  ISETP.GT.U32.AND P3, PT, R2, R4, PT ;  /* 0x000000040200720c */ /* 0x000fe20003f64070 */
[----:B------:R-:W-:Y:S01]  /*7420*/  @!P0 IMAD.MOV R86, RZ, RZ, -R86 ;  /* 0x000000ffff568224 */ /* 0x000fe200078e0a56 */
[----:B------:R-:W-:Y:S01]  /*7430*/  ISETP.GE.AND P0, PT, R14, RZ, PT ;  /* 0x000000ff0e00720c */ /* 0x000fe20003f06270 */
[----:B------:R-:W-:Y:S01]  /*7440*/  VIADD R14, R0, 0x3f ;  /* 0x0000003f000e7836 */ /* 0x000fe20000000000 */
[----:B------:R-:W-:-:S03]  /*7450*/  IABS R18, R16 ;  /* 0x0000001000127213 */ /* 0x000fc60000000000 */
[--C-:B------:R-:W-:Y:S01]  /*7460*/  @!P4 IMAD.IADD R9, R9, 0x1, -R2.reuse ;  /* 0x000000010909c824 */ /* 0x100fe200078e0a02 */
[----:B------:R-:W-:Y:S01]  /*7470*/  ISETP.GE.AND P4, PT, R12, RZ, PT ;  /* 0x000000ff0c00720c */ /* 0x000fe20003f86270 */
[----:B------:R-:W-:Y:S01]  /*7480*/  @!P5 IMAD.IADD R6, R6, 0x1, -R2 ;  /* 0x000000010606d824 */ /* 0x000fe200078e0a02 */
[----:B------:R-:W-:Y:S01]  /*7490*/  ISETP.GE.AND P1, PT, R15, RZ, PT ;  /* 0x000000ff0f00720c */ /* 0x000fe20003f26270 */
[----:B------:R-:W-:Y:S01]  /*74a0*/  IMAD.MOV.U32 R12, RZ, RZ, R18 ;  /* 0x000000ffff0c7224 */ /* 0x000fe200078e0012 */
[----:B------:R-:W-:Y:S01]  /*74b0*/  IABS R11, R14 ;  /* 0x0000000e000b7213 */ /* 0x000fe20000000000 */
[----:B------:R-:W-:Y:S01]  /*74c0*/  VIADD R15, R0, 0x40 ;  /* 0x00000040000f7836 */ /* 0x000fe20000000000 */
[----:B------:R-:W-:Y:S01]  /*74d0*/  ISETP.GT.U32.AND P5, PT, R2, R6, PT ;  /* 0x000000060200720c */ /* 0x000fe20003fa4070 */
[----:B------:R-:W-:Y:S01]  /*74e0*/  @!P3 IMAD.IADD R4, R4, 0x1, -R2 ;  /* 0x000000010404b824 */ /* 0x000fe200078e0a02 */
[----:B------:R-:W-:Y:S01]  /*74f0*/  ISETP.GE.AND P3, PT, R13, RZ, PT ;  /* 0x000000ff0d00720c */ /* 0x000fe20003f66270 */
[----:B------:R-:W-:-:S04]  /*7500*/  IMAD.HI.U32 R13, R3, R12, RZ ;  /* 0x0000000c030d7227 */ /* 0x000fc800078e00ff */
[----:B------:R-:W-:Y:S01]  /*7510*/  IMAD.MOV.U32 R5, RZ, RZ, R11 ;  /* 0x000000ffff057224 */ /* 0x000fe200078e000b */
[----:B------:R-:W-:Y:S01]  /*7520*/  IABS R11, R15 ;  /* 0x0000000f000b7213 */ /* 0x000fe20000000000 */
[----:B------:R-:W-:Y:S02]  /*7530*/  IMAD.MOV.U32 R83, RZ, RZ, R10 ;  /* 0x000000ffff537224 */ /* 0x000fe400078e000a */
[----:B------:R-:W-:Y:S02]  /*7540*/  IMAD.MOV.U32 R84, RZ, RZ, R8 ;  /* 0x000000ffff547224 */ /* 0x000fe400078e0008 */
[----:B------:R-:W-:Y:S02]  /*7550*/  IMAD.MOV R10, RZ, RZ, -R13 ;  /* 0x000000ffff0a7224 */ /* 0x000fe400078e0a0d */
[----:B------:R-:W-:Y:S02]  /*7560*/  IMAD.MOV.U32 R82, RZ, RZ, R9 ;  /* 0x000000ffff527224 */ /* 0x000fe400078e0009 */
[----:B------:R-:W-:-:S04]  /*7570*/  IMAD.HI.U32 R18, R3, R11, RZ ;  /* 0x0000000b03127227 */ /* 0x000fc800078e00ff */
[----:B------:R-:W-:Y:S01]  /*7580*/  @!P0 IMAD.MOV R84, RZ, RZ, -R84 ;  /* 0x000000ffff548224 */ /* 0x000fe200078e0a54 */
[C---:B------:R-:W-:Y:S01]  /*7590*/  ISETP.GT.U32.AND P0, PT, R2.reuse, R4, PT ;  /* 0x000000040200720c */ /* 0x040fe20003f04070 */
[----:B------:R-:W-:Y:S02]  /*75a0*/  IMAD R9, R2, R10, R12 ;  /* 0x0000000a02097224 */ /* 0x000fe400078e020c */
[----:B------:R-:W-:-:S04]  /*75b0*/  IMAD.HI.U32 R17, R3, R5, RZ ;  /* 0x0000000503117227 */ /* 0x000fc800078e00ff */
[----:B------:R-:W-:Y:S02]  /*75c0*/  IMAD.MOV R8, RZ, RZ, -R18 ;  /* 0x000000ffff087224 */ /* 0x000fe400078e0a12 */
[----:B------:R-:W-:Y:S01]  /*75d0*/  @!P5 IMAD.IADD R6, R6, 0x1, -R2 ;  /* 0x000000010606d824 */ /* 0x000fe200078e0a02 */
[C---:B------:R-:W-:Y:S01]  /*75e0*/  ISETP.GT.U32.AND P5, PT, R2.reuse, R9, PT ;  /* 0x000000090200720c */ /* 0x040fe20003fa4070 */
[----:B------:R-:W-:Y:S02]  /*75f0*/  IMAD.MOV R17, RZ, RZ, -R17 ;  /* 0x000000ffff117224 */ /* 0x000fe400078e0a11 */
[----:B------:R-:W-:Y:S02]  /*7600*/  IMAD R8, R2, R8, R11 ;  /* 0x0000000802087224 */ /* 0x000fe400078e020b */
[----:B------:R-:W-:Y:S02]  /*7610*/  VIADD R11, R0, 0x42 ;  /* 0x00000042000b7836 */ /* 0x000fe40000000000 */
[----:B------:R-:W-:-:S02]  /*7620*/  IMAD R5, R2, R17, R5 ;  /* 0x0000001102057224 */ /* 0x000fc400078e0205 */
[----:B------:R-:W-:Y:S01]  /*7630*/  @!P6 IMAD.MOV R83, RZ, RZ, -R83 ;  /* 0x000000ffff53e224 */ /* 0x000fe200078e0a53 */
[----:B------:R-:W-:Y:S01]  /*7640*/  IABS R10, R11 ;  /* 0x0000000b000a7213 */ /* 0x000fe20000000000 */
[----:B------:R-:W-:Y:S01]  /*7650*/  VIADD R13, R0, 0x43 ;  /* 0x00000043000d7836 */ /* 0x000fe20000000000 */
[----:B------:R-:W-:Y:S01]  /*7660*/  ISETP.GT.U32.AND P6, PT, R2, R5, PT ;  /* 0x000000050200720c */ /* 0x000fe20003fc4070 */
[----:B------:R-:W-:Y:S02]  /*7670*/  @!P0 IMAD.IADD R4, R4, 0x1, -R2 ;  /* 0x0000000104048824 */ /* 0x000fe400078e0a02 */
[----:B------:R-:W-:Y:S01]  /*7680*/  @!P1 IMAD.MOV R82, RZ, RZ, -R82 ;  /* 0x000000ffff529224 */ /* 0x000fe200078e0a52 */
[----:B------:R-:W-:Y:S01]  /*7690*/  ISETP.GT.U32.AND P1, PT, R2, R8, PT ;  /* 0x000000080200720c */ /* 0x000fe20003f24070 */
[----:B------:R-:W-:Y:S01]  /*76a0*/  IMAD.MOV.U32 R81, RZ, RZ, R4 ;  /* 0x000000ffff517224 */ /* 0x000fe200078e0004 */
[----:B------:R-:W-:Y:S01]  /*76b0*/  IABS R12, R13 ;  /* 0x0000000d000c7213 */ /* 0x000fe20000000000 */
[----:B------:R-:W-:-:S02]  /*76c0*/  @!P5 IMAD.IADD R9, R9, 0x1, -R2 ;  /* 0x000000010909d824 */ /* 0x000fc400078e0a02 */
[C---:B------:R-:W-:Y:S01]  /*76d0*/  IMAD.HI.U32 R4, R3.reuse, R10, RZ ;  /* 0x0000000a03047227 */ /* 0x040fe200078e00ff */
[----:B------:R-:W-:Y:S02]  /*76e0*/  ISETP.GE.AND P0, PT, R14, RZ, PT ;  /* 0x000000ff0e00720c */ /* 0x000fe40003f06270 */
[----:B------:R-:W-:Y:S01]  /*76f0*/  ISETP.GT.U32.AND P5, PT, R2, R9, PT ;  /* 0x000000090200720c */ /* 0x000fe20003fa4070 */
[----:B------:R-:W-:Y:S02]  /*7700*/  IMAD.MOV.U32 R80, RZ, RZ, R6 ;  /* 0x000000ffff507224 */ /* 0x000fe400078e0006 */
[----:B------:R-:W-:Y:S02]  /*7710*/  IMAD.MOV R6, RZ, RZ, -R4 ;  /* 0x000000ffff067224 */ /* 0x000fe400078e0a04 */
[----:B------:R-:W-:-:S04]  /*7720*/  IMAD.HI.U32 R14, R3, R12, RZ ;  /* 0x0000000c030e7227 */ /* 0x000fc800078e00ff */
[----:B------:R-:W-:Y:S02]  /*7730*/  IMAD R6, R2, R6, R10 ;  /* 0x0000000602067224 */ /* 0x000fe400078e020a */
[----:B------:R-:W-:Y:S02]  /*7740*/  @!P6 IMAD.IADD R5, R5, 0x1, -R2 ;  /* 0x000000010505e824 */ /* 0x000fe400078e0a02 */
[----:B------:R-:W-:Y:S02]  /*7750*/  IMAD.MOV R10, RZ, RZ, -R14 ;  /* 0x000000ffff0a7224 */ /* 0x000fe400078e0a0e */
[----:B------:R-:W-:Y:S02]  /*7760*/  @!P1 IMAD.IADD R8, R8, 0x1, -R2 ;  /* 0x0000000108089824 */ /* 0x000fe400078e0a02 */
[----:B------:R-:W-:Y:S01]  /*7770*/  @!P4 IMAD.MOV R81, RZ, RZ, -R81 ;  /* 0x000000ffff51c224 */ /* 0x000fe200078e0a51 */
[C---:B------:R-:W-:Y:S01]  /*7780*/  ISETP.GT.U32.AND P4, PT, R2.reuse, R5, PT ;  /* 0x000000050200720c */ /* 0x040fe20003f84070 */
[----:B------:R-:W-:Y:S01]  /*7790*/  IMAD R10, R2, R10, R12 ;  /* 0x0000000a020a7224 */ /* 0x000fe200078e020c */
[----:B------:R-:W-:Y:S01]  /*77a0*/  ISETP.GE.AND P6, PT, R15, RZ, PT ;  /* 0x000000ff0f00720c */ /* 0x000fe20003fc6270 */
[----:B------:R-:W-:Y:S01]  /*77b0*/  VIADD R15, R0, 0x44 ;  /* 0x00000044000f7836 */ /* 0x000fe20000000000 */
[C---:B------:R-:W-:Y:S01]  /*77c0*/  ISETP.GT.U32.AND P1, PT, R2.reuse, R8, PT ;  /* 0x000000080200720c */ /* 0x040fe20003f24070 */
[----:B------:R-:W-:Y:S01]  /*77d0*/  @!P5 IMAD.IADD R9, R9, 0x1, -R2 ;  /* 0x000000010909d824 */ /* 0x000fe200078e0a02 */
[----:B------:R-:W-:-:S02]  /*77e0*/  ISETP.GT.U32.AND P5, PT, R2, R10, PT ;  /* 0x0000000a0200720c */ /* 0x000fc40003fa4070 */
[----:B------:R-:W-:Y:S01]  /*77f0*/  IABS R4, R15 ;  /* 0x0000000f00047213 */ /* 0x000fe20000000000 */
[C---:B------:R-:W-:Y:S02]  /*7800*/  VIADD R12, R0.reuse, 0x45 ;  /* 0x00000045000c7836 */ /* 0x040fe40000000000 */
[----:B------:R-:W-:Y:S02]  /*7810*/  VIADD R17, R0, 0x46 ;  /* 0x0000004600117836 */ /* 0x000fe40000000000 */
[----:B------:R-:W-:Y:S02]  /*7820*/  @!P4 IMAD.IADD R5, R5, 0x1, -R2 ;  /* 0x000000010505c824 */ /* 0x000fe400078e0a02 */
[----:B------:R-:W-:Y:S01]  /*7830*/  IMAD.HI.U32 R14, R3, R4, RZ ;  /* 0x00000004030e7227 */ /* 0x000fe200078e00ff */
[----:B------:R-:W-:-:S03]  /*7840*/  ISETP.GT.U32.AND P4, PT, R2, R6, PT ;  /* 0x000000060200720c */ /* 0x000fc60003f84070 */
[----:B------:R-:W-:Y:S01]  /*7850*/  @!P3 IMAD.MOV R80, RZ, RZ, -R80 ;  /* 0x000000ffff50b224 */ /* 0x000fe200078e0a50 */
[----:B------:R-:W-:Y:S01]  /*7860*/  ISETP.GE.AND P3, PT, R16, RZ, PT ;  /* 0x000000ff1000720c */ /* 0x000fe20003f66270 */
[----:B------:R-:W-:Y:S01]  /*7870*/  @!P1 IMAD.IADD R8, R8, 0x1, -R2 ;  /* 0x0000000108089824 */ /* 0x000fe200078e0a02 */
[----:B------:R-:W-:Y:S01]  /*7880*/  ISETP.GE.AND P1, PT, R11, RZ, PT ;  /* 0x000000ff0b00720c */ /* 0x000fe20003f26270 */
[----:B------:R-:W-:Y:S01]  /*7890*/  IMAD.MOV R19, RZ, RZ, -R14 ;  /* 0x000000ffff137224 */ /* 0x000fe200078e0a0e */
[----:B------:R-:W-:Y:S01]  /*78a0*/  IABS R11, R12 ;  /* 0x0000000c000b7213 */ /* 0x000fe20000000000 */
[----:B------:R-:W-:Y:S01]  /*78b0*/  IMAD.MOV.U32 R79, RZ, RZ, R5 ;  /* 0x000000ffff4f7224 */ /* 0x000fe200078e0005 */
[----:B------:R-:W-:Y:S01]  /*78c0*/  IABS R16, R17 ;  /* 0x0000001100107213 */ /* 0x000fe20000000000 */
[----:B------:R-:W-:Y:S02]  /*78d0*/  @!P5 IMAD.IADD R10, R10, 0x1, -R2 ;  /* 0x000000010a0ad824 */ /* 0x000fe400078e0a02 */
[----:B------:R-:W-:-:S02]  /*78e0*/  IMAD R4, R2, R19, R4 ;  /* 0x0000001302047224 */ /* 0x000fc400078e0204 */
[----:B------:R-:W-:Y:S01]  /*78f0*/  @!P0 IMAD.MOV R79, RZ, RZ, -R79 ;  /* 0x000000ffff4f8224 */ /* 0x000fe200078e0a4f */
[----:B------:R-:W-:Y:S01]  /*7900*/  ISETP.GT.U32.AND P0, PT, R2, R10, PT ;  /* 0x0000000a0200720c */ /* 0x000fe20003f04070 */
[----:B------:R-:W-:Y:S02]  /*7910*/  IMAD.MOV.U32 R46, RZ, RZ, R8 ;  /* 0x000000ffff2e7224 */ /* 0x000fe400078e0008 */
[----:B------:R-:W-:Y:S02]  /*7920*/  IMAD.MOV.U32 R14, RZ, RZ, R16 ;  /* 0x000000ffff0e7224 */ /* 0x000fe400078e0010 */
[----:B------:R-:W-:-:S04]  /*7930*/  IMAD.HI.U32 R5, R3, R11, RZ ;  /* 0x0000000b03057227 */ /* 0x000fc800078e00ff */
[----:B------:R-:W-:Y:S01]  /*7940*/  @!P6 IMAD.MOV R46, RZ, RZ, -R46 ;  /* 0x000000ffff2ee224 */ /* 0x000fe200078e0a2e */
[----:B------:R-:W-:Y:S01]  /*7950*/  ISETP.GT.U32.AND P6, PT, R2, R4, PT ;  /* 0x000000040200720c */ /* 0x000fe20003fc4070 */
[----:B------:R-:W-:Y:S02]  /*7960*/  VIADD R18, R0, 0x47 ;  /* 0x0000004700127836 */ /* 0x000fe40000000000 */
[----:B------:R-:W-:-:S04]  /*7970*/  IMAD.HI.U32 R16, R3, R14, RZ ;  /* 0x0000000e03107227 */ /* 0x000fc800078e00ff */
[----:B------:R-:W-:Y:S02]  /*7980*/  IMAD.MOV R5, RZ, RZ, -R5 ;  /* 0x000000ffff057224 */ /* 0x000fe400078e0a05 */
[----:B------:R-:W-:Y:S01]  /*7990*/  @!P4 IMAD.IADD R6, R6, 0x1, -R2 ;  /* 0x000000010606c824 */ /* 0x000fe200078e0a02 */
[----:B------:R-:W-:Y:S01]  /*79a0*/  ISETP.GE.AND P4, PT, R13, RZ, PT ;  /* 0x000000ff0d00720c */ /* 0x000fe20003f86270 */
[----:B------:R-:W-:Y:S01]  /*79b0*/  IMAD.MOV R8, RZ, RZ, -R16 ;  /* 0x000000ffff087224 */ /* 0x000fe200078e0a10 */
[----:B------:R-:W-:Y:S01]  /*79c0*/  IABS R13, R18 ;  /* 0x00000012000d7213 */ /* 0x000fe20000000000 */
[C---:B------:R-:W-:Y:S01]  /*79d0*/  IMAD R5, R2.reuse, R5, R11 ;  /* 0x0000000502057224 */ /* 0x040fe200078e020b */
[C---:B------:R-:W-:Y:S01]  /*79e0*/  ISETP.GT.U32.AND P5, PT, R2.reuse, R6, PT ;  /* 0x000000060200720c */ /* 0x040fe20003fa4070 */
[----:B------:R-:W-:Y:S02]  /*79f0*/  IMAD R8, R2, R8, R14 ;  /* 0x0000000802087224 */ /* 0x000fe400078e020e */
[----:B------:R-:W-:Y:S01]  /*7a00*/  @!P0 IMAD.IADD R10, R10, 0x1, -R2 ;  /* 0x000000010a0a8824 */ /* 0x000fe200078e0a02 */
[----:B------:R-:W-:Y:S01]  /*7a10*/  ISETP.GT.U32.AND P0, PT, R2, R5, PT ;  /* 0x000000050200720c */ /* 0x000fe20003f04070 */
[----:B------:R-:W-:-:S04]  /*7a20*/  IMAD.HI.U32 R19, R3, R13, RZ ;  /* 0x0000000d03137227 */ /* 0x000fc800078e00ff */
[----:B------:R-:W-:Y:S02]  /*7a30*/  IMAD.MOV.U32 R51, RZ, RZ, R9 ;  /* 0x000000ffff337224 */ /* 0x000fe400078e0009 */
[----:B------:R-:W-:Y:S01]  /*7a40*/  @!P6 IMAD.IADD R4, R4, 0x1, -R2 ;  /* 0x000000010404e824 */ /* 0x000fe200078e0a02 */
[----:B------:R-:W-:Y:S01]  /*7a50*/  ISETP.GT.U32.AND P6, PT, R2, R8, PT ;  /* 0x000000080200720c */ /* 0x000fe20003fc4070 */
[----:B------:R-:W-:-:S04]  /*7a60*/  IMAD.MOV R9, RZ, RZ, -R19 ;  /* 0x000000ffff097224 */ /* 0x000fc800078e0a13 */
[----:B------:R-:W-:Y:S02]  /*7a70*/  IMAD R9, R2, R9, R13 ;  /* 0x0000000902097224 */ /* 0x000fe400078e020d */
[----:B------:R-:W-:Y:S02]  /*7a80*/  VIADD R13, R0, 0x48 ;  /* 0x00000048000d7836 */ /* 0x000fe40000000000 */
[--C-:B------:R-:W-:Y:S02]  /*7a90*/  @!P5 IMAD.IADD R6, R6, 0x1, -R2.reuse ;  /* 0x000000010606d824 */ /* 0x100fe400078e0a02 */
[----:B------:R-:W-:Y:S01]  /*7aa0*/  VIADD R14, R0, 0x49 ;  /* 0x00000049000e7836 */ /* 0x000fe20000000000 */
[----:B------:R-:W-:Y:S01]  /*7ab0*/  IABS R11, R13 ;  /* 0x0000000d000b7213 */ /* 0x000fe20000000000 */
[----:B------:R-:W-:Y:S01]  /*7ac0*/  @!P0 IMAD.IADD R5, R5, 0x1, -R2 ;  /* 0x0000000105058824 */ /* 0x000fe200078e0a02 */
[----:B------:R-:W-:Y:S01]  /*7ad0*/  ISETP.GE.AND P5, PT, R12, RZ, PT ;  /* 0x000000ff0c00720c */ /* 0x000fe20003fa6270 */
[----:B------:R-:W-:Y:S01]  /*7ae0*/  IMAD.MOV.U32 R78, RZ, RZ, R6 ;  /* 0x000000ffff4e7224 */ /* 0x000fe200078e0006 */
[----:B------:R-:W-:Y:S01]  /*7af0*/  IABS R12, R14 ;  /* 0x0000000e000c7213 */ /* 0x000fe20000000000 */
[----:B------:R-:W-:Y:S01]  /*7b00*/  @!P6 IMAD.IADD R8, R8, 0x1, -R2 ;  /* 0x000000010808e824 */ /* 0x000fe200078e0a02 */
[C---:B------:R-:W-:Y:S01]  /*7b10*/  ISETP.GT.U32.AND P6, PT, R2.reuse, R5, PT ;  /* 0x000000050200720c */ /* 0x040fe20003fc4070 */
[----:B------:R-:W-:Y:S01]  /*7b20*/  IMAD.HI.U32 R6, R3, R11, RZ ;  /* 0x0000000b03067227 */ /* 0x000fe200078e00ff */
[----:B------:R-:W-:-:S03]  /*7b30*/  ISETP.GT.U32.AND P0, PT, R2, R4, PT ;  /* 0x000000040200720c */ /* 0x000fc60003f04070 */
[----:B------:R-:W-:Y:S01]  /*7b40*/  @!P1 IMAD.MOV R78, RZ, RZ, -R78 ;  /* 0x000000ffff4e9224 */ /* 0x000fe200078e0a4e */
[----:B------:R-:W-:Y:S01]  /*7b50*/  ISETP.GT.U32.AND P1, PT, R2, R8, PT ;  /* 0x000000080200720c */ /* 0x000fe20003f24070 */
[----:B------:R-:W-:Y:S02]  /*7b60*/  IMAD.MOV.U32 R77, RZ, RZ, R10 ;  /* 0x000000ffff4d7224 */ /* 0x000fe400078e000a */
[----:B------:R-:W-:-:S04]  /*7b70*/  IMAD.HI.U32 R19, R3, R12, RZ ;  /* 0x0000000c03137227 */ /* 0x000fc800078e00ff */
[----:B------:R-:W-:Y:S02]  /*7b80*/  IMAD.MOV R10, RZ, RZ, -R6 ;  /* 0x000000ffff0a7224 */ /* 0x000fe400078e0a06 */
[----:B------:R-:W-:Y:S01]  /*7b90*/  @!P4 IMAD.MOV R77, RZ, RZ, -R77 ;  /* 0x000000ffff4dc224 */ /* 0x000fe200078e0a4d */
[C---:B------:R-:W-:Y:S01]  /*7ba0*/  ISETP.GT.U32.AND P4, PT, R2.reuse, R9, PT ;  /* 0x000000090200720c */ /* 0x040fe20003f84070 */
[----:B------:R-:W-:Y:S02]  /*7bb0*/  IMAD.MOV R19, RZ, RZ, -R19 ;  /* 0x000000ffff137224 */ /* 0x000fe400078e0a13 */
[----:B------:R-:W-:Y:S02]  /*7bc0*/  IMAD R10, R2, R10, R11 ;  /* 0x0000000a020a7224 */ /* 0x000fe400078e020b */
[----:B------:R-:W-:Y:S01]  /*7bd0*/  @!P3 IMAD.MOV R51, RZ, RZ, -R51 ;  /* 0x000000ffff33b224 */ /* 0x000fe200078e0a33 */
[----:B------:R-:W-:Y:S01]  /*7be0*/  ISETP.GE.AND P3, PT, R15, RZ, PT ;  /* 0x000000ff0f00720c */ /* 0x000fe20003f66270 */
[----:B------:R-:W-:-:S02]  /*7bf0*/  VIADD R16, R0, 0x4a ;  /* 0x0000004a00107836 */ /* 0x000fc40000000000 */
[C---:B------:R-:W-:Y:S02]  /*7c00*/  IMAD R6, R2.reuse, R19, R12 ;  /* 0x0000001302067224 */ /* 0x040fe400078e020c */
[--C-:B------:R-:W-:Y:S01]  /*7c10*/  @!P6 IMAD.IADD R5, R5, 0x1, -R2.reuse ;  /* 0x000000010505e824 */ /* 0x100fe200078e0a02 */
[----:B------:R-:W-:Y:S01]  /*7c20*/  ISETP.GT.U32.AND P6, PT, R2, R10, PT ;  /* 0x0000000a0200720c */ /* 0x000fe20003fc4070 */
[--C-:B------:R-:W-:Y:S01]  /*7c30*/  @!P1 IMAD.IADD R8, R8, 0x1, -R2.reuse ;  /* 0x0000000108089824 */ /* 0x100fe200078e0a02 */
[----:B------:R-:W-:Y:S01]  /*7c40*/  IABS R20, R16 ;  /* 0x0000001000147213 */ /* 0x000fe20000000000 */
[----:B------:R-:W-:Y:S01]  /*7c50*/  @!P0 IMAD.IADD R4, R4, 0x1, -R2 ;  /* 0x0000000104048824 */ /* 0x000fe200078e0a02 */
[----:B------:R-:W-:Y:S01]  /*7c60*/  ISETP.GT.U32.AND P1, PT, R2, R6, PT ;  /* 0x000000060200720c */ /* 0x000fe20003f24070 */
[----:B------:R-:W-:Y:S02]  /*7c70*/  VIADD R15, R0, 0x4b ;  /* 0x0000004b000f7836 */ /* 0x000fe40000000000 */
[----:B------:R-:W-:-:S02]  /*7c80*/  IMAD.MOV.U32 R75, RZ, RZ, R4 ;  /* 0x000000ffff4b7224 */ /* 0x000fc400078e0004 */
[----:B------:R-:W-:Y:S02]  /*7c90*/  @!P4 IMAD.IADD R9, R9, 0x1, -R2 ;  /* 0x000000010909c824 */ /* 0x000fe400078e0a02 */
[----:B------:R-:W-:Y:S01]  /*7ca0*/  IMAD.MOV.U32 R11, RZ, RZ, R20 ;  /* 0x000000ffff0b7224 */ /* 0x000fe200078e0014 */
[----:B------:R-:W-:Y:S01]  /*7cb0*/  ISETP.GE.AND P0, PT, R17, RZ, PT ;  /* 0x000000ff1100720c */ /* 0x000fe20003f06270 */
[----:B------:R-:W-:Y:S01]  /*7cc0*/  @!P3 IMAD.MOV R75, RZ, RZ, -R75 ;  /* 0x000000ffff4bb224 */ /* 0x000fe200078e0a4b */
[----:B------:R-:W-:Y:S01]  /*7cd0*/  IABS R17, R15 ;  /* 0x0000000f00117213 */ /* 0x000fe20000000000 */
[----:B------:R-:W-:Y:S01]  /*7ce0*/  IMAD.HI.U32 R19, R3, R11, RZ ;  /* 0x0000000b03137227 */ /* 0x000fe200078e00ff */
[----:B------:R-:W-:-:S03]  /*7cf0*/  ISETP.GT.U32.AND P3, PT, R2, R9, PT ;  /* 0x000000090200720c */ /* 0x000fc60003f64070 */
[--C-:B------:R-:W-:Y:S02]  /*7d00*/  @!P6 IMAD.IADD R10, R10, 0x1, -R2.reuse ;  /* 0x000000010a0ae824 */ /* 0x100fe400078e0a02 */
[----:B------:R-:W-:Y:S02]  /*7d10*/  IMAD.MOV R4, RZ, RZ, -R19 ;  /* 0x000000ffff047224 */ /* 0x000fe400078e0a13 */
[----:B------:R-:W-:Y:S01]  /*7d20*/  @!P1 IMAD.IADD R6, R6, 0x1, -R2 ;  /* 0x0000000106069824 */ /* 0x000fe200078e0a02 */
[----:B------:R-:W-:Y:S01]  /*7d30*/  ISETP.GT.U32.AND P1, PT, R2, R10, PT ;  /* 0x0000000a0200720c */ /* 0x000fe20003f24070 */
[----:B------:R-:W-:Y:S02]  /*7d40*/  IMAD.MOV.U32 R12, RZ, RZ, R17 ;  /* 0x000000ffff0c7224 */ /* 0x000fe400078e0011 */
[----:B------:R-:W-:Y:S01]  /*7d50*/  IMAD.MOV.U32 R74, RZ, RZ, R5 ;  /* 0x000000ffff4a7224 */ /* 0x000fe200078e0005 */
[----:B------:R-:W-:Y:S01]  /*7d60*/  ISETP.GE.AND P4, PT, R18, RZ, PT ;  /* 0x000000ff1200720c */ /* 0x000fe20003f86270 */
[----:B------:R-:W-:-:S02]  /*7d70*/  IMAD R4, R2, R4, R11 ;  /* 0x0000000402047224 */ /* 0x000fc400078e020b */
[----:B------:R-:W-:-:S04]  /*7d80*/  IMAD.HI.U32 R17, R3, R12, RZ ;  /* 0x0000000c03117227 */ /* 0x000fc800078e00ff */
[----:B------:R-:W-:Y:S01]  /*7d90*/  @!P5 IMAD.MOV R74, RZ, RZ, -R74 ;  /* 0x000000ffff4ad224 */ /* 0x000fe200078e0a4a */
[----:B------:R-:W-:Y:S01]  /*7da0*/  ISETP.GT.U32.AND P5, PT, R2, R6, PT ;  /* 0x000000060200720c */ /* 0x000fe20003fa4070 */
[----:B------:R-:W-:Y:S02]  /*7db0*/  VIADD R11, R0, 0x4c ;  /* 0x0000004c000b7836 */ /* 0x000fe40000000000 */
[----:B------:R-:W-:Y:S02]  /*7dc0*/  IMAD.MOV R17, RZ, RZ, -R17 ;  /* 0x000000ffff117224 */ /* 0x000fe400078e0a11 */
[----:B------:R-:W-:Y:S01]  /*7dd0*/  @!P3 IMAD.IADD R9, R9, 0x1, -R2 ;  /* 0x000000010909b824 */ /* 0x000fe200078e0a02 */
[C---:B------:R-:W-:Y:S01]  /*7de0*/  ISETP.GT.U32.AND P3, PT, R2.reuse, R4, PT ;  /* 0x000000040200720c */ /* 0x040fe20003f64070 */
[----:B------:R-:W-:Y:S01]  /*7df0*/  IMAD.MOV.U32 R72, RZ, RZ, R8 ;  /* 0x000000ffff487224 */ /* 0x000fe200078e0008 */
[----:B------:R-:W-:Y:S01]  /*7e00*/  IABS R8, R11 ;  /* 0x0000000b00087213 */ /* 0x000fe20000000000 */
[----:B------:R-:W-:Y:S01]  /*7e10*/  STL [R1], R24 ;  /* 0x0000001801007387 */ /* 0x000fe20000100800 */
[----:B------:R-:W-:-:S02]  /*7e20*/  IMAD R5, R2, R17, R12 ;  /* 0x0000001102057224 */ /* 0x000fc400078e020c */
[----:B------:R-:W-:Y:S01]  /*7e30*/  IMAD.MOV.U32 R71, RZ, RZ, R9 ;  /* 0x000000ffff477224 */ /* 0x000fe200078e0009 */
[----:B------:R-:W-:Y:S01]  /*7e40*/  STL [R1+0x75c], R93 ;  /* 0x00075c5d01007387 */ /* 0x000fe20000100800 */
[----:B------:R-:W-:Y:S01]  /*7e50*/  @!P0 IMAD.MOV R72, RZ, RZ, -R72 ;  /* 0x000000ffff488224 */ /* 0x000fe200078e0a48 */
[----:B------:R-:W-:Y:S01]  /*7e60*/  ISETP.GE.AND P0, PT, R14, RZ, PT ;  /* 0x000000ff0e00720c */ /* 0x000fe20003f06270 */
[----:B------:R-:W-:Y:S01]  /*7e70*/  @!P1 IMAD.IADD R10, R10, 0x1, -R2 ;  /* 0x000000010a0a9824 */ /* 0x000fe200078e0a02 */
[----:B------:R-:W-:Y:S01]  /*7e80*/  STL [R1+0x760], R92 ;  /* 0x0007605c01007387 */ /* 0x000fe20000100800 */
[----:B------:R-:W-:-:S03]  /*7e90*/  IMAD.HI.U32 R9, R3, R8, RZ ;  /* 0x0000000803097227 */ /* 0x000fc600078e00ff */
[----:B------:R0:W-:Y:S01]  /*7ea0*/  STL [R1+0x764], R91 ;  /* 0x0007645b01007387 */ /* 0x0001e20000100800 */
[----:B------:R-:W-:Y:S01]  /*7eb0*/  @!P4 IMAD.MOV R71, RZ, RZ, -R71 ;  /* 0x000000ffff47c224 */ /* 0x000fe200078e0a47 */
[----:B------:R-:W-:Y:S01]  /*7ec0*/  ISETP.GT.U32.AND P4, PT, R2, R5, PT ;  /* 0x000000050200720c */ /* 0x000fe20003f84070 */
[----:B------:R-:W-:Y:S02]  /*7ed0*/  @!P5 IMAD.IADD R6, R6, 0x1, -R2 ;  /* 0x000000010606d824 */ /* 0x000fe400078e0a02 */
[----:B0-----:R-:W-:Y:S02]  /*7ee0*/  IMAD.MOV.U32 R91, RZ, RZ, R26 ;  /* 0x000000ffff5b7224 */ /* 0x001fe400078e001a */
[----:B------:R-:W-:Y:S02]  /*7ef0*/  IMAD.MOV.U32 R26, RZ, RZ, R10 ;  /* 0x000000ffff1a7224 */ /* 0x000fe400078e000a */
[----:B------:R-:W-:Y:S02]  /*7f00*/  IMAD.MOV R10, RZ, RZ, -R9 ;  /* 0x000000ffff0a7224 */ /* 0x000fe400078e0a09 */
[----:B------:R-:W-:-:S02]  /*7f10*/  @!P3 IMAD.IADD R4, R4, 0x1, -R2 ;  /* 0x000000010404b824 */ /* 0x000fc400078e0a02 */
[C---:B------:R-:W-:Y:S02]  /*7f20*/  IMAD R10, R2.reuse, R10, R8 ;  /* 0x0000000a020a7224 */ /* 0x040fe400078e0208 */
[----:B------:R-:W-:Y:S01]  /*7f30*/  IMAD.MOV.U32 R44, RZ, RZ, R6 ;  /* 0x000000ffff2c7224 */ /* 0x000fe200078e0006 */
[----:B------:R-:W-:-:S03]  /*7f40*/  ISETP.GT.U32.AND P3, PT, R2, R4, PT ;  /* 0x000000040200720c */ /* 0x000fc60003f64070 */
[----:B------:R-:W-:Y:S01]  /*7f50*/  @!P0 IMAD.MOV R44, RZ, RZ, -R44 ;  /* 0x000000ffff2c8224 */ /* 0x000fe200078e0a2c */
[----:B------:R-:W-:Y:S01]  /*7f60*/  ISETP.GT.U32.AND P0, PT, R2, R10, PT ;  /* 0x0000000a0200720c */ /* 0x000fe20003f04070 */
[--C-:B------:R-:W-:Y:S02]  /*7f70*/  @!P4 IMAD.IADD R5, R5, 0x1, -R2.reuse ;  /* 0x000000010505c824 */ /* 0x100fe400078e0a02 */
[C---:B------:R-:W-:Y:S02]  /*7f80*/  VIADD R9, R0.reuse, 0x4d ;  /* 0x0000004d00097836 */ /* 0x040fe40000000000 */
[----:B------:R-:W-:Y:S01]  /*7f90*/  VIADD R8, R0, 0x4e ;  /* 0x0000004e00087836 */ /* 0x000fe20000000000 */
[----:B------:R-:W-:Y:S02]  /*7fa0*/  ISETP.GT.U32.AND P4, PT, R2, R5, PT ;  /* 0x000000050200720c */ /* 0x000fe40003f84070 */
[----:B------:R-:W-:Y:S01]  /*7fb0*/  IABS R14, R9 ;  /* 0x00000009000e7213 */ /* 0x000fe20000000000 */
[----:B------:R-:W-:Y:S01]  /*7fc0*/  @!P3 IMAD.IADD R4, R4, 0x1, -R2 ;  /* 0x000000010404b824 */ /* 0x000fe200078e0a02 */
[----:B------:R-:W-:-:S02]  /*7fd0*/  ISETP.GE.AND P5, PT, R15, RZ, PT ;  /* 0x000000ff0f00720c */ /* 0x000fc40003fa6270 */
[----:B------:R-:W-:Y:S01]  /*7fe0*/  ISETP.GE.AND P1, PT, R16, RZ, PT ;  /* 0x000000ff1000720c */ /* 0x000fe20003f26270 */
[----:B------:R-:W-:Y:S01]  /*7ff0*/  @!P0 IMAD.IADD R10, R10, 0x1, -R2 ;  /* 0x000000010a0a8824 */ /* 0x000fe200078e0a02 */
[----:B------:R-:W-:Y:S02]  /*8000*/  IABS R15, R8 ;  /* 0x00000008000f7213 */ /* 0x000fe40000000000 */
[----:B------:R-:W-:Y:S01]  /*8010*/  ISETP.GE.AND P3, PT, R9, RZ, PT ;  /* 0x000000ff0900720c */ /* 0x000fe20003f66270 */
[----:B------:R-:W-:Y:S01]  /*8020*/  IMAD.HI.U32 R9, R3, R14, RZ ;  /* 0x0000000e03097227 */ /* 0x000fe200078e00ff */
[----:B------:R-:W-:-:S03]  /*8030*/  ISETP.GT.U32.AND P0, PT, R2, R10, PT ;  /* 0x0000000a0200720c */ /* 0x000fc60003f04070 */
[----:B------:R-:W-:Y:S01]  /*8040*/  IMAD.HI.U32 R6, R3, R15, RZ ;  /* 0x0000000f03067227 */ /* 0x000fe200078e00ff */
[----:B------:R-:W-:-:S03]  /*8050*/  ISETP.GE.AND P6, PT, R13, RZ, PT ;  /* 0x000000ff0d00720c */ /* 0x000fc60003fc6270 */
[----:B------:R-:W-:Y:S02]  /*8060*/  IMAD.MOV R9, RZ, RZ, -R9 ;  /* 0x000000ffff097224 */ /* 0x000fe400078e0a09 */
[----:B------:R-:W-:Y:S01]  /*8070*/  @!P4 IMAD.IADD R5, R5, 0x1, -R2 ;  /* 0x000000010505c824 */ /* 0x000fe200078e0a02 */
[----:B------:R-:W-:Y:S01]  /*8080*/  ISETP.GE.AND P4, PT, R8, RZ, PT ;  /* 0x000000ff0800720c */ /* 0x000fe20003f86270 */
[----:B------:R-:W-:Y:S02]  /*8090*/  IMAD.MOV R8, RZ, RZ, -R6 ;  /* 0x000000ffff087224 */ /* 0x000fe400078e0a06 */
[C---:B------:R-:W-:Y:S02]  /*80a0*/  IMAD R14, R2.reuse, R9, R14 ;  /* 0x00000009020e7224 */ /* 0x040fe400078e020e */
[----:B------:R-:W-:Y:S02]  /*80b0*/  IMAD.MOV.U32 R69, RZ, RZ, R4 ;  /* 0x000000ffff457224 */ /* 0x000fe400078e0004 */
[----:B------:R-:W-:-:S02]  /*80c0*/  IMAD R15, R2, R8, R15 ;  /* 0x00000008020f7224 */ /* 0x000fc400078e020f */
[----:B------:R-:W-:Y:S01]  /*80d0*/  @!P1 IMAD.MOV R69, RZ, RZ, -R69 ;  /* 0x000000ffff459224 */ /* 0x000fe200078e0a45 */
[----:B------:R-:W-:Y:S01]  /*80e0*/  ISETP.GT.U32.AND P1, PT, R2, R14, PT ;  /* 0x0000000e0200720c */ /* 0x000fe20003f24070 */
[----:B------:R-:W-:Y:S01]  /*80f0*/  @!P0 IMAD.IADD R10, R10, 0x1, -R2 ;  /* 0x000000010a0a8824 */ /* 0x000fe200078e0a02 */
[----:B------:R-:W-:Y:S01]  /*8100*/  ISETP.GT.U32.AND P0, PT, R2, R15, PT ;  /* 0x0000000f0200720c */ /* 0x000fe20003f04070 */
[----:B------:R-:W-:Y:S01]  /*8110*/  @!P6 IMAD.MOV R26, RZ, RZ, -R26 ;  /* 0x000000ffff1ae224 */ /* 0x000fe200078e0a1a */
[----:B------:R-:W-:Y:S01]  /*8120*/  ISETP.GE.AND P6, PT, R11, RZ, PT ;  /* 0x000000ff0b00720c */ /* 0x000fe20003fc6270 */
[C---:B------:R-:W-:Y:S02]  /*8130*/  VIADD R43, R0.reuse, 0x50 ;  /* 0x00000050002b7836 */ /* 0x040fe40000000000 */
[----:B------:R-:W-:-:S03]  /*8140*/  VIADD R11, R0, 0x4f ;  /* 0x0000004f000b7836 */ /* 0x000fc60000000000 */
[----:B------:R-:W-:Y:S02]  /*8150*/  IABS R12, R43 ;  /* 0x0000002b000c7213 */ /* 0x000fe40000000000 */
[----:B------:R-:W-:Y:S01]  /*8160*/  IABS R21, R11 ;  /* 0x0000000b00157213 */ /* 0x000fe20000000000 */
[--C-:B------:R-:W-:Y:S02]  /*8170*/  @!P1 IMAD.IADD R14, R14, 0x1, -R2.reuse ;  /* 0x000000010e0e9824 */ /* 0x100fe400078e0a02 */
[----:B------:R-:W-:Y:S02]  /*8180*/  @!P0 IMAD.IADD R15, R15, 0x1, -R2 ;  /* 0x000000010f0f8824 */ /* 0x000fe400078e0a02 */
[----:B------:R-:W-:Y:S01]  /*8190*/  IMAD.MOV.U32 R6, RZ, RZ, R12 ;  /* 0x000000ffff067224 */ /* 0x000fe200078e000c */
[C---:B------:R-:W-:Y:S01]  /*81a0*/  ISETP.GT.U32.AND P1, PT, R2.reuse, R14, PT ;  /* 0x0000000e0200720c */ /* 0x040fe20003f24070 */
[----:B------:R-:W-:Y:S01]  /*81b0*/  IMAD.HI.U32 R12, R3, R21, RZ ;  /* 0x00000015030c7227 */ /* 0x000fe200078e00ff */
[----:B------:R-:W-:-:S03]  /*81c0*/  ISETP.GT.U32.AND P0, PT, R2, R15, PT ;  /* 0x0000000f0200720c */ /* 0x000fc60003f04070 */
[----:B------:R-:W-:-:S04]  /*81d0*/  IMAD.HI.U32 R4, R3, R6, RZ ;  /* 0x0000000603047227 */ /* 0x000fc800078e00ff */
[----:B------:R-:W-:Y:S02]  /*81e0*/  IMAD.MOV R8, RZ, RZ, -R12 ;  /* 0x000000ffff087224 */ /* 0x000fe400078e0a0c */
[----:B------:R-:W-:Y:S02]  /*81f0*/  IMAD.MOV.U32 R68, RZ, RZ, R5 ;  /* 0x000000ffff447224 */ /* 0x000fe400078e0005 */
[----:B------:R-:W-:Y:S02]  /*8200*/  IMAD.MOV R5, RZ, RZ, -R4 ;  /* 0x000000ffff057224 */ /* 0x000fe400078e0a04 */
[C---:B------:R-:W-:Y:S02]  /*8210*/  IMAD R21, R2.reuse, R8, R21 ;  /* 0x0000000802157224 */ /* 0x040fe400078e0215 */
[----:B------:R-:W-:Y:S02]  /*8220*/  IMAD R5, R2, R5, R6 ;  /* 0x0000000502057224 */ /* 0x000fe400078e0206 */
[--C-:B------:R-:W-:Y:S01]  /*8230*/  @!P1 IMAD.IADD R14, R14, 0x1, -R2.reuse ;  /* 0x000000010e0e9824 */ /* 0x100fe200078e0a02 */
[C---:B------:R-:W-:Y:S01]  /*8240*/  ISETP.GT.U32.AND P1, PT, R2.reuse, R21, PT ;  /* 0x000000150200720c */ /* 0x040fe20003f24070 */
[----:B------:R-:W-:Y:S01]  /*8250*/  @!P0 IMAD.IADD R15, R15, 0x1, -R2 ;  /* 0x000000010f0f8824 */ /* 0x000fe200078e0a02 */
[----:B------:R-:W-:Y:S01]  /*8260*/  ISETP.GT.U32.AND P0, PT, R2, R5, PT ;  /* 0x000000050200720c */ /* 0x000fe20003f04070 */
[----:B------:R-:W-:-:S02]  /*8270*/  VIADD R38, R0, 0x51 ;  /* 0x0000005100267836 */ /* 0x000fc40000000000 */
[----:B------:R-:W-:-:S03]  /*8280*/  VIADD R37, R0, 0x52 ;  /* 0x0000005200257836 */ /* 0x000fc60000000000 */
[----:B------:R-:W-:-:S05]  /*8290*/  IABS R17, R38 ;  /* 0x0000002600117213 */ /* 0x000fca0000000000 */
[--C-:B------:R-:W-:Y:S01]  /*82a0*/  @!P1 IMAD.IADD R21, R21, 0x1, -R2.reuse ;  /* 0x0000000115159824 */ /* 0x100fe200078e0a02 */
[----:B------:R-:W-:Y:S01]  /*82b0*/  IABS R18, R37 ;  /* 0x0000002500127213 */ /* 0x000fe20000000000 */
[----:B------:R-:W-:Y:S02]  /*82c0*/  @!P0 IMAD.IADD R5, R5, 0x1, -R2 ;  /* 0x0000000105058824 */ /* 0x000fe400078e0a02 */
[C---:B------:R-:W-:Y:S01]  /*82d0*/  IMAD.HI.U32 R4, R3.reuse, R17, RZ ;  /* 0x0000001103047227 */ /* 0x040fe200078e00ff */
[C---:B------:R-:W-:Y:S02]  /*82e0*/  ISETP.GT.U32.AND P1, PT, R2.reuse, R21, PT ;  /* 0x000000150200720c */ /* 0x040fe40003f24070 */
[----:B------:R-:W-:Y:S01]  /*82f0*/  ISETP.GT.U32.AND P0, PT, R2, R5, PT ;  /* 0x000000050200720c */ /* 0x000fe20003f04070 */
[----:B------:R-:W-:-:S04]  /*8300*/  IMAD.HI.U32 R6, R3, R18, RZ ;  /* 0x0000001203067227 */ /* 0x000fc800078e00ff */
[----:B------:R-:W-:Y:S02]  /*8310*/  IMAD.MOV R4, RZ, RZ, -R4 ;  /* 0x000000ffff047224 */ /* 0x000fe400078e0a04 */
[----:B------:R-:W-:Y:S02]  /*8320*/  IMAD.MOV R6, RZ, RZ, -R6 ;  /* 0x000000ffff067224 */ /* 0x000fe400078e0a06 */
[C---:B------:R-:W-:Y:S02]  /*8330*/  IMAD R17, R2.reuse, R4, R17 ;  /* 0x0000000402117224 */ /* 0x040fe400078e0211 */
[C---:B------:R-:W-:Y:S02]  /*8340*/  IMAD R18, R2.reuse, R6, R18 ;  /* 0x0000000602127224 */ /* 0x040fe400078e0212 */
        /* <DEDUP_REMOVED lines=10> */
[----:B------:R-:W-:Y:S01]  /*83f0*/  VIADD R41, R0, 0x55 ;  /* 0x0000005500297836 */ /* 0x000fe20000000000 */
[C---:B------:R-:W-:Y:S01]  /*8400*/  ISETP.GT.U32.AND P1, PT, R2.reuse, R17, PT ;  /* 0x000000110200720c */ /* 0x040fe20003f24070 */
[----:B------:R-:W-:Y:S01]  /*8410*/  IMAD.HI.U32 R8, R3, R19, RZ ;  /* 0x0000001303087227 */ /* 0x000fe200078e00ff */
[----:B------:R-:W-:-:S03]  /*8420*/  ISETP.GT.U32.AND P0, PT, R2, R18, PT ;  /* 0x000000120200720c */ /* 0x000fc60003f04070 */
[----:B------:R-:W-:Y:S01]  /*8430*/  @!P5 IMAD.MOV R68, RZ, RZ, -R68 ;  /* 0x000000ffff44d224 */ /* 0x000fe200078e0a44 */
[----:B------:R-:W-:Y:S01]  /*8440*/  ISETP.GE.AND P5, PT, R11, RZ, PT ;  /* 0x000000ff0b00720c */ /* 0x000fe20003fa6270 */
[----:B------:R-:W-:Y:S01]  /*8450*/  IMAD.HI.U32 R9, R3, R20, RZ ;  /* 0x0000001403097227 */ /* 0x000fe200078e00ff */
[----:B------:R-:W-:-:S03]  /*8460*/  IABS R11, R41 ;  /* 0x00000029000b7213 */ /* 0x000fc60000000000 */
[----:B------:R-:W-:Y:S02]  /*8470*/  IMAD.MOV R8, RZ, RZ, -R8 ;  /* 0x000000ffff087224 */ /* 0x000fe400078e0a08 */
[----:B------:R-:W-:Y:S02]  /*8480*/  IMAD.MOV R9, RZ, RZ, -R9 ;  /* 0x000000ffff097224 */ /* 0x000fe400078e0a09 */
[C---:B------:R-:W-:Y:S02]  /*8490*/  IMAD R19, R2.reuse, R8, R19 ;  /* 0x0000000802137224 */ /* 0x040fe400078e0213 */
[----:B------:R-:W-:Y:S02]  /*84a0*/  IMAD.MOV.U32 R4, RZ, RZ, R11 ;  /* 0x000000ffff047224 */ /* 0x000fe400078e000b */
[C---:B------:R-:W-:Y:S02]  /*84b0*/  IMAD R20, R2.reuse, R9, R20 ;  /* 0x0000000902147224 */ /* 0x040fe400078e0214 */
[----:B------:R-:W-:Y:S01]  /*84c0*/  @!P1 IMAD.IADD R17, R17, 0x1, -R2 ;  /* 0x0000000111119824 */ /* 0x000fe200078e0a02 */
[----:B------:R-:W-:Y:S01]  /*84d0*/  ISETP.GT.U32.AND P1, PT, R2, R19, PT ;  /* 0x000000130200720c */ /* 0x000fe20003f24070 */
[----:B------:R-:W-:-:S04]  /*84e0*/  IMAD.HI.U32 R6, R3, R4, RZ ;  /* 0x0000000403067227 */ /* 0x000fc800078e00ff */
[----:B------:R-:W-:Y:S01]  /*84f0*/  @!P0 IMAD.IADD R18, R18, 0x1, -R2 ;  /* 0x0000000112128824 */ /* 0x000fe200078e0a02 */
[----:B------:R-:W-:Y:S01]  /*8500*/  ISETP.GT.U32.AND P0, PT, R2, R20, PT ;  /* 0x000000140200720c */ /* 0x000fe20003f04070 */
[C---:B------:R-:W-:Y:S02]  /*8510*/  VIADD R42, R0.reuse, 0x56 ;  /* 0x00000056002a7836 */ /* 0x040fe40000000000 */
[----:B------:R-:W-:Y:S02]  /*8520*/  VIADD R45, R0, 0x57 ;  /* 0x00000057002d7836 */ /* 0x000fe40000000000 */
[----:B------:R-:W-:Y:S02]  /*8530*/  IMAD.MOV R6, RZ, RZ, -R6 ;  /* 0x000000ffff067224 */ /* 0x000fe400078e0a06 */
[----:B------:R-:W-:Y:S01]  /*8540*/  IMAD.MOV.U32 R92, RZ, RZ, R22 ;  /* 0x000000ffff5c7224 */ /* 0x000fe200078e0016 */
[----:B------:R-:W-:Y:S01]  /*8550*/  IABS R22, R42 ;  /* 0x0000002a00167213 */ /* 0x000fe20000000000 */
[----:B------:R-:W-:Y:S01]  /*8560*/  IMAD.MOV.U32 R93, RZ, RZ, R23 ;  /* 0x000000ffff5d7224 */ /* 0x000fe200078e0017 */
[----:B------:R-:W-:Y:S01]  /*8570*/  IABS R23, R45 ;  /* 0x0000002d00177213 */ /* 0x000fe20000000000 */
[----:B------:R-:W-:-:S02]  /*8580*/  IMAD R4, R2, R6, R4 ;  /* 0x0000000602047224 */ /* 0x000fc400078e0204 */
[----:B------:R-:W-:Y:S02]  /*8590*/  VIADD R34, R0, 0x58 ;  /* 0x0000005800227836 */ /* 0x000fe40000000000 */
[----:B------:R-:W-:Y:S01]  /*85a0*/  @!P1 IMAD.IADD R19, R19, 0x1, -R2 ;  /* 0x0000000113139824 */ /* 0x000fe200078e0a02 */
[----:B------:R-:W-:Y:S01]  /*85b0*/  ISETP.GT.U32.AND P1, PT, R2, R4, PT ;  /* 0x000000040200720c */ /* 0x000fe20003f24070 */
[----:B------:R-:W-:Y:S02]  /*85c0*/  VIADD R33, R0, 0x59 ;  /* 0x0000005900217836 */ /* 0x000fe40000000000 */
[----:B------:R-:W-:Y:S01]  /*85d0*/  IMAD.HI.U32 R8, R3, R22, RZ ;  /* 0x0000001603087227 */ /* 0x000fe200078e00ff */
[----:B------:R-:W-:-:S03]  /*85e0*/  IABS R16, R34 ;  /* 0x0000002200107213 */ /* 0x000fc60000000000 */
[----:B------:R-:W-:Y:S01]  /*85f0*/  IMAD.HI.U32 R6, R3, R23, RZ ;  /* 0x0000001703067227 */ /* 0x000fe200078e00ff */
[----:B------:R-:W-:-:S03]  /*8600*/  IABS R9, R33 ;  /* 0x0000002100097213 */ /* 0x000fc60000000000 */
[----:B------:R-:W-:Y:S02]  /*8610*/  @!P0 IMAD.IADD R20, R20, 0x1, -R2 ;  /* 0x0000000114148824 */ /* 0x000fe400078e0a02 */
[----:B------:R-:W-:Y:S02]  /*8620*/  IMAD.MOV R8, RZ, RZ, -R8 ;  /* 0x000000ffff087224 */ /* 0x000fe400078e0a08 */
[----:B------:R-:W-:Y:S01]  /*8630*/  IMAD.MOV R6, RZ, RZ, -R6 ;  /* 0x000000ffff067224 */ /* 0x000fe200078e0a06 */
[C---:B------:R-:W-:Y:S01]  /*8640*/  ISETP.GT.U32.AND P0, PT, R2.reuse, R20, PT ;  /* 0x000000140200720c */ /* 0x040fe20003f04070 */
[C---:B------:R-:W-:Y:S02]  /*8650*/  IMAD R22, R2.reuse, R8, R22 ;  /* 0x0000000802167224 */ /* 0x040fe400078e0216 */
[----:B------:R-:W-:Y:S02]  /*8660*/  IMAD R23, R2, R6, R23 ;  /* 0x0000000602177224 */ /* 0x000fe400078e0217 */
[----:B------:R-:W-:-:S02]  /*8670*/  VIADD R29, R0, 0x60 ;  /* 0x00000060001d7836 */ /* 0x000fc40000000000 */
[----:B------:R-:W-:-:S04]  /*8680*/  IMAD.HI.U32 R8, R3, R16, RZ ;  /* 0x0000001003087227 */ /* 0x000fc800078e00ff */
[----:B------:R-:W-:Y:S02]  /*8690*/  VIADD R36, R0, 0x61 ;  /* 0x0000006100247836 */ /* 0x000fe40000000000 */
[----:B------:R-:W-:Y:S01]  /*86a0*/  IMAD.MOV.U32 R6, RZ, RZ, R9 ;  /* 0x000000ffff067224 */ /* 0x000fe200078e0009 */
[----:B------:R-:W-:Y:S01]  /*86b0*/  IABS R12, R29 ;  /* 0x0000001d000c7213 */ /* 0x000fe20000000000 */
[----:B------:R-:W-:Y:S01]  /*86c0*/  IMAD.MOV R8, RZ, RZ, -R8 ;  /* 0x000000ffff087224 */ /* 0x000fe200078e0a08 */
[----:B------:R-:W-:Y:S01]  /*86d0*/  IABS R11, R36 ;  /* 0x00000024000b7213 */ /* 0x000fe20000000000 */
[----:B------:R-:W-:Y:S02]  /*86e0*/  @!P1 IMAD.IADD R4, R4, 0x1, -R2 ;  /* 0x0000000104049824 */ /* 0x000fe400078e0a02 */
[----:B------:R-:W-:-:S04]  /*86f0*/  IMAD.HI.U32 R9, R3, R6, RZ ;  /* 0x0000000603097227 */ /* 0x000fc800078e00ff */
[----:B------:R-:W-:Y:S01]  /*8700*/  IMAD.MOV.U32 R65, RZ, RZ, R10 ;  /* 0x000000ffff417224 */ /* 0x000fe200078e000a */
[C---:B------:R-:W-:Y:S01]  /*8710*/  ISETP.GT.U32.AND P1, PT, R2.reuse, R4, PT ;  /* 0x000000040200720c */ /* 0x040fe20003f24070 */
[C---:B------:R-:W-:Y:S02]  /*8720*/  IMAD R16, R2.reuse, R8, R16 ;  /* 0x0000000802107224 */ /* 0x040fe400078e0210 */
[----:B------:R-:W-:Y:S02]  /*8730*/  IMAD.MOV R13, RZ, RZ, -R9 ;  /* 0x000000ffff0d7224 */ /* 0x000fe400078e0a09 */
[----:B------:R-:W-:Y:S02]  /*8740*/  IMAD.MOV.U32 R8, RZ, RZ, R12 ;  /* 0x000000ffff087224 */ /* 0x000fe400078e000c */
[----:B------:R-:W-:Y:S02]  /*8750*/  IMAD.MOV.U32 R9, RZ, RZ, R11 ;  /* 0x000000ffff097224 */ /* 0x000fe400078e000b */
[----:B------:R-:W-:Y:S01]  /*8760*/  @!P6 IMAD.MOV R65, RZ, RZ, -R65 ;  /* 0x000000ffff41e224 */ /* 0x000fe200078e0a41 */
[----:B------:R-:W-:Y:S01]  /*8770*/  ISETP.GT.U32.AND P6, PT, R2, R19, PT ;  /* 0x000000130200720c */ /* 0x000fe20003fc4070 */
[----:B------:R-:W-:Y:S01]  /*8780*/  @!P0 IMAD.IADD R20, R20, 0x1, -R2 ;  /* 0x0000000114148824 */ /* 0x000fe200078e0a02 */
[C---:B------:R-:W-:Y:S01]  /*8790*/  ISETP.GT.U32.AND P0, PT, R2.reuse, R16, PT ;  /* 0x000000100200720c */ /* 0x040fe20003f04070 */
[----:B------:R-:W-:-:S02]  /*87a0*/  IMAD R6, R2, R13, R6 ;  /* 0x0000000d02067224 */ /* 0x000fc400078e0206 */
[C---:B------:R-:W-:Y:S02]  /*87b0*/  VIADD R28, R0.reuse, 0x68 ;  /* 0x00000068001c7836 */ /* 0x040fe40000000000 */
[----:B------:R-:W-:Y:S02]  /*87c0*/  VIADD R32, R0, 0x69 ;  /* 0x0000006900207836 */ /* 0x000fe40000000000 */
[----:B------:R-:W-:-:S04]  /*87d0*/  IMAD.HI.U32 R13, R3, R8, RZ ;  /* 0x00000008030d7227 */ /* 0x000fc800078e00ff */
[----:B------:R-:W-:Y:S01]  /*87e0*/  IMAD.HI.U32 R11, R3, R9, RZ ;  /* 0x00000009030b7227 */ /* 0x000fe200078e00ff */
[----:B------:R-:W-:Y:S02]  /*87f0*/  IABS R12, R28 ;  /* 0x0000001c000c7213 */ /* 0x000fe40000000000 */
[----:B------:R-:W-:Y:S01]  /*8800*/  IABS R24, R32 ;  /* 0x0000002000187213 */ /* 0x000fe20000000000 */
[----:B------:R-:W-:Y:S02]  /*8810*/  IMAD.MOV R13, RZ, RZ, -R13 ;  /* 0x000000ffff0d7224 */ /* 0x000fe400078e0a0d */
[----:B------:R-:W-:Y:S02]  /*8820*/  IMAD.MOV R11, RZ, RZ, -R11 ;  /* 0x000000ffff0b7224 */ /* 0x000fe400078e0a0b */
[C---:B------:R-:W-:Y:S02]  /*8830*/  IMAD R8, R2.reuse, R13, R8 ;  /* 0x0000000d02087224 */ /* 0x040fe400078e0208 */
[----:B------:R-:W-:-:S02]  /*8840*/  IMAD R9, R2, R11, R9 ;  /* 0x0000000b02097224 */ /* 0x000fc400078e0209 */
[----:B------:R-:W-:Y:S01]  /*8850*/  @!P1 IMAD.IADD R4, R4, 0x1, -R2 ;  /* 0x0000000104049824 */ /* 0x000fe200078e0a02 */
[----:B------:R-:W-:Y:S01]  /*8860*/  ISETP.GT.U32.AND P1, PT, R2, R6, PT ;  /* 0x000000060200720c */ /* 0x000fe20003f24070 */
[----:B------:R-:W-:-:S04]  /*8870*/  IMAD.HI.U32 R13, R3, R12, RZ ;  /* 0x0000000c030d7227 */ /* 0x000fc800078e00ff */
[----:B------:R-:W-:Y:S02]  /*8880*/  IMAD.MOV.U32 R11, RZ, RZ, R24 ;  /* 0x000000ffff0b7224 */ /* 0x000fe400078e0018 */
[--C-:B------:R-:W-:Y:S01]  /*8890*/  @!P6 IMAD.IADD R19, R19, 0x1, -R2.reuse ;  /* 0x000000011313e824 */ /* 0x100fe200078e0a02 */
[----:B------:R-:W-:Y:S01]  /*88a0*/  ISETP.GT.U32.AND P6, PT, R2, R22, PT ;  /* 0x000000160200720c */ /* 0x000fe20003fc4070 */
[----:B------:R-:W-:Y:S01]  /*88b0*/  @!P0 IMAD.IADD R16, R16, 0x1, -R2 ;  /* 0x0000000110108824 */ /* 0x000fe200078e0a02 */
[----:B------:R-:W-:Y:S01]  /*88c0*/  ISETP.GT.U32.AND P0, PT, R2, R9, PT ;  /* 0x000000090200720c */ /* 0x000fe20003f04070 */
[----:B------:R-:W-:Y:S02]  /*88d0*/  IMAD.MOV R10, RZ, RZ, -R13 ;  /* 0x000000ffff0a7224 */ /* 0x000fe400078e0a0d */
[----:B------:R-:W-:-:S04]  /*88e0*/  IMAD.HI.U32 R13, R3, R11, RZ ;  /* 0x0000000b030d7227 */ /* 0x000fc800078e00ff */
[----:B------:R-:W-:Y:S02]  /*88f0*/  IMAD.MOV.U32 R62, RZ, RZ, R14 ;  /* 0x000000ffff3e7224 */ /* 0x000fe400078e000e */
[----:B------:R-:W-:Y:S02]  /*8900*/  IMAD.MOV R13, RZ, RZ, -R13 ;  /* 0x000000ffff0d7224 */ /* 0x000fe400078e0a0d */
[----:B------:R-:W-:Y:S02]  /*8910*/  VIADD R35, R0, 0x71 ;  /* 0x0000007100237836 */ /* 0x000fe40000000000 */
[----:B------:R-:W-:Y:S01]  /*8920*/  @!P3 IMAD.MOV R62, RZ, RZ, -R62 ;  /* 0x000000ffff3eb224 */ /* 0x000fe200078e0a3e */
[----:B------:R-:W-:Y:S01]  /*8930*/  ISETP.GT.U32.AND P3, PT, R2, R23, PT ;  /* 0x000000170200720c */ /* 0x000fe20003f64070 */
[----:B------:R-:W-:Y:S02]  /*8940*/  VIADD R27, R0, 0x70 ;  /* 0x00000070001b7836 */ /* 0x000fe40000000000 */
[----:B------:R-:W-:Y:S01]  /*8950*/  IMAD R11, R2, R13, R11 ;  /* 0x0000000d020b7224 */ /* 0x000fe200078e020b */
[----:B------:R-:W-:Y:S01]  /*8960*/  IABS R13, R35 ;  /* 0x00000023000d7213 */ /* 0x000fe20000000000 */
[----:B------:R-:W-:-:S02]  /*8970*/  @!P1 IMAD.IADD R6, R6, 0x1, -R2 ;  /* 0x0000000106069824 */ /* 0x000fc400078e0a02 */
[--C-:B------:R-:W-:Y:S01]  /*8980*/  @!P6 IMAD.IADD R22, R22, 0x1, -R2.reuse ;  /* 0x000000011616e824 */ /* 0x100fe200078e0a02 */
[C---:B------:R-:W-:Y:S01]  /*8990*/  ISETP.GT.U32.AND P6, PT, R2.reuse, R8, PT ;  /* 0x000000080200720c */ /* 0x040fe20003fc4070 */
[----:B------:R-:W-:Y:S01]  /*89a0*/  @!P0 IMAD.IADD R9, R9, 0x1, -R2 ;  /* 0x0000000109098824 */ /* 0x000fe200078e0a02 */
[----:B------:R-:W-:Y:S01]  /*89b0*/  IABS R24, R27 ;  /* 0x0000001b00187213 */ /* 0x000fe20000000000 */
[----:B------:R-:W-:Y:S01]  /*89c0*/  IMAD.HI.U32 R47, R3, R13, RZ ;  /* 0x0000000d032f7227 */ /* 0x000fe200078e00ff */
[----:B------:R-:W-:-:S03]  /*89d0*/  ISETP.GT.U32.AND P0, PT, R2, R6, PT ;  /* 0x000000060200720c */ /* 0x000fc60003f04070 */
[C---:B------:R-:W-:Y:S02]  /*89e0*/  IMAD R10, R2.reuse, R10, R12 ;  /* 0x0000000a020a7224 */ /* 0x040fe400078e020c */
[----:B------:R-:W-:Y:S02]  /*89f0*/  IMAD.MOV.U32 R12, RZ, RZ, R24 ;  /* 0x000000ffff0c7224 */ /* 0x000fe400078e0018 */
[----:B------:R-:W-:Y:S02]  /*8a00*/  IMAD.MOV R47, RZ, RZ, -R47 ;  /* 0x000000ffff2f7224 */ /* 0x000fe400078e0a2f */
[----:B------:R-:W-:Y:S01]  /*8a10*/  @!P3 IMAD.IADD R23, R23, 0x1, -R2 ;  /* 0x000000011717b824 */ /* 0x000fe200078e0a02 */
[----:B------:R-:W-:Y:S01]  /*8a20*/  ISETP.GT.U32.AND P3, PT, R2, R11, PT ;  /* 0x0000000b0200720c */ /* 0x000fe20003f64070 */
[----:B------:R-:W-:-:S04]  /*8a30*/  IMAD.HI.U32 R24, R3, R12, RZ ;  /* 0x0000000c03187227 */ /* 0x000fc800078e00ff */
[----:B------:R-:W-:Y:S02]  /*8a40*/  IMAD R13, R2, R47, R13 ;  /* 0x0000002f020d7224 */ /* 0x000fe400078e020d */
[----:B------:R-:W-:Y:S01]  /*8a50*/  @!P6 IMAD.IADD R8, R8, 0x1, -R2 ;  /* 0x000000010808e824 */ /* 0x000fe200078e0a02 */
[----:B------:R-:W-:Y:S01]  /*8a60*/  ISETP.GT.U32.AND P6, PT, R2, R16, PT ;  /* 0x000000100200720c */ /* 0x000fe20003fc4070 */
[C---:B------:R-:W-:Y:S02]  /*8a70*/  VIADD R30, R0.reuse, 0x79 ;  /* 0x00000079001e7836 */ /* 0x040fe40000000000 */
[----:B------:R-:W-:Y:S02]  /*8a80*/  VIADD R31, R0, 0x78 ;  /* 0x00000078001f7836 */ /* 0x000fe40000000000 */
[----:B------:R-:W-:Y:S02]  /*8a90*/  IMAD.MOV R24, RZ, RZ, -R24 ;  /* 0x000000ffff187224 */ /* 0x000fe400078e0a18 */
[----:B------:R-:W-:-:S02]  /*8aa0*/  IMAD.MOV.U32 R61, RZ, RZ, R15 ;  /* 0x000000ffff3d7224 */ /* 0x000fc400078e000f */
[----:B------:R-:W-:Y:S01]  /*8ab0*/  @!P0 IMAD.IADD R6, R6, 0x1, -R2 ;  /* 0x0000000106068824 */ /* 0x000fe200078e0a02 */
[C---:B------:R-:W-:Y:S01]  /*8ac0*/  ISETP.GT.U32.AND P0, PT, R2.reuse, R13, PT ;  /* 0x0000000d0200720c */ /* 0x040fe20003f04070 */
[----:B------:R0:W-:Y:S01]  /*8ad0*/  STL [R1+0x768], R90 ;  /* 0x0007685a01007387 */ /* 0x0001e20000100800 */
[C---:B------:R-:W-:Y:S01]  /*8ae0*/  IMAD R12, R2.reuse, R24, R12 ;  /* 0x00000018020c7224 */ /* 0x040fe200078e020c */
[----:B------:R-:W-:Y:S01]  /*8af0*/  IABS R24, R31 ;  /* 0x0000001f00187213 */ /* 0x000fe20000000000 */
[----:B------:R-:W-:Y:S02]  /*8b00*/  IMAD.MOV.U32 R60, RZ, RZ, R21 ;  /* 0x000000ffff3c7224 */ /* 0x000fe400078e0015 */
[----:B------:R-:W-:Y:S01]  /*8b10*/  @!P4 IMAD.MOV R61, RZ, RZ, -R61 ;  /* 0x000000ffff3dc224 */ /* 0x000fe200078e0a3d */
[C---:B------:R-:W-:Y:S01]  /*8b20*/  ISETP.GT.U32.AND P4, PT, R2.reuse, R9, PT ;  /* 0x000000090200720c */ /* 0x040fe20003f84070 */
[----:B0-----:R-:W-:Y:S01]  /*8b30*/  IMAD.MOV.U32 R90, RZ, RZ, R25 ;  /* 0x000000ffff5a7224 */ /* 0x001fe200078e0019 */
[----:B------:R-:W-:Y:S01]  /*8b40*/  IABS R25, R30 ;  /* 0x0000001e00197213 */ /* 0x000fe20000000000 */
[----:B------:R-:W-:Y:S01]  /*8b50*/  @!P5 IMAD.MOV R60, RZ, RZ, -R60 ;  /* 0x000000ffff3cd224 */ /* 0x000fe200078e0a3c */
[----:B------:R-:W-:Y:S01]  /*8b60*/  ISETP.GT.U32.AND P5, PT, R2, R8, PT ;  /* 0x000000080200720c */ /* 0x000fe20003fa4070 */
[----:B------:R-:W-:Y:S01]  /*8b70*/  @!P3 IMAD.IADD R11, R11, 0x1, -R2 ;  /* 0x000000010b0bb824 */ /* 0x000fe200078e0a02 */
[----:B------:R-:W-:Y:S01]  /*8b80*/  ISETP.GE.AND P3, PT, R38, RZ, PT ;  /* 0x000000ff2600720c */ /* 0x000fe20003f66270 */
[C---:B------:R-:W-:Y:S01]  /*8b90*/  IMAD.HI.U32 R47, R3.reuse, R25, RZ ;  /* 0x00000019032f7227 */ /* 0x040fe200078e00ff */
[----:B------:R0:W-:Y:S03]  /*8ba0*/  STL [R1+0x76c], R89 ;  /* 0x00076c5901007387 */ /* 0x0001e60000100800 */
[----:B------:R-:W-:-:S04]  /*8bb0*/  IMAD.HI.U32 R48, R3, R24, RZ ;  /* 0x0000001803307227 */ /* 0x000fc800078e00ff */
[----:B------:R-:W-:Y:S01]  /*8bc0*/  @!P6 IMAD.IADD R16, R16, 0x1, -R2 ;  /* 0x000000011010e824 */ /* 0x000fe200078e0a02 */
[----:B------:R-:W-:Y:S01]  /*8bd0*/  ISETP.GT.U32.AND P6, PT, R2, R12, PT ;  /* 0x0000000c0200720c */ /* 0x000fe20003fc4070 */
[----:B------:R-:W-:Y:S01]  /*8be0*/  IMAD.MOV R15, RZ, RZ, -R47 ;  /* 0x000000ffff0f7224 */ /* 0x000fe200078e0a2f */
[----:B0-----:R-:W0:Y:S01]  /*8bf0*/  S2R R89, SR_TID.X ;  /* 0x0000000000597919 */ /* 0x001e220000002100 */
[----:B------:R-:W-:Y:S02]  /*8c00*/  IMAD.MOV R14, RZ, RZ, -R48 ;  /* 0x000000ffff0e7224 */ /* 0x000fe400078e0a30 */
[----:B------:R-:W-:Y:S01]  /*8c10*/  @!P0 IMAD.IADD R13, R13, 0x1, -R2 ;  /* 0x000000010d0d8824 */ /* 0x000fe200078e0a02 */
[----:B------:R-:W-:Y:S01]  /*8c20*/  ISETP.GE.AND P0, PT, R40, RZ, PT ;  /* 0x000000ff2800720c */ /* 0x000fe20003f06270 */
[C---:B------:R-:W-:Y:S01]  /*8c30*/  IMAD R15, R2.reuse, R15, R25 ;  /* 0x0000000f020f7224 */ /* 0x040fe200078e0219 */
[C---:B------:R-:W-:Y:S01]  /*8c40*/  ISETP.GT.U32.AND P1, PT, R2.reuse, R22, PT ;  /* 0x000000160200720c */ /* 0x040fe20003f24070 */
[----:B------:R-:W-:-:S02]  /*8c50*/  IMAD R14, R2, R14, R24 ;  /* 0x0000000e020e7224 */ /* 0x000fc400078e0218 */
[--C-:B------:R-:W-:Y:S01]  /*8c60*/  @!P4 IMAD.IADD R9, R9, 0x1, -R2.reuse ;  /* 0x000000010909c824 */ /* 0x100fe200078e0a02 */
[----:B------:R-:W-:Y:S01]  /*8c70*/  ISETP.GE.AND P4, PT, R43, RZ, PT ;  /* 0x000000ff2b00720c */ /* 0x000fe20003f86270 */
[----:B------:R-:W-:Y:S02]  /*8c80*/  IMAD.MOV.U32 R25, RZ, RZ, R17 ;  /* 0x000000ffff197224 */ /* 0x000fe400078e0011 */
[--C-:B------:R-:W-:Y:S01]  /*8c90*/  @!P5 IMAD.IADD R8, R8, 0x1, -R2.reuse ;  /* 0x000000010808d824 */ /* 0x100fe200078e0a02 */
[C---:B------:R-:W-:Y:S01]  /*8ca0*/  ISETP.GT.U32.AND P5, PT, R2.reuse, R14, PT ;  /* 0x0000000e0200720c */ /* 0x040fe20003fa4070 */
[----:B------:R-:W-:Y:S01]  /*8cb0*/  @!P3 IMAD.MOV R25, RZ, RZ, -R25 ;  /* 0x000000ffff19b224 */ /* 0x000fe200078e0a19 */
[----:B------:R-:W-:Y:S01]  /*8cc0*/  ISETP.GT.U32.AND P3, PT, R2, R11, PT ;  /* 0x0000000b0200720c */ /* 0x000fe20003f64070 */
[----:B------:R-:W-:Y:S01]  /*8cd0*/  IMAD.MOV.U32 R58, RZ, RZ, R19 ;  /* 0x000000ffff3a7224 */ /* 0x000fe200078e0013 */
[----:B------:R-:W-:Y:S01]  /*8ce0*/  IABS R24, R0 ;  /* 0x0000000000187213 */ /* 0x000fe20000000000 */
[----:B------:R-:W-:Y:S01]  /*8cf0*/  @!P6 IMAD.IADD R12, R12, 0x1, -R2 ;  /* 0x000000010c0ce824 */ /* 0x000fe200078e0a02 */
[----:B------:R-:W-:Y:S01]  /*8d00*/  ISETP.GE.AND P6, PT, R37, RZ, PT ;  /* 0x000000ff2500720c */ /* 0x000fe20003fc6270 */
[----:B------:R-:W-:-:S02]  /*8d10*/  IMAD.MOV.U32 R21, RZ, RZ, R5 ;  /* 0x000000ffff157224 */ /* 0x000fc400078e0005 */
[----:B------:R-:W-:Y:S01]  /*8d20*/  @!P0 IMAD.MOV R58, RZ, RZ, -R58 ;  /* 0x000000ffff3a8224 */ /* 0x000fe200078e0a3a */
[----:B------:R-:W-:Y:S01]  /*8d30*/  ISETP.GT.U32.AND P0, PT, R2, R13, PT ;  /* 0x0000000d0200720c */ /* 0x000fe20003f04070 */
[----:B------:R-:W-:-:S04]  /*8d40*/  IMAD.HI.U32 R5, R3, R24, RZ ;  /* 0x0000001803057227 */ /* 0x000fc800078e00ff */
[--C-:B------:R-:W-:Y:S01]  /*8d50*/  @!P1 IMAD.IADD R22, R22, 0x1, -R2.reuse ;  /* 0x0000000116169824 */ /* 0x100fe200078e0a02 */
[C---:B------:R-:W-:Y:S01]  /*8d60*/  ISETP.GT.U32.AND P1, PT, R2.reuse, R10, PT ;  /* 0x0000000a0200720c */ /* 0x040fe20003f24070 */
[----:B------:R-:W-:Y:S01]  /*8d70*/  @!P4 IMAD.MOV R21, RZ, RZ, -R21 ;  /* 0x000000ffff15c224 */ /* 0x000fe200078e0a15 */
[----:B------:R-:W-:Y:S01]  /*8d80*/  ISETP.GT.U32.AND P4, PT, R2, R12, PT ;  /* 0x0000000c0200720c */ /* 0x000fe20003f84070 */
[----:B------:R-:W-:Y:S02]  /*8d90*/  IMAD.MOV R17, RZ, RZ, -R5 ;  /* 0x000000ffff117224 */ /* 0x000fe400078e0a05 */
[----:B------:R-:W-:Y:S02]  /*8da0*/  @!P5 IMAD.IADD R14, R14, 0x1, -R2 ;  /* 0x000000010e0ed824 */ /* 0x000fe400078e0a02 */
[----:B------:R-:W-:Y:S02]  /*8db0*/  IMAD.MOV.U32 R59, RZ, RZ, R18 ;  /* 0x000000ffff3b7224 */ /* 0x000fe400078e0012 */
[----:B------:R-:W-:Y:S01]  /*8dc0*/  @!P3 IMAD.IADD R11, R11, 0x1, -R2 ;  /* 0x000000010b0bb824 */ /* 0x000fe200078e0a02 */
[----:B------:R-:W-:Y:S01]  /*8dd0*/  ISETP.GE.AND P3, PT, R34, RZ, PT ;  /* 0x000000ff2200720c */ /* 0x000fe20003f66270 */
[----:B------:R-:W-:-:S02]  /*8de0*/  IMAD R17, R2, R17, R24 ;  /* 0x0000001102117224 */ /* 0x000fc400078e0218 */
[----:B------:R-:W-:Y:S01]  /*8df0*/  @!P6 IMAD.MOV R59, RZ, RZ, -R59 ;  /* 0x000000ffff3be224 */ /* 0x000fe200078e0a3b */
[C---:B------:R-:W-:Y:S01]  /*8e00*/  ISETP.GT.U32.AND P6, PT, R2.reuse, R14, PT ;  /* 0x0000000e0200720c */ /* 0x040fe20003fc4070 */
[--C-:B------:R-:W-:Y:S01]  /*8e10*/  @!P0 IMAD.IADD R13, R13, 0x1, -R2.reuse ;  /* 0x000000010d0d8824 */ /* 0x100fe200078e0a02 */
[----:B------:R-:W-:Y:S01]  /*8e20*/  ISETP.GT.U32.AND P0, PT, R2, R17, PT ;  /* 0x000000110200720c */ /* 0x000fe20003f04070 */
[--C-:B------:R-:W-:Y:S01]  /*8e30*/  @!P1 IMAD.IADD R10, R10, 0x1, -R2.reuse ;  /* 0x000000010a0a9824 */ /* 0x100fe200078e0a02 */
[----:B0-----:R-:W-:Y:S01]  /*8e40*/  LOP3.LUT R89, R89, 0x7f, RZ, 0xc0, !PT ;  /* 0x0000007f59597812 */ /* 0x001fe200078ec0ff */
[----:B------:R-:W-:Y:S01]  /*8e50*/  @!P4 IMAD.IADD R12, R12, 0x1, -R2 ;  /* 0x000000010c0cc824 */ /* 0x000fe200078e0a02 */
[----:B------:R-:W-:Y:S02]  /*8e60*/  ISETP.GT.U32.AND P1, PT, R2, R15, PT ;  /* 0x0000000f0200720c */ /* 0x000fe40003f24070 */
[----:B------:R-:W-:Y:S01]  /*8e70*/  ISETP.GE.AND P4, PT, R33, RZ, PT ;  /* 0x000000ff2100720c */ /* 0x000fe20003f86270 */
[----:B------:R-:W-:-:S02]  /*8e80*/  IMAD R18, R89, UR15, RZ ;  /* 0x0000000f59127c24 */ /* 0x000fc4000f8e02ff */
[----:B------:R-:W-:Y:S01]  /*8e90*/  @!P3 IMAD.MOV R16, RZ, RZ, -R16 ;  /* 0x000000ffff10b224 */ /* 0x000fe200078e0a10 */
[----:B------:R-:W-:Y:S01]  /*8ea0*/  ISETP.GE.AND P3, PT, R32, RZ, PT ;  /* 0x000000ff2000720c */ /* 0x000fe20003f66270 */
[----:B------:R-:W-:Y:S01]  /*8eb0*/  @!P6 IMAD.IADD R14, R14, 0x1, -R2 ;  /* 0x000000010e0ee824 */ /* 0x000fe200078e0a02 */
[C---:B------:R-:W-:Y:S01]  /*8ec0*/  LEA R5, P6, R18.reuse, UR22, 0x1 ;  /* 0x0000001612057c11 */ /* 0x040fe2000f8c08ff */
[----:B------:R-:W-:Y:S02]  /*8ed0*/  IMAD.MOV.U32 R48, RZ, RZ, R20 ;  /* 0x000000ffff307224 */ /* 0x000fe400078e0014 */
[----:B------:R-:W-:Y:S02]  /*8ee0*/  IMAD.MOV.U32 R20, RZ, RZ, R6 ;  /* 0x000000ffff147224 */ /* 0x000fe400078e0006 */
[----:B------:R-:W-:Y:S02]  /*8ef0*/  @!P0 IMAD.IADD R17, R17, 0x1, -R2 ;  /* 0x0000000111118824 */ /* 0x000fe400078e0a02 */
[----:B------:R-:W-:Y:S01]  /*8f00*/  IMAD.MOV.U32 R47, RZ, RZ, R4 ;  /* 0x000000ffff2f7224 */ /* 0x000fe200078e0004 */
[----:B------:R-:W-:Y:S01]  /*8f10*/  LEA.HI.X.SX32 R4, R18, UR23, 0x1, P6 ;  /* 0x0000001712047c11 */ /* 0x000fe2000b0f0eff */
[----:B------:R-:W-:Y:S01]  /*8f20*/  @!P1 IMAD.IADD R15, R15, 0x1, -R2 ;  /* 0x000000010f0f9824 */ /* 0x000fe200078e0a02 */
[C---:B------:R-:W-:Y:S01]  /*8f30*/  ISETP.GT.U32.AND P1, PT, R2.reuse, R10, PT ;  /* 0x0000000a0200720c */ /* 0x040fe20003f24070 */
[----:B------:R-:W-:Y:S01]  /*8f40*/  @!P4 IMAD.MOV R20, RZ, RZ, -R20 ;  /* 0x000000ffff14c224 */ /* 0x000fe200078e0a14 */
[----:B------:R-:W-:Y:S01]  /*8f50*/  ISETP.GT.U32.AND P4, PT, R2, R17, PT ;  /* 0x000000110200720c */ /* 0x000fe20003f84070 */
[----:B------:R-:W-:Y:S01]  /*8f60*/  IMAD.MOV.U32 R18, RZ, RZ, R11 ;  /* 0x000000ffff127224 */ /* 0x000fe200078e000b */
[----:B------:R-:W-:-:S03]  /*8f70*/  ISETP.GE.AND P6, PT, R28, RZ, PT ;  /* 0x000000ff1c00720c */ /* 0x000fc60003fc6270 */
[----:B------:R-:W-:Y:S01]  /*8f80*/  @!P3 IMAD.MOV R18, RZ, RZ, -R18 ;  /* 0x000000ffff12b224 */ /* 0x000fe200078e0a12 */
[----:B------:R-:W-:Y:S02]  /*8f90*/  ISETP.GE.AND P3, PT, R0, RZ, PT ;  /* 0x000000ff0000720c */ /* 0x000fe40003f66270 */
[----:B------:R-:W-:-:S03]  /*8fa0*/  ISETP.GE.AND P5, PT, R39, RZ, PT ;  /* 0x000000ff2700720c */ /* 0x000fc60003fa6270 */
[--C-:B------:R-:W-:Y:S02]  /*8fb0*/  @!P1 IMAD.IADD R10, R10, 0x1, -R2.reuse ;  /* 0x000000010a0a9824 */ /* 0x100fe400078e0a02 */
[----:B------:R-:W-:Y:S01]  /*8fc0*/  @!P4 IMAD.IADD R17, R17, 0x1, -R2 ;  /* 0x000000011111c824 */ /* 0x000fe200078e0a02 */
[----:B------:R-:W-:Y:S01]  /*8fd0*/  ISETP.NE.AND P4, PT, R7, RZ, PT ;  /* 0x000000ff0700720c */ /* 0x000fe20003f85270 */
[----:B------:R-:W-:Y:S01]  /*8fe0*/  @!P6 IMAD.MOV R10, RZ, RZ, -R10 ;  /* 0x000000ffff0ae224 */ /* 0x000fe200078e0a0a */
[----:B------:R-:W-:Y:S02]  /*8ff0*/  ISETP.GE.AND P6, PT, R31, RZ, PT ;  /* 0x000000ff1f00720c */ /* 0x000fe40003fc6270 */
[----:B------:R-:W-:Y:S01]  /*9000*/  LOP3.LUT R11, RZ, R7, RZ, 0x33, !PT ;  /* 0x00000007ff0b7212 */ /* 0x000fe200078e33ff */
[----:B------:R-:W-:Y:S02]  /*9010*/  @!P3 IMAD.MOV R17, RZ, RZ, -R17 ;  /* 0x000000ffff11b224 */ /* 0x000fe400078e0a11 */
[----:B------:R-:W-:Y:S01]  /*9020*/  @!P5 IMAD.MOV R48, RZ, RZ, -R48 ;  /* 0x000000ffff30d224 */ /* 0x000fe200078e0a30 */
[----:B------:R-:W-:-:S02]  /*9030*/  ISETP.GT.U32.AND P5, PT, R2, R15, PT ;  /* 0x0000000f0200720c */ /* 0x000fc40003fa4070 */
[----:B------:R-:W-:Y:S02]  /*9040*/  SEL R17, R11, R17, !P4 ;  /* 0x000000110b117207 */ /* 0x000fe40006000000 */
[----:B------:R-:W-:-:S03]  /*9050*/  PLOP3.LUT P3, PT, PT, PT, UP1, 0x80, 0x8 ;  /* 0x000000000008781c */ /* 0x000fc60003f6f018 */
[----:B------:R-:W-:Y:S01]  /*9060*/  IMAD R24, R17, UR7, RZ ;  /* 0x0000000711187c24 */ /* 0x000fe2000f8e02ff */
[----:B------:R-:W-:Y:S01]  /*9070*/  ISETP.LT.AND P3, PT, R89, UR12, P3 ;  /* 0x0000000c59007c0c */ /* 0x000fe20009f61270 */
[----:B------:R-:W-:-:S03]  /*9080*/  @!P6 IMAD.MOV R14, RZ, RZ, -R14 ;  /* 0x000000ffff0ee224 */ /* 0x000fc600078e0a0e */
[C---:B------:R-:W-:Y:S01]  /*9090*/  LEA R28, P6, R24.reuse, R5, 0x1 ;  /* 0x00000005181c7211 */ /* 0x040fe200078c08ff */
[----:B------:R-:W-:Y:S01]  /*90a0*/  @!P5 IMAD.IADD R15, R15, 0x1, -R2 ;  /* 0x000000010f0fd824 */ /* 0x000fe200078e0a02 */
[----:B------:R-:W-:Y:S02]  /*90b0*/  ISETP.GE.AND P5, PT, R29, RZ, PT ;  /* 0x000000ff1d00720c */ /* 0x000fe40003fa6270 */
[----:B------:R-:W-:Y:S02]  /*90c0*/  PRMT R43, RZ, 0x7610, R43 ;  /* 0x00007610ff2b7816 */ /* 0x000fe4000000002b */
[----:B------:R-:W-:-:S05]  /*90d0*/  LEA.HI.X.SX32 R29, R24, R4, 0x1, P6 ;  /* 0x00000004181d7211 */ /* 0x000fca00030f0eff */
[----:B------:R0:W2:Y:S01]  /*90e0*/  @P3 LDG.E.U16 R43, desc[UR24][R28.64] ;  /* 0x000000181c2b3981 */ /* 0x0000a2000c1e1500 */
[----:B------:R-:W-:Y:S02]  /*90f0*/  ISETP.GE.AND P0, PT, R27, RZ, PT ;  /* 0x000000ff1b00720c */ /* 0x000fe40003f06270 */
[----:B------:R-:W-:Y:S01]  /*9100*/  SEL R17, R11, R70, !P4 ;  /* 0x000000460b117207 */ /* 0x000fe20006000000 */
[----:B------:R-:W-:-:S10]  /*9110*/  IMAD.MOV.U32 R19, RZ, RZ, R9 ;  /* 0x000000ffff137224 */ /* 0x000fd400078e0009 */
[----:B------:R-:W-:Y:S01]  /*9120*/  @!P0 IMAD.MOV R12, RZ, RZ, -R12 ;  /* 0x000000ffff0c8224 */ /* 0x000fe200078e0a0c */
[----:B------:R-:W-:Y:S01]  /*9130*/  ISETP.GE.AND P0, PT, R30, RZ, PT ;  /* 0x000000ff1e00720c */ /* 0x000fe20003f06270 */
[----:B------:R-:W-:Y:S01]  /*9140*/  @!P5 IMAD.MOV R8, RZ, RZ, -R8 ;  /* 0x000000ffff08d224 */ /* 0x000fe200078e0a08 */
[----:B------:R-:W-:Y:S01]  /*9150*/  ISETP.GE.AND P5, PT, R35, RZ, PT ;  /* 0x000000ff2300720c */ /* 0x000fe20003fa6270 */
[----:B------:R-:W-:Y:S02]  /*9160*/  VIADD R9, R0, 0x5a ;  /* 0x0000005a00097836 */ /* 0x000fe40000000000 */
[----:B------:R-:W-:-:S03]  /*9170*/  IMAD R27, R17, UR7, RZ ;  /* 0x00000007111b7c24 */ /* 0x000fc6000f8e02ff */
[----:B------:R-:W-:Y:S02]  /*9180*/  IABS R6, R9 ;  /* 0x0000000900067213 */ /* 0x000fe40000000000 */
[----:B------:R-:W-:-:S03]  /*9190*/  LEA R89, P6, R27, R5, 0x1 ;  /* 0x000000051b597211 */ /* 0x000fc600078c08ff */
[----:B------:R-:W-:Y:S01]  /*91a0*/  @!P0 IMAD.MOV R15, RZ, RZ, -R15 ;  /* 0x000000ffff0f8224 */ /* 0x000fe200078e0a0f */
[----:B------:R-:W-:Y:S02]  /*91b0*/  ISETP.GE.AND P0, PT, R9, RZ, PT ;  /* 0x000000ff0900720c */ /* 0x000fe40003f06270 */
[----:B------:R-:W-:Y:S01]  /*91c0*/  SEL R9, R11, R66, !P4 ;  /* 0x000000420b097207 */ /* 0x000fe20006000000 */
[----:B------:R-:W-:Y:S04]  /*91d0*/  STL [R1+0x770], R88 ;  /* 0x0007705801007387 */ /* 0x000fe80000100800 */
[----:B------:R0:W-:Y:S01]  /*91e0*/  STL [R1+0xb8], R28 ;  /* 0x0000b81c01007387 */ /* 0x0001e20000100800 */
[----:B------:R-:W-:Y:S02]  /*91f0*/  IMAD R17, R9, UR7, RZ ;  /* 0x0000000709117c24 */ /* 0x000fe4000f8e02ff */
[----:B------:R-:W-:Y:S01]  /*9200*/  @!P5 IMAD.MOV R13, RZ, RZ, -R13 ;  /* 0x000000ffff0dd224 */ /* 0x000fe200078e0a0d */
[----:B------:R1:W-:Y:S01]  /*9210*/  STL [R1+0xb4], R29 ;  /* 0x0000b41d01007387 */ /* 0x0003e20000100800 */
[----:B------:R-:W-:-:S02]  /*9220*/  ISETP.GE.AND P5, PT, R45, RZ, PT ;  /* 0x000000ff2d00720c */ /* 0x000fc40003fa6270 */
[----:B0-----:R-:W-:Y:S01]  /*9230*/  LEA.HI.X.SX32 R28, R27, R4, 0x1, P6 ;  /* 0x000000041b1c7211 */ /* 0x001fe200030f0eff */
[----:B------:R-:W-:Y:S01]  /*9240*/  STL [R1+0x4b0], R89 ;  /* 0x0004b05901007387 */ /* 0x000fe20000100800 */
[----:B------:R-:W-:-:S03]  /*9250*/  PRMT R45, RZ, 0x7610, R45 ;  /* 0x00007610ff2d7816 */ /* 0x000fc6000000002d */
[----:B-1----:R-:W-:Y:S01]  /*9260*/  @P3 IMAD.MOV.U32 R29, RZ, RZ, R28 ;  /* 0x000000ffff1d3224 */ /* 0x002fe200078e001c */
[----:B------:R-:W-:Y:S02]  /*9270*/  ISETP.GE.AND P1, PT, R41, RZ, PT ;  /* 0x000000ff2900720c */ /* 0x000fe40003f26270 */
[----:B------:R-:W-:Y:S01]  /*9280*/  PRMT R41, RZ, 0x7610, R41 ;  /* 0x00007610ff297816 */ /* 0x000fe20000000029 */
[----:B--2---:R0:W-:Y:S04]  /*9290*/  STL [R1+0x224], R43 ;  /* 0x0002242b01007387 */ /* 0x0041e80000100800 */
[----:B------:R1:W-:Y:S01]  /*92a0*/  STL [R1+0x4ac], R28 ;  /* 0x0004ac1c01007387 */ /* 0x0003e20000100800 */
[----:B0-----:R-:W-:Y:S01]  /*92b0*/  LEA R43, P6, R17, R5, 0x1 ;  /* 0x00000005112b7211 */ /* 0x001fe200078c08ff */
[----:B-1----:R-:W-:-:S03]  /*92c0*/  @P3 IMAD.MOV.U32 R28, RZ, RZ, R89 ;  /* 0x000000ffff1c3224 */ /* 0x002fc600078e0059 */
[----:B------:R-:W-:Y:S02]  /*92d0*/  LEA.HI.X.SX32 R88, R17, R4, 0x1, P6 ;  /* 0x0000000411587211 */ /* 0x000fe400030f0eff */
[----:B------:R0:W2:Y:S02]  /*92e0*/  @P3 LDG.E.U16 R45, desc[UR24][R28.64] ;  /* 0x000000181c2d3981 */ /* 0x0000a4000c1e1500 */
[----:B0-----:R-:W-:Y:S02]  /*92f0*/  @P3 IMAD.MOV.U32 R28, RZ, RZ, R43 ;  /* 0x000000ffff1c3224 */ /* 0x001fe400078e002b */
[----:B------:R-:W-:-:S05]  /*9300*/  @P3 IMAD.MOV.U32 R29, RZ, RZ, R88 ;  /* 0x000000ffff1d3224 */ /* 0x000fca00078e0058 */
[----:B------:R0:W3:Y:S01]  /*9310*/  @P3 LDG.E.U16 R41, desc[UR24][R28.64] ;  /* 0x000000181c293981 */ /* 0x0000e2000c1e1500 */
[----:B------:R-:W-:-:S04]  /*9320*/  IMAD.HI.U32 R7, R3, R6, RZ ;  /* 0x0000000603077227 */ /* 0x000fc800078e00ff */
[----:B------:R-:W-:-:S04]  /*9330*/  IMAD.MOV R7, RZ, RZ, -R7 ;  /* 0x000000ffff077224 */ /* 0x000fc800078e0a07 */
[----:B------:R-:W-:Y:S01]  /*9340*/  IMAD R6, R2, R7, R6 ;  /* 0x0000000702067224 */ /* 0x000fe200078e0206 */
[----:B------:R-:W-:Y:S01]  /*9350*/  SEL R7, R11, R63, !P4 ;  /* 0x0000003f0b077207 */ /* 0x000fe20006000000 */
[----:B------:R-:W-:Y:S01]  /*9360*/  @!P1 IMAD.MOV R47, RZ, RZ, -R47 ;  /* 0x000000ffff2f9224 */ /* 0x000fe200078e0a2f */
[----:B------:R-:W-:Y:S01]  /*9370*/  ISETP.GE.AND P1, PT, R36, RZ, PT ;  /* 0x000000ff2400720c */ /* 0x000fe20003f26270 */
[----:B------:R-:W-:Y:S02]  /*9380*/  STL [R1+0xf8], R43 ;  /* 0x0000f82b01007387 */ /* 0x000fe40000100800 */
[----:B------:R-:W-:Y:S01]  /*9390*/  IMAD R24, R7, UR7, RZ ;  /* 0x0000000707187c24 */ /* 0x000fe2000f8e02ff */
[----:B------:R-:W-:Y:S01]  /*93a0*/  SEL R9, R11, R56, !P4 ;  /* 0x000000380b097207 */ /* 0x000fe20006000000 */
[----:B------:R-:W-:Y:S04]  /*93b0*/  STL [R1+0xf4], R88 ;  /* 0x0000f45801007387 */ /* 0x000fe80000100800 */
[----:B------:R-:W-:-:S04]  /*93c0*/  IMAD R17, R9, UR7, RZ ;  /* 0x0000000709117c24 */ /* 0x000fc8000f8e02ff */
[----:B------:R-:W-:Y:S01]  /*93d0*/  @!P1 IMAD.MOV R19, RZ, RZ, -R19 ;  /* 0x000000ffff139224 */ /* 0x000fe200078e0a13 */
[----:B------:R-:W-:Y:S02]  /*93e0*/  ISETP.GE.AND P1, PT, R42, RZ, PT ;  /* 0x000000ff2a00720c */ /* 0x000fe40003f26270 */
[----:B------:R-:W-:Y:S02]  /*93f0*/  PRMT R42, RZ, 0x7610, R42 ;  /* 0x00007610ff2a7816 */ /* 0x000fe4000000002a */
[----:B------:R-:W-:Y:S01]  /*9400*/  PRMT R40, RZ, 0x7610, R40 ;  /* 0x00007610ff287816 */ /* 0x000fe20000000028 */
[----:B--2---:R1:W-:Y:S02]  /*9410*/  STL [R1+0x2f4], R45 ;  /* 0x0002f42d01007387 */ /* 0x0043e40000100800 */
[----:B-1----:R-:W-:-:S04]  /*9420*/  LEA R45, P6, R24, R5, 0x1 ;  /* 0x00000005182d7211 */ /* 0x002fc800078c08ff */
[----:B0-----:R-:W-:Y:S01]  /*9430*/  LEA.HI.X.SX32 R28, R24, R4, 0x1, P6 ;  /* 0x00000004181c7211 */ /* 0x001fe200030f0eff */
[----:B------:R-:W-:Y:S04]  /*9440*/  STL [R1+0x138], R45 ;  /* 0x0001382d01007387 */ /* 0x000fe80000100800 */
[----:B---3--:R0:W-:Y:S01]  /*9450*/  STL [R1+0x220], R41 ;  /* 0x0002202901007387 */ /* 0x0081e20000100800 */
[----:B------:R-:W-:-:S03]  /*9460*/  @P3 IMAD.MOV.U32 R29, RZ, RZ, R28 ;  /* 0x000000ffff1d3224 */ /* 0x000fc600078e001c */
        /* <DEDUP_REMOVED lines=8> */
[C---:B------:R-:W-:Y:S02]  /*94f0*/  SEL R7, R11.reuse, R54, !P4 ;  /* 0x000000360b077207 */ /* 0x040fe40006000000 */
[----:B------:R-:W-:Y:S01]  /*9500*/  SEL R9, R11, R52, !P4 ;  /* 0x000000340b097207 */ /* 0x000fe20006000000 */
[----:B------:R-:W-:Y:S02]  /*9510*/  STL [R1+0x180], R41 ;  /* 0x0001802901007387 */ /* 0x000fe40000100800 */
[----:B------:R-:W-:Y:S02]  /*9520*/  IMAD R24, R7, UR7, RZ ;  /* 0x0000000707187c24 */ /* 0x000fe4000f8e02ff */
[----:B------:R-:W-:Y:S01]  /*9530*/  STL [R1+0x17c], R43 ;  /* 0x00017c2b01007387 */ /* 0x000fe20000100800 */
[----:B------:R-:W-:Y:S01]  /*9540*/  IMAD R17, R9, UR7, RZ ;  /* 0x0000000709117c24 */ /* 0x000fe2000f8e02ff */
[----:B------:R-:W-:-:S02]  /*9550*/  PRMT R27, RZ, 0x7610, R27 ;  /* 0x00007610ff1b7816 */ /* 0x000fc4000000001b */
        /* <DEDUP_REMOVED lines=14> */
[----:B------:R-:W3:Y:S01]  /*9640*/  @P3 LDG.E.U16 R38, desc[UR24][R28.64] ;  /* 0x000000181c263981 */ /* 0x000ee2000c1e1500 */
        /* <DEDUP_REMOVED lines=9> */
[----:B0-----:R-:W-:-:S04]  /*96e0*/  LEA R27, P6, R7, R5, 0x1 ;  /* 0x00000005071b7211 */ /* 0x001fc800078c08ff */
[----:B------:R-:W-:Y:S01]  /*96f0*/  LEA.HI.X.SX32 R41, R7, R4, 0x1, P6 ;  /* 0x0000000407297211 */ /* 0x000fe200030f0eff */
[----:B------:R0:W-:Y:S01]  /*9700*/  STL [R1+0x240], R27 ;  /* 0x0002401b01007387 */ /* 0x0001e20000100800 */
[----:B------:R-:W-:Y:S01]  /*9710*/  SEL R7, R11, R26, !P4 ;  /* 0x0000001a0b077207 */ /* 0x000fe20006000000 */
[----:B------:R-:W-:Y:S02]  /*9720*/  @P3 IMAD.MOV.U32 R26, RZ, RZ, R27 ;  /* 0x000000ffff1a3224 */ /* 0x000fe400078e001b */
[----:B---3--:R1:W-:Y:S01]  /*9730*/  STL [R1+0x21c], R38 ;  /* 0x00021c2601007387 */ /* 0x0083e20000100800 */
[----:B0-----:R-:W-:Y:S01]  /*9740*/  @P3 IMAD.MOV.U32 R27, RZ, RZ, R41 ;  /* 0x000000ffff1b3224 */ /* 0x001fe200078e0029 */
[----:B-1----:R-:W-:-:S04]  /*9750*/  LEA R38, P6, R9, R5, 0x1 ;  /* 0x0000000509267211 */ /* 0x002fc800078c08ff */
[----:B------:R0:W2:Y:S01]  /*9760*/  @P3 LDG.E.U16 R17, desc[UR24][R26.64] ;  /* 0x000000181a113981 */ /* 0x0000a2000c1e1500 */
[----:B------:R-:W-:Y:S01]  /*9770*/  LEA.HI.X.SX32 R40, R9, R4, 0x1, P6 ;  /* 0x0000000409287211 */ /* 0x000fe200030f0eff */
[----:B0-----:R-:W-:-:S04]  /*9780*/  @P3 IMAD.MOV.U32 R26, RZ, RZ, R38 ;  /* 0x000000ffff1a3224 */ /* 0x001fc800078e0026 */
[----:B------:R-:W-:-:S05]  /*9790*/  @P3 IMAD.MOV.U32 R27, RZ, RZ, R40 ;  /* 0x000000ffff1b3224 */ /* 0x000fca00078e0028 */
[----:B------:R-:W3:Y:S01]  /*97a0*/  @P3 LDG.E.U16 R37, desc[UR24][R26.64] ;  /* 0x000000181a253981 */ /* 0x000ee2000c1e1500 */
[----:B------:R-:W-:-:S03]  /*97b0*/  SEL R46, R11, R46, !P4 ;  /* 0x0000002e0b2e7207 */ /* 0x000fc60006000000 */
[----:B------:R-:W-:Y:S02]  /*97c0*/  STL [R1+0x23c], R41 ;  /* 0x00023c2901007387 */ /* 0x000fe40000100800 */
[----:B------:R-:W-:Y:S02]  /*97d0*/  IMAD R46, R46, UR7, RZ ;  /* 0x000000072e2e7c24 */ /* 0x000fe4000f8e02ff */
[----:B------:R-:W-:Y:S04]  /*97e0*/  STL [R1+0x280], R38 ;  /* 0x0002802601007387 */ /* 0x000fe80000100800 */
[----:B------:R-:W-:Y:S01]  /*97f0*/  STL [R1+0x27c], R40 ;  /* 0x00027c2801007387 */ /* 0x000fe20000100800 */
[----:B------:R-:W-:Y:S01]  /*9800*/  IMAD R9, R7, UR7, RZ ;  /* 0x0000000707097c24 */ /* 0x000fe2000f8e02ff */
[----:B------:R-:W-:-:S02]  /*9810*/  SEL R7, R11, R16, !P4 ;  /* 0x000000100b077207 */ /* 0x000fc40006000000 */
[----:B------:R-:W-:Y:S02]  /*9820*/  PRMT R39, RZ, 0x7610, R39 ;  /* 0x00007610ff277816 */ /* 0x000fe40000000027 */
[----:B------:R-:W-:Y:S01]  /*9830*/  PRMT R34, RZ, 0x7610, R34 ;  /* 0x00007610ff227816 */ /* 0x000fe20000000022 */
[----:B--2---:R0:W-:Y:S02]  /*9840*/  STL [R1+0x1f4], R17 ;  /* 0x0001f41101007387 */ /* 0x0041e40000100800 */
[----:B0-----:R-:W-:-:S04]  /*9850*/  LEA R17, P6, R46, R5, 0x1 ;  /* 0x000000052e117211 */ /* 0x001fc800078c08ff */
[----:B------:R-:W-:Y:S01]  /*9860*/  LEA.HI.X.SX32 R40, R46, R4, 0x1, P6 ;  /* 0x000000042e287211 */ /* 0x000fe200030f0eff */
[----:B------:R0:W-:Y:S01]  /*9870*/  STL [R1+0x2c0], R17 ;  /* 0x0002c01101007387 */ /* 0x0001e20000100800 */
[----:B------:R-:W-:-:S03]  /*9880*/  @P3 IMAD.MOV.U32 R16, RZ, RZ, R17 ;  /* 0x000000ffff103224 */ /* 0x000fc600078e0011 */
[----:B---3--:R1:W-:Y:S01]  /*9890*/  STL [R1+0x1f8], R37 ;  /* 0x0001f82501007387 */ /* 0x0083e20000100800 */
[----:B0-----:R-:W-:Y:S01]  /*98a0*/  @P3 IMAD.MOV.U32 R17, RZ, RZ, R40 ;  /* 0x000000ffff113224 */ /* 0x001fe200078e0028 */
[----:B-1----:R-:W-:-:S04]  /*98b0*/  LEA R37, P6, R9, R5, 0x1 ;  /* 0x0000000509257211 */ /* 0x002fc800078c08ff */
[----:B------:R0:W2:Y:S01]  /*98c0*/  @P3 LDG.E.U16 R39, desc[UR24][R16.64] ;  /* 0x0000001810273981 */ /* 0x0000a2000c1e1500 */
[----:B------:R-:W-:Y:S01]  /*98d0*/  LEA.HI.X.SX32 R38, R9, R4, 0x1, P6 ;  /* 0x0000000409267211 */ /* 0x000fe200030f0eff */
[----:B0-----:R-:W-:-:S04]  /*98e0*/  @P3 IMAD.MOV.U32 R16, RZ, RZ, R37 ;  /* 0x000000ffff103224 */ /* 0x001fc800078e0025 */
[----:B------:R-:W-:-:S05]  /*98f0*/  @P3 IMAD.MOV.U32 R17, RZ, RZ, R38 ;  /* 0x000000ffff113224 */ /* 0x000fca00078e0026 */
[----:B------:R0:W3:Y:S01]  /*9900*/  @P3 LDG.E.U16 R34, desc[UR24][R16.64] ;  /* 0x0000001810223981 */ /* 0x0000e2000c1e1500 */
[----:B------:R-:W-:-:S05]  /*9910*/  SEL R21, R11, R21, !P4 ;  /* 0x000000150b157207 */ /* 0x000fca0006000000 */
[----:B------:R-:W-:Y:S01]  /*9920*/  IMAD R21, R21, UR7, RZ ;  /* 0x0000000715157c24 */ /* 0x000fe2000f8e02ff */
[----:B------:R-:W-:Y:S01]  /*9930*/  STL [R1+0x2bc], R40 ;  /* 0x0002bc2801007387 */ /* 0x000fe20000100800 */
[----:B------:R-:W-:-:S03]  /*9940*/  SEL R8, R11, R8, !P4 ;  /* 0x000000080b087207 */ /* 0x000fc60006000000 */
[----:B------:R-:W-:Y:S01]  /*9950*/  LEA R9, P6, R21, R5, 0x1 ;  /* 0x0000000515097211 */ /* 0x000fe200078c08ff */
[----:B------:R-:W-:Y:S01]  /*9960*/  STL [R1+0x300], R37 ;  /* 0x0003002501007387 */ /* 0x000fe20000100800 */
[----:B------:R-:W-:-:S03]  /*9970*/  IMAD R7, R7, UR7, RZ ;  /* 0x0000000707077c24 */ /* 0x000fc6000f8e02ff */
[----:B------:R1:W-:Y:S01]  /*9980*/  STL [R1+0x2fc], R38 ;  /* 0x0002fc2601007387 */ /* 0x0003e20000100800 */
[----:B0-----:R-:W-:Y:S01]  /*9990*/  IMAD R16, R8, UR7, RZ ;  /* 0x0000000708107c24 */ /* 0x001fe2000f8e02ff */
[----:B------:R-:W-:Y:S01]  /*99a0*/  PRMT R36, RZ, 0x7610, R36 ;  /* 0x00007610ff247816 */ /* 0x000fe20000000024 */
[----:B------:R-:W-:Y:S01]  /*99b0*/  @P3 IMAD.MOV.U32 R8, RZ, RZ, R9 ;  /* 0x000000ffff083224 */ /* 0x000fe200078e0009 */
[----:B------:R0:W-:Y:S01]  /*99c0*/  STL [R1+0x340], R9 ;  /* 0x0003400901007387 */ /* 0x0001e20000100800 */
[----:B-1----:R-:W-:-:S05]  /*99d0*/  LEA.HI.X.SX32 R38, R21, R4, 0x1, P6 ;  /* 0x0000000415267211 */ /* 0x002fca00030f0eff */
[----:B0-----:R-:W-:Y:S01]  /*99e0*/  @P3 IMAD.MOV.U32 R9, RZ, RZ, R38 ;  /* 0x000000ffff093224 */ /* 0x001fe200078e0026 */
[----:B------:R-:W-:-:S04]  /*99f0*/  PRMT R32, RZ, 0x7610, R32 ;  /* 0x00007610ff207816 */ /* 0x000fc80000000020 */
[----:B------:R0:W4:Y:S04]  /*9a00*/  @P3 LDG.E.U16 R36, desc[UR24][R8.64] ;  /* 0x0000001808243981 */ /* 0x000128000c1e1500 */
[----:B---3--:R1:W-:Y:S02]  /*9a10*/  STL [R1+0x1f0], R34 ;  /* 0x0001f02201007387 */ /* 0x0083e40000100800 */
[----:B-1----:R-:W-:-:S04]  /*9a20*/  LEA R34, P6, R7, R5, 0x1 ;  /* 0x0000000507227211 */ /* 0x002fc800078c08ff */
[----:B------:R-:W-:Y:S01]  /*9a30*/  LEA.HI.X.SX32 R37, R7, R4, 0x1, P6 ;  /* 0x0000000407257211 */ /* 0x000fe200030f0eff */
[----:B0-----:R-:W-:-:S04]  /*9a40*/  @P3 IMAD.MOV.U32 R8, RZ, RZ, R34 ;  /* 0x000000ffff083224 */ /* 0x001fc800078e0022 */
[----:B------:R-:W-:-:S05]  /*9a50*/  @P3 IMAD.MOV.U32 R9, RZ, RZ, R37 ;  /* 0x000000ffff093224 */ /* 0x000fca00078e0025 */
[----:B------:R0:W3:Y:S04]  /*9a60*/  @P3 LDG.E.U16 R32, desc[UR24][R8.64] ;  /* 0x0000001808203981 */ /* 0x0000e8000c1e1500 */
[----:B------:R-:W-:Y:S01]  /*9a70*/  STL [R1+0x33c], R38 ;  /* 0x00033c2601007387 */ /* 0x000fe20000100800 */
[----:B------:R-:W-:-:S03]  /*9a80*/  SEL R10, R11, R10, !P4 ;  /* 0x0000000a0b0a7207 */ /* 0x000fc60006000000 */
[----:B------:R-:W-:Y:S04]  /*9a90*/  STL [R1+0x460], R34 ;  /* 0x0004602201007387 */ /* 0x000fe80000100800 */
[----:B------:R-:W-:Y:S04]  /*9aa0*/  STL [R1+0x45c], R37 ;  /* 0x00045c2501007387 */ /* 0x000fe80000100800 */
[----:B----4-:R1:W-:Y:S01]  /*9ab0*/  STL [R1+0x1e4], R36 ;  /* 0x0001e42401007387 */ /* 0x0103e20000100800 */
[----:B------:R-:W-:Y:S01]  /*9ac0*/  IMAD R10, R10, UR7, RZ ;  /* 0x000000070a0a7c24 */ /* 0x000fe2000f8e02ff */
[----:B-1----:R-:W-:-:S04]  /*9ad0*/  LEA R36, P6, R16, R5, 0x1 ;  /* 0x0000000510247211 */ /* 0x002fc800078c08ff */
[----:B0-----:R-:W-:Y:S01]  /*9ae0*/  LEA.HI.X.SX32 R8, R16, R4, 0x1, P6 ;  /* 0x0000000410087211 */ /* 0x001fe200030f0eff */
[----:B------:R-:W-:Y:S01]  /*9af0*/  STL [R1+0x470], R36 ;  /* 0x0004702401007387 */ /* 0x000fe20000100800 */
[----:B------:R-:W-:-:S03]  /*9b00*/  PRMT R35, RZ, 0x7610, R35 ;  /* 0x00007610ff237816 */ /* 0x000fc60000000023 */
[----:B--2---:R-:W-:Y:S01]  /*9b10*/  STL [R1+0x1ec], R39 ;  /* 0x0001ec2701007387 */ /* 0x004fe20000100800 */
[----:B------:R-:W-:Y:S01]  /*9b20*/  @P3 IMAD.MOV.U32 R9, RZ, RZ, R8 ;  /* 0x000000ffff093224 */ /* 0x000fe200078e0008 */
[----:B------:R-:W-:Y:S02]  /*9b30*/  PRMT R7, RZ, 0x7610, R7 ;  /* 0x00007610ff077816 */ /* 0x000fe40000000007 */
[----:B---3--:R0:W-:Y:S04]  /*9b40*/  STL [R1+0x1e8], R32 ;  /* 0x0001e82001007387 */ /* 0x0081e80000100800 */
        /* <DEDUP_REMOVED lines=8> */
[----:B------:R-:W-:-:S03]  /*9bd0*/  SEL R12, R11, R12, !P4 ;  /* 0x0000000c0b0c7207 */ /* 0x000fc60006000000 */
[----:B------:R-:W-:Y:S02]  /*9be0*/  STL [R1+0x480], R32 ;  /* 0x0004802001007387 */ /* 0x000fe40000100800 */
[----:B------:R-:W-:Y:S02]  /*9bf0*/  IMAD R12, R12, UR7, RZ ;  /* 0x000000070c0c7c24 */ /* 0x000fe4000f8e02ff */
[----:B------:R-:W-:Y:S01]  /*9c00*/  STL [R1+0x47c], R34 ;  /* 0x00047c2201007387 */ /* 0x000fe20000100800 */
[----:B------:R-:W-:-:S05]  /*9c10*/  SEL R14, R11, R14, !P4 ;  /* 0x0000000e0b0e7207 */ /* 0x000fca0006000000 */
[----:B------:R-:W-:Y:S01]  /*9c20*/  IMAD R14, R14, UR7, RZ ;  /* 0x000000070e0e7c24 */ /* 0x000fe2000f8e02ff */
[----:B------:R-:W-:Y:S02]  /*9c30*/  PRMT R33, RZ, 0x7610, R33 ;  /* 0x00007610ff217816 */ /* 0x000fe40000000021 */
[----:B------:R-:W-:Y:S01]  /*9c40*/  PRMT R30, RZ, 0x7610, R30 ;  /* 0x00007610ff1e7816 */ /* 0x000fe2000000001e */
[----:B--2---:R1:W-:Y:S02]  /*9c50*/  STL [R1+0x1b4], R35 ;  /* 0x0001b42301007387 */ /* 0x0043e40000100800 */
[----:B-1----:R-:W-:-:S04]  /*9c60*/  LEA R35, P6, R12, R5, 0x1 ;  /* 0x000000050c237211 */ /* 0x002fc800078c08ff */
[----:B0-----:R-:W-:Y:S01]  /*9c70*/  LEA.HI.X.SX32 R8, R12, R4, 0x1, P6 ;  /* 0x000000040c087211 */ /* 0x001fe200030f0eff */
[----:B------:R-:W-:Y:S01]  /*9c80*/  STL [R1+0x490], R35 ;  /* 0x0004902301007387 */ /* 0x000fe20000100800 */
[----:B------:R-:W-:-:S03]  /*9c90*/  LEA R32, P6, R14, R5, 0x1 ;  /* 0x000000050e207211 */ /* 0x000fc600078c08ff */
[----:B---3--:R-:W-:Y:S01]  /*9ca0*/  STL [R1+0x1b8], R7 ;  /* 0x0001b80701007387 */ /* 0x008fe20000100800 */
[----:B------:R-:W-:-:S03]  /*9cb0*/  @P3 IMAD.MOV.U32 R9, RZ, RZ, R8 ;  /* 0x000000ffff093224 */ /* 0x000fc600078e0008 */
[----:B------:R0:W-:Y:S01]  /*9cc0*/  STL [R1+0x48c], R8 ;  /* 0x00048c0801007387 */ /* 0x0001e20000100800 */
[----:B------:R-:W-:Y:S01]  /*9cd0*/  LEA.HI.X.SX32 R34, R14, R4, 0x1, P6 ;  /* 0x000000040e227211 */ /* 0x000fe200030f0eff */
[----:B0-----:R-:W-:-:S05]  /*9ce0*/  @P3 IMAD.MOV.U32 R8, RZ, RZ, R35 ;  /* 0x000000ffff083224 */ /* 0x001fca00078e0023 */
        /* <DEDUP_REMOVED lines=74> */
[----:B------:R-:W-:Y:S02]  /*a190*/  SEL R10, R11, R53, !P4 ;  /* 0x000000350b0a7207 */ /* 0x000fe40006000000 */
[----:B------:R-:W-:-:S03]  /*a1a0*/  PRMT R21, RZ, 0x7610, R21 ;  /* 0x00007610ff157816 */ /* 0x000fc60000000015 */
[----:B------:R-:W-:Y:S01]  /*a1b0*/  IMAD R10, R10, UR7, RZ ;  /* 0x000000070a0a7c24 */ /* 0x000fe2000f8e02ff */
        /* <DEDUP_REMOVED lines=25> */
[----:B0-----:R-:W-:Y:S02]  /*a350*/  LEA.HI.X.SX32 R8, R7, R4, 0x1, P6 ;  /* 0x0000000407087211 */ /* 0x001fe400030f0eff */
[----:B------:R-:W-:Y:S01]  /*a360*/  LEA R14, P6, R44, R5, 0x1 ;  /* 0x000000052c0e7211 */ /* 0x000fe200078c08ff */
[----:B------:R-:W-:Y:S02]  /*a370*/  STL [R1+0x2c8], R21 ;  /* 0x0002c81501007387 */ /* 0x000fe40000100800 */
[----:B------:R-:W-:Y:S02]  /*a380*/  @P3 IMAD.MOV.U32 R9, RZ, RZ, R8 ;  /* 0x000000ffff093224 */ /* 0x000fe400078e0008 */
[----:B------:R0:W-:Y:S04]  /*a390*/  STL [R1+0x2c4], R8 ;  /* 0x0002c40801007387 */ /* 0x0001e80000100800 */
[----:B------:R-:W-:Y:S04]  /*a3a0*/  STL [R1+0x308], R14 ;  /* 0x0003080e01007387 */ /* 0x000fe80000100800 */
[----:B---3--:R1:W-:Y:S01]  /*a3b0*/  STL [R1+0x164], R17 ;  /* 0x0001641101007387 */ /* 0x0083e20000100800 */
[----:B0-----:R-:W-:-:S05]  /*a3c0*/  @P3 IMAD.MOV.U32 R8, RZ, RZ, R21 ;  /* 0x000000ffff083224 */ /* 0x001fca00078e0015 */
[----:B------:R0:W2:Y:S01]  /*a3d0*/  @P3 LDG.E.U16 R16, desc[UR24][R8.64] ;  /* 0x0000001808103981 */ /* 0x0000a2000c1e1500 */
[----:B-1----:R-:W-:Y:S01]  /*a3e0*/  LEA.HI.X.SX32 R17, R44, R4, 0x1, P6 ;  /* 0x000000042c117211 */ /* 0x002fe200030f0eff */
[----:B0-----:R-:W-:-:S04]  /*a3f0*/  @P3 IMAD.MOV.U32 R8, RZ, RZ, R14 ;  /* 0x000000ffff083224 */ /* 0x001fc800078e000e */
[----:B------:R-:W-:-:S05]  /*a400*/  @P3 IMAD.MOV.U32 R9, RZ, RZ, R17 ;  /* 0x000000ffff093224 */ /* 0x000fca00078e0011 */
[----:B------:R0:W3:Y:S01]  /*a410*/  @P3 LDG.E.U16 R12, desc[UR24][R8.64] ;  /* 0x00000018080c3981 */ /* 0x0000e2000c1e1500 */
[C---:B------:R-:W-:Y:S02]  /*a420*/  SEL R25, R11.reuse, R25, !P4 ;  /* 0x000000190b197207 */ /* 0x040fe40006000000 */
[----:B------:R-:W-:-:S03]  /*a430*/  SEL R20, R11, R20, !P4 ;  /* 0x000000140b147207 */ /* 0x000fc60006000000 */
[----:B------:R-:W-:Y:S01]  /*a440*/  IMAD R25, R25, UR7, RZ ;  /* 0x0000000719197c24 */ /* 0x000fe2000f8e02ff */
[----:B------:R-:W-:Y:S01]  /*a450*/  STL [R1+0x304], R17 ;  /* 0x0003041101007387 */ /* 0x000fe20000100800 */
        /* <DEDUP_REMOVED lines=23> */
[----:B------:R-:W-:-:S02]  /*a5d0*/  SEL R13, R11, R13, !P4 ;  /* 0x0000000d0b0d7207 */ /* 0x000fc40006000000 */
[----:B------:R-:W-:-:S03]  /*a5e0*/  PRMT R70, RZ, 0x7610, R70 ;  /* 0x00007610ff467816 */ /* 0x000fc60000000046 */
        /* <DEDUP_REMOVED lines=12> */
[-C--:B------:R-:W-:Y:S02]  /*a6b0*/  LEA.HI.X.SX32 R12, R18, R4.reuse, 0x1, P6 ;  /* 0x00000004120c7211 */ /* 0x080fe400030f0eff */
[----:B------:R0:W2:Y:S01]  /*a6c0*/  @P3 LDG.E.U16 R70, desc[UR24][R8.64] ;  /* 0x0000001808463981 */ /* 0x0000a2000c1e1500 */
[C---:B------:R-:W-:Y:S01]  /*a6d0*/  LEA R10, P6, R13.reuse, R5, 0x1 ;  /* 0x000000050d0a7211 */ /* 0x040fe200078c08ff */
[----:B0-----:R-:W-:Y:S02]  /*a6e0*/  @P3 IMAD.MOV.U32 R8, RZ, RZ, R7 ;  /* 0x000000ffff083224 */ /* 0x001fe400078e0007 */
[----:B------:R-:W-:Y:S01]  /*a6f0*/  @P3 IMAD.MOV.U32 R9, RZ, RZ, R12 ;  /* 0x000000ffff093224 */ /* 0x000fe200078e000c */
[----:B------:R-:W-:Y:S04]  /*a700*/  STL [R1+0x488], R7 ;  /* 0x0004880701007387 */ /* 0x000fe80000100800 */
[----:B------:R0:W3:Y:S04]  /*a710*/  @P3 LDG.E.U16 R67, desc[UR24][R8.64] ;  /* 0x0000001808433981 */ /* 0x0000e8000c1e1500 */
[----:B------:R-:W-:Y:S01]  /*a720*/  STL [R1+0x484], R12 ;  /* 0x0004840c01007387 */ /* 0x000fe20000100800 */
[----:B0-----:R-:W-:-:S03]  /*a730*/  LEA.HI.X.SX32 R8, R13, R4, 0x1, P6 ;  /* 0x000000040d087211 */ /* 0x001fc600030f0eff */
[----:B------:R-:W-:Y:S04]  /*a740*/  STL [R1+0x498], R10 ;  /* 0x0004980a01007387 */ /* 0x000fe80000100800 */
[----:B------:R0:W-:Y:S01]  /*a750*/  STL [R1+0x494], R8 ;  /* 0x0004940801007387 */ /* 0x0001e20000100800 */
[----:B------:R-:W-:Y:S02]  /*a760*/  @P3 IMAD.MOV.U32 R9, RZ, RZ, R8 ;  /* 0x000000ffff093224 */ /* 0x000fe400078e0008 */
[----:B0-----:R-:W-:-:S05]  /*a770*/  @P3 IMAD.MOV.U32 R8, RZ, RZ, R10 ;  /* 0x000000ffff083224 */ /* 0x001fca00078e000a */
[----:B------:R0:W4:Y:S01]  /*a780*/  @P3 LDG.E.U16 R66, desc[UR24][R8.64] ;  /* 0x0000001808423981 */ /* 0x000122000c1e1500 */
[C---:B------:R-:W-:Y:S02]  /*a790*/  SEL R15, R11.reuse, R15, !P4 ;  /* 0x0000000f0b0f7207 */ /* 0x040fe40006000000 */
[----:B------:R-:W-:-:S03]  /*a7a0*/  SEL R7, R11, R90, !P4 ;  /* 0x0000005a0b077207 */ /* 0x000fc60006000000 */
[----:B------:R-:W-:Y:S02]  /*a7b0*/  IMAD R15, R15, UR7, RZ ;  /* 0x000000070f0f7c24 */ /* 0x000fe4000f8e02ff */
[----:B------:R-:W-:-:S03]  /*a7c0*/  IMAD R12, R7, UR7, RZ ;  /* 0x00000007070c7c24 */ /* 0x000fc6000f8e02ff */
[----:B------:R-:W-:Y:S01]  /*a7d0*/  LEA R14, P6, R15, R5, 0x1 ;  /* 0x000000050f0e7211 */ /* 0x000fe200078c08ff */
[----:B------:R-:W-:-:S03]  /*a7e0*/  VIADD R7, R0, 0x5b ;  /* 0x0000005b00077836 */ /* 0x000fc60000000000 */
[-C--:B------:R-:W-:Y:S02]  /*a7f0*/  LEA.HI.X.SX32 R16, R15, R4.reuse, 0x1, P6 ;  /* 0x000000040f107211 */ /* 0x080fe400030f0eff */
[C---:B------:R-:W-:Y:S01]  /*a800*/  LEA R13, P6, R12.reuse, R5, 0x1 ;  /* 0x000000050c0d7211 */ /* 0x040fe200078c08ff */
[----:B------:R-:W-:Y:S01]  /*a810*/  STL [R1+0x4a8], R14 ;  /* 0x0004a80e01007387 */ /* 0x000fe20000100800 */
[----:B------:R-:W-:Y:S01]  /*a820*/  PRMT R64, RZ, 0x7610, R64 ;  /* 0x00007610ff407816 */ /* 0x000fe20000000040 */
[----:B0-----:R-:W-:Y:S01]  /*a830*/  @P3 IMAD.MOV.U32 R8, RZ, RZ, R14 ;  /* 0x000000ffff083224 */ /* 0x001fe200078e000e */
[----:B------:R-:W-:Y:S01]  /*a840*/  LEA.HI.X.SX32 R12, R12, R4, 0x1, P6 ;  /* 0x000000040c0c7211 */ /* 0x000fe200030f0eff */
[----:B------:R-:W-:Y:S01]  /*a850*/  @P3 IMAD.MOV.U32 R9, RZ, RZ, R16 ;  /* 0x000000ffff093224 */ /* 0x000fe200078e0010 */
[----:B------:R-:W-:Y:S02]  /*a860*/  IABS R10, R7 ;  /* 0x00000007000a7213 */ /* 0x000fe40000000000 */
[C---:B------:R-:W-:Y:S01]  /*a870*/  ISETP.GT.U32.AND P6, PT, R2.reuse, R23, PT ;  /* 0x000000170200720c */ /* 0x040fe20003fc4070 */
[----:B------:R-:W-:Y:S01]  /*a880*/  IMAD.MOV.U32 R39, RZ, RZ, R22 ;  /* 0x000000ffff277224 */ /* 0x000fe200078e0016 */
[----:B------:R0:W2:Y:S03]  /*a890*/  @P3 LDG.E.U16 R64, desc[UR24][R8.64] ;  /* 0x0000001808403981 */ /* 0x0000a6000c1e1500 */
[----:B------:R-:W-:Y:S01]  /*a8a0*/  @!P1 IMAD.MOV R39, RZ, RZ, -R39 ;  /* 0x000000ffff279224 */ /* 0x000fe200078e0a27 */
[----:B------:R-:W-:-:S02]  /*a8b0*/  ISETP.GT.U32.AND P1, PT, R2, R6, PT ;  /* 0x000000060200720c */ /* 0x000fc40003f24070 */
[----:B------:R-:W-:Y:S01]  /*a8c0*/  PRMT R57, RZ, 0x7610, R57 ;  /* 0x00007610ff397816 */ /* 0x000fe20000000039 */
[----:B0-----:R-:W-:-:S04]  /*a8d0*/  IMAD.MOV.U32 R9, RZ, RZ, R10 ;  /* 0x000000ffff097224 */ /* 0x001fc800078e000a */
[----:B------:R-:W-:-:S04]  /*a8e0*/  IMAD.HI.U32 R10, R3, R9, RZ ;  /* 0x00000009030a7227 */ /* 0x000fc800078e00ff */
[----:B------:R-:W-:Y:S02]  /*a8f0*/  IMAD.MOV R10, RZ, RZ, -R10 ;  /* 0x000000ffff0a7224 */ /* 0x000fe400078e0a0a */
[--C-:B------:R-:W-:Y:S01]  /*a900*/  @!P6 IMAD.IADD R23, R23, 0x1, -R2.reuse ;  /* 0x000000011717e824 */ /* 0x100fe200078e0a02 */
[----:B------:R-:W-:Y:S01]  /*a910*/  ISETP.GE.AND P6, PT, R7, RZ, PT ;  /* 0x000000ff0700720c */ /* 0x000fe20003fc6270 */
[----:B------:R-:W-:Y:S02]  /*a920*/  IMAD R7, R2, R10, R9 ;  /* 0x0000000a02077224 */ /* 0x000fe400078e0209 */
[----:B------:R-:W-:Y:S02]  /*a930*/  IMAD.MOV.U32 R38, RZ, RZ, R23 ;  /* 0x000000ffff267224 */ /* 0x000fe400078e0017 */
[----:B------:R-:W-:Y:S02]  /*a940*/  @!P1 IMAD.IADD R6, R6, 0x1, -R2 ;  /* 0x0000000106069824 */ /* 0x000fe400078e0a02 */
[----:B------:R-:W-:Y:S01]  /*a950*/  @!P5 IMAD.MOV R38, RZ, RZ, -R38 ;  /* 0x000000ffff26d224 */ /* 0x000fe200078e0a26 */
[----:B------:R-:W-:-:S02]  /*a960*/  ISETP.GT.U32.AND P5, PT, R2, R7, PT ;  /* 0x000000070200720c */ /* 0x000fc40003fa4070 */
[----:B------:R-:W-:Y:S01]  /*a970*/  ISETP.GT.U32.AND P1, PT, R2, R6, PT ;  /* 0x000000060200720c */ /* 0x000fe20003f24070 */
[----:B------:R-:W-:-:S10]  /*a980*/  VIADD R10, R0, 0x5d ;  /* 0x0000005d000a7836 */ /* 0x000fd40000000000 */
[--C-:B------:R-:W-:Y:S02]  /*a990*/  @!P5 IMAD.IADD R7, R7, 0x1, -R2.reuse ;  /* 0x000000010707d824 */ /* 0x100fe400078e0a02 */
[----:B------:R-:W-:-:S03]  /*a9a0*/  @!P1 IMAD.IADD R6, R6, 0x1, -R2 ;  /* 0x0000000106069824 */ /* 0x000fc600078e0a02 */
[----:B------:R-:W-:Y:S01]  /*a9b0*/  ISETP.GT.U32.AND P5, PT, R2, R7, PT ;  /* 0x000000070200720c */ /* 0x000fe20003fa4070 */
[----:B------:R-:W-:-:S04]  /*a9c0*/  IMAD.MOV.U32 R36, RZ, RZ, R6 ;  /* 0x000000ffff247224 */ /* 0x000fc800078e0006 */
[----:B------:R-:W-:-:S08]  /*a9d0*/  @!P0 IMAD.MOV R36, RZ, RZ, -R36 ;  /* 0x000000ffff248224 */ /* 0x000fd000078e0a24 */
[----:B------:R-:W-:-:S04]  /*a9e0*/  @!P5 IMAD.IADD R7, R7, 0x1, -R2 ;  /* 0x000000010707d824 */ /* 0x000fc800078e0a02 */
[----:B------:R-:W-:-:S04]  /*a9f0*/  IMAD.MOV.U32 R35, RZ, RZ, R7 ;  /* 0x000000ffff237224 */ /* 0x000fc800078e0007 */
[----:B------:R-:W-:Y:S01]  /*aa00*/  @!P6 IMAD.MOV R35, RZ, RZ, -R35 ;  /* 0x000000ffff23e224 */ /* 0x000fe200078e0a23 */
[----:B------:R-:W-:Y:S01]  /*aa10*/  ISETP.GE.AND P6, PT, R10, RZ, PT ;  /* 0x000000ff0a00720c */ /* 0x000fe20003fc6270 */
[----:B----4-:R-:W-:Y:S04]  /*aa20*/  STL [R1+0x758], R66 ;  /* 0x0007584201007387 */ /* 0x010fe80000100800 */
[----:B------:R-:W-:Y:S04]  /*aa30*/  STL [R1+0x4a4], R16 ;  /* 0x0004a41001007387 */ /* 0x000fe80000100800 */
[----:B------:R0:W-:Y:S04]  /*aa40*/  STL [R1+0xc8], R13 ;  /* 0x0000c80d01007387 */ /* 0x0001e80000100800 */
[----:B------:R1:W-:Y:S01]  /*aa50*/  STL [R1+0xc4], R12 ;  /* 0x0000c40c01007387 */ /* 0x0003e20000100800 */
[----:B0-----:R-:W-:-:S04]  /*aa60*/  @P3 LOP3.LUT R13, R13, R12, RZ, 0x3c, !PT ;  /* 0x0000000c0d0d3212 */ /* 0x001fc800078e3cff */
[----:B-1----:R-:W-:-:S04]  /*aa70*/  @P3 LOP3.LUT R12, R13, R12, RZ, 0x3c, !PT ;  /* 0x0000000c0d0c3212 */ /* 0x002fc800078e3cff */
[----:B------:R-:W-:-:S05]  /*aa80*/  @P3 LOP3.LUT R13, R13, R12, RZ, 0x3c, !PT ;  /* 0x0000000c0d0d3212 */ /* 0x000fca00078e3cff */
[----:B------:R0:W4:Y:S02]  /*aa90*/  @P3 LDG.E.U16 R57, desc[UR24][R12.64] ;  /* 0x000000180c393981 */ /* 0x000124000c1e1500 */
[----:B0-----:R-:W-:-:S05]  /*aaa0*/  VIADD R12, R0, 0x5c ;  /* 0x0000005c000c7836 */ /* 0x001fca0000000000 */
[----:B------:R-:W-:-:S05]  /*aab0*/  IABS R8, R12 ;  /* 0x0000000c00087213 */ /* 0x000fca0000000000 */
[----:B------:R-:W-:-:S04]  /*aac0*/  IMAD.HI.U32 R9, R3, R8, RZ ;  /* 0x0000000803097227 */ /* 0x000fc800078e00ff */
[----:B------:R-:W-:-:S04]  /*aad0*/  IMAD.MOV R9, RZ, RZ, -R9 ;  /* 0x000000ffff097224 */ /* 0x000fc800078e0a09 */
[----:B------:R-:W-:Y:S01]  /*aae0*/  IMAD R8, R2, R9, R8 ;  /* 0x0000000902087224 */ /* 0x000fe200078e0208 */
[----:B------:R-:W-:-:S04]  /*aaf0*/  IABS R9, R10 ;  /* 0x0000000a00097213 */ /* 0x000fc80000000000 */
[----:B------:R-:W-:Y:S01]  /*ab00*/  ISETP.GT.U32.AND P1, PT, R2, R8, PT ;  /* 0x000000080200720c */ /* 0x000fe20003f24070 */
[----:B------:R-:W-:-:S04]  /*ab10*/  IMAD.HI.U32 R13, R3, R9, RZ ;  /* 0x00000009030d7227 */ /* 0x000fc800078e00ff */
[----:B------:R-:W-:-:S04]  /*ab20*/  IMAD.MOV R6, RZ, RZ, -R13 ;  /* 0x000000ffff067224 */ /* 0x000fc800078e0a0d */
[----:B------:R-:W-:Y:S02]  /*ab30*/  IMAD R6, R2, R6, R9 ;  /* 0x0000000602067224 */ /* 0x000fe400078e0209 */
[----:B------:R-:W-:Y:S02]  /*ab40*/  VIADD R9, R0, 0x5e ;  /* 0x0000005e00097836 */ /* 0x000fe40000000000 */
[----:B------:R-:W-:Y:S01]  /*ab50*/  @!P1 IMAD.IADD R8, R8, 0x1, -R2 ;  /* 0x0000000108089824 */ /* 0x000fe200078e0a02 */
[----:B------:R-:W-:Y:S02]  /*ab60*/  ISETP.GT.U32.AND P5, PT, R2, R6, PT ;  /* 0x000000060200720c */ /* 0x000fe40003fa4070 */
[----:B------:R-:W-:Y:S02]  /*ab70*/  ISETP.GE.AND P0, PT, R12, RZ, PT ;  /* 0x000000ff0c00720c */ /* 0x000fe40003f06270 */
[----:B------:R-:W-:Y:S02]  /*ab80*/  ISETP.GT.U32.AND P1, PT, R2, R8, PT ;  /* 0x000000080200720c */ /* 0x000fe40003f24070 */
[----:B------:R-:W-:-:S05]  /*ab90*/  IABS R12, R9 ;  /* 0x00000009000c7213 */ /* 0x000fca0000000000 */
[----:B------:R-:W-:Y:S02]  /*aba0*/  IMAD.MOV.U32 R7, RZ, RZ, R12 ;  /* 0x000000ffff077224 */ /* 0x000fe400078e000c */
[----:B------:R-:W-:Y:S02]  /*abb0*/  @!P5 IMAD.IADD R6, R6, 0x1, -R2 ;  /* 0x000000010606d824 */ /* 0x000fe400078e0a02 */
[----:B------:R-:W-:-:S04]  /*abc0*/  IMAD.HI.U32 R10, R3, R7, RZ ;  /* 0x00000007030a7227 */ /* 0x000fc800078e00ff */
[----:B------:R-:W-:Y:S01]  /*abd0*/  @!P1 IMAD.IADD R8, R8, 0x1, -R2 ;  /* 0x0000000108089824 */ /* 0x000fe200078e0a02 */
[----:B------:R-:W-:Y:S01]  /*abe0*/  ISETP.GE.AND P1, PT, R9, RZ, PT ;  /* 0x000000ff0900720c */ /* 0x000fe20003f26270 */
[----:B------:R-:W-:Y:S01]  /*abf0*/  IMAD.MOV R9, RZ, RZ, -R10 ;  /* 0x000000ffff097224 */ /* 0x000fe200078e0a0a */
[C---:B------:R-:W-:Y:S01]  /*ac00*/  ISETP.GT.U32.AND P5, PT, R2.reuse, R6, PT ;  /* 0x000000060200720c */ /* 0x040fe20003fa4070 */
[----:B------:R-:W-:Y:S02]  /*ac10*/  IMAD.MOV.U32 R32, RZ, RZ, R8 ;  /* 0x000000ffff207224 */ /* 0x000fe400078e0008 */
[----:B------:R-:W-:Y:S02]  /*ac20*/  IMAD R7, R2, R9, R7 ;  /* 0x0000000902077224 */ /* 0x000fe400078e0207 */
[----:B------:R-:W-:Y:S02]  /*ac30*/  VIADD R9, R0, 0x5f ;  /* 0x0000005f00097836 */ /* 0x000fe40000000000 */
[----:B------:R-:W-:Y:S01]  /*ac40*/  @!P0 IMAD.MOV R32, RZ, RZ, -R32 ;  /* 0x000000ffff208224 */ /* 0x000fe200078e0a20 */
[----:B------:R-:W-:-:S02]  /*ac50*/  ISETP.GT.U32.AND P0, PT, R2, R7, PT ;  /* 0x000000070200720c */ /* 0x000fc40003f04070 */
[----:B------:R-:W-:-:S03]  /*ac60*/  IABS R8, R9 ;  /* 0x0000000900087213 */ /* 0x000fc60000000000 */
[----:B------:R-:W-:Y:S01]  /*ac70*/  @!P5 IMAD.IADD R6, R6, 0x1, -R2 ;  /* 0x000000010606d824 */ /* 0x000fe200078e0a02 */
[----:B------:R-:W-:Y:S01]  /*ac80*/  ISETP.GE.AND P5, PT, R9, RZ, PT ;  /* 0x000000ff0900720c */ /* 0x000fe20003fa6270 */
[----:B------:R-:W-:-:S04]  /*ac90*/  IMAD.HI.U32 R9, R3, R8, RZ ;  /* 0x0000000803097227 */ /* 0x000fc800078e00ff */
[----:B------:R-:W-:Y:S02]  /*aca0*/  IMAD.MOV R9, RZ, RZ, -R9 ;  /* 0x000000ffff097224 */ /* 0x000fe400078e0a09 */
[----:B------:R-:W-:Y:S02]  /*acb0*/  @!P0 IMAD.IADD R7, R7, 0x1, -R2 ;  /* 0x0000000107078824 */ /* 0x000fe400078e0a02 */
[C---:B------:R-:W-:Y:S02]  /*acc0*/  IMAD R8, R2.reuse, R9, R8 ;  /* 0x0000000902087224 */ /* 0x040fe400078e0208 */
[----:B------:R-:W-:Y:S01]  /*acd0*/  IMAD.MOV.U32 R31, RZ, RZ, R6 ;  /* 0x000000ffff1f7224 */ /* 0x000fe200078e0006 */
[----:B------:R-:W-:-:S03]  /*ace0*/  ISETP.GT.U32.AND P0, PT, R2, R7, PT ;  /* 0x000000070200720c */ /* 0x000fc60003f04070 */
[----:B------:R-:W-:Y:S01]  /*acf0*/  @!P6 IMAD.MOV R31, RZ, RZ, -R31 ;  /* 0x000000ffff1fe224 */ /* 0x000fe200078e0a1f */
[----:B------:R-:W-:Y:S01]  /*ad00*/  ISETP.GT.U32.AND P6, PT, R2, R8, PT ;  /* 0x000000080200720c */ /* 0x000fe20003fc4070 */
[----:B------:R-:W-:-:S05]  /*ad10*/  VIADD R9, R0, 0x62 ;  /* 0x0000006200097836 */ /* 0x000fca0000000000 */
[----:B------:R-:W-:-:S03]  /*ad20*/  IABS R6, R9 ;  /* 0x0000000900067213 */ /* 0x000fc60000000000 */
[----:B------:R-:W-:Y:S01]  /*ad30*/  @!P0 IMAD.IADD R7, R7, 0x1, -R2 ;  /* 0x0000000107078824 */ /* 0x000fe200078e0a02 */
[----:B------:R-:W-:Y:S01]  /*ad40*/  ISETP.GE.AND P0, PT, R9, RZ, PT ;  /* 0x000000ff0900720c */ /* 0x000fe20003f06270 */
[----:B------:R-:W-:-:S04]  /*ad50*/  IMAD.HI.U32 R9, R3, R6, RZ ;  /* 0x0000000603097227 */ /* 0x000fc800078e00ff */
[----:B------:R-:W-:Y:S02]  /*ad60*/  @!P6 IMAD.IADD R8, R8, 0x1, -R2 ;  /* 0x000000010808e824 */ /* 0x000fe400078e0a02 */
[----:B------:R-:W-:-:S03]  /*ad70*/  IMAD.MOV R9, RZ, RZ, -R9 ;  /* 0x000000ffff097224 */ /* 0x000fc600078e0a09 */
[C---:B------:R-:W-:Y:S01]  /*ad80*/  ISETP.GT.U32.AND P6, PT, R2.reuse, R8, PT ;  /* 0x000000080200720c */ /* 0x040fe20003fc4070 */
[----:B------:R-:W-:Y:S02]  /*ad90*/  IMAD R6, R2, R9, R6 ;  /* 0x0000000902067224 */ /* 0x000fe400078e0206 */
[----:B------:R-:W-:Y:S02]  /*ada0*/  VIADD R9, R0, 0x63 ;  /* 0x0000006300097836 */ /* 0x000fe40000000000 */
[----:B------:R-:W-:-:S03]  /*adb0*/  IMAD.MOV.U32 R30, RZ, RZ, R7 ;  /* 0x000000ffff1e7224 */ /* 0x000fc600078e0007 */
[----:B------:R-:W-:Y:S01]  /*adc0*/  IABS R7, R9 ;  /* 0x0000000900077213 */ /* 0x000fe20000000000 */
[----:B------:R-:W-:Y:S01]  /*add0*/  @!P1 IMAD.MOV R30, RZ, RZ, -R30 ;  /* 0x000000ffff1e9224 */ /* 0x000fe200078e0a1e */
[----:B------:R-:W-:-:S03]  /*ade0*/  ISETP.GT.U32.AND P1, PT, R2, R6, PT ;  /* 0x000000060200720c */ /* 0x000fc60003f24070 */
[----:B------:R-:W-:Y:S01]  /*adf0*/  @!P6 IMAD.IADD R8, R8, 0x1, -R2 ;  /* 0x000000010808e824 */ /* 0x000fe200078e0a02 */
[----:B------:R-:W-:Y:S01]  /*ae00*/  ISETP.GE.AND P6, PT, R9, RZ, PT ;  /* 0x000000ff0900720c */ /* 0x000fe20003fc6270 */
[----:B------:R-:W-:-:S04]  /*ae10*/  IMAD.HI.U32 R9, R3, R7, RZ ;  /* 0x0000000703097227 */ /* 0x000fc800078e00ff */
[----:B------:R-:W-:Y:S02]  /*ae20*/  IMAD.MOV R9, RZ, RZ, -R9 ;  /* 0x000000ffff097224 */ /* 0x000fe400078e0a09 */
[----:B------:R-:W-:Y:S02]  /*ae30*/  IMAD.MOV.U32 R29, RZ, RZ, R8 ;  /* 0x000000ffff1d7224 */ /* 0x000fe400078e0008 */
[----:B------:R-:W-:Y:S02]  /*ae40*/  IMAD R7, R2, R9, R7 ;  /* 0x0000000902077224 */ /* 0x000fe400078e0207 */
[----:B------:R-:W-:Y:S02]  /*ae50*/  @!P1 IMAD.IADD R6, R6, 0x1, -R2 ;  /* 0x0000000106069824 */ /* 0x000fe400078e0a02 */
[----:B------:R-:W-:Y:S01]  /*ae60*/  @!P5 IMAD.MOV R29, RZ, RZ, -R29 ;  /* 0x000000ffff1dd224 */ /* 0x000fe200078e0a1d */
[----:B------:R-:W-:Y:S01]  /*ae70*/  ISETP.GT.U32.AND P5, PT, R2, R7, PT ;  /* 0x000000070200720c */ /* 0x000fe20003fa4070 */
[----:B------:R-:W-:Y:S01]  /*ae80*/  VIADD R10, R0, 0x64 ;  /* 0x00000064000a7836 */ /* 0x000fe20000000000 */
[----:B------:R-:W-:-:S04]  /*ae90*/  ISETP.GT.U32.AND P1, PT, R2, R6, PT ;  /* 0x000000060200720c */ /* 0x000fc80003f24070 */
[----:B------:R-:W-:-:S05]  /*aea0*/  IABS R9, R10 ;  /* 0x0000000a00097213 */ /* 0x000fca0000000000 */
[----:B------:R-:W-:-:S04]  /*aeb0*/  IMAD.HI.U32 R8, R3, R9, RZ ;  /* 0x0000000903087227 */ /* 0x000fc800078e00ff */
[--C-:B------:R-:W-:Y:S02]  /*aec0*/  @!P5 IMAD.IADD R7, R7, 0x1, -R2.reuse ;  /* 0x000000010707d824 */ /* 0x100fe400078e0a02 */
[----:B------:R-:W-:Y:S02]  /*aed0*/  @!P1 IMAD.IADD R6, R6, 0x1, -R2 ;  /* 0x0000000106069824 */ /* 0x000fe400078e0a02 */
[----:B------:R-:W-:Y:S01]  /*aee0*/  IMAD.MOV R8, RZ, RZ, -R8 ;  /* 0x000000ffff087224 */ /* 0x000fe200078e0a08 */
[C---:B------:R-:W-:Y:S01]  /*aef0*/  ISETP.GT.U32.AND P5, PT, R2.reuse, R7, PT ;  /* 0x000000070200720c */ /* 0x040fe20003fa4070 */
[----:B------:R-:W-:Y:S02]  /*af00*/  IMAD.MOV.U32 R28, RZ, RZ, R6 ;  /* 0x000000ffff1c7224 */ /* 0x000fe400078e0006 */
[----:B------:R-:W-:Y:S02]  /*af10*/  IMAD R9, R2, R8, R9 ;  /* 0x0000000802097224 */ /* 0x000fe400078e0209 */
[----:B------:R-:W-:-:S02]  /*af20*/  VIADD R8, R0, 0x65 ;  /* 0x0000006500087836 */ /* 0x000fc40000000000 */
[----:B------:R-:W-:Y:S01]  /*af30*/  @!P0 IMAD.MOV R28, RZ, RZ, -R28 ;  /* 0x000000ffff1c8224 */ /* 0x000fe200078e0a1c */
[----:B------:R-:W-:Y:S02]  /*af40*/  ISETP.GT.U32.AND P0, PT, R2, R9, PT ;  /* 0x000000090200720c */ /* 0x000fe40003f04070 */
[----:B------:R-:W-:-:S03]  /*af50*/  IABS R6, R8 ;  /* 0x0000000800067213 */ /* 0x000fc60000000000 */
[----:B------:R-:W-:Y:S01]  /*af60*/  @!P5 IMAD.IADD R7, R7, 0x1, -R2 ;  /* 0x000000010707d824 */ /* 0x000fe200078e0a02 */
[----:B------:R-:W-:Y:S01]  /*af70*/  ISETP.GE.AND P5, PT, R8, RZ, PT ;  /* 0x000000ff0800720c */ /* 0x000fe20003fa6270 */
[----:B------:R-:W-:-:S04]  /*af80*/  IMAD.HI.U32 R8, R3, R6, RZ ;  /* 0x0000000603087227 */ /* 0x000fc800078e00ff */
[----:B------:R-:W-:Y:S02]  /*af90*/  IMAD.MOV R8, RZ, RZ, -R8 ;  /* 0x000000ffff087224 */ /* 0x000fe400078e0a08 */
[----:B------:R-:W-:Y:S01]  /*afa0*/  @!P0 IMAD.IADD R9, R9, 0x1, -R2 ;  /* 0x0000000109098824 */ /* 0x000fe200078e0a02 */
[----:B------:R-:W-:Y:S01]  /*afb0*/  ISETP.GE.AND P1, PT, R10, RZ, PT ;  /* 0x000000ff0a00720c */ /* 0x000fe20003f26270 */
[C---:B------:R-:W-:Y:S02]  /*afc0*/  IMAD R6, R2.reuse, R8, R6 ;  /* 0x0000000802067224 */ /* 0x040fe400078e0206 */
[----:B------:R-:W-:Y:S01]  /*afd0*/  IMAD.MOV.U32 R27, RZ, RZ, R7 ;  /* 0x000000ffff1b7224 */ /* 0x000fe200078e0007 */
[----:B------:R-:W-:Y:S01]  /*afe0*/  ISETP.GT.U32.AND P0, PT, R2, R9, PT ;  /* 0x000000090200720c */ /* 0x000fe20003f04070 */
[----:B------:R-:W-:Y:S02]  /*aff0*/  VIADD R10, R0, 0x66 ;  /* 0x00000066000a7836 */ /* 0x000fe40000000000 */
[----:B------:R-:W-:Y:S01]  /*b000*/  @!P6 IMAD.MOV R27, RZ, RZ, -R27 ;  /* 0x000000ffff1be224 */ /* 0x000fe200078e0a1b */
[----:B------:R-:W-:-:S02]  /*b010*/  ISETP.GT.U32.AND P6, PT, R2, R6, PT ;  /* 0x000000060200720c */ /* 0x000fc40003fc4070 */
[----:B------:R-:W-:-:S05]  /*b020*/  IABS R8, R10 ;  /* 0x0000000a00087213 */ /* 0x000fca0000000000 */
[----:B------:R-:W-:-:S04]  /*b030*/  IMAD.HI.U32 R7, R3, R8, RZ ;  /* 0x0000000803077227 */ /* 0x000fc800078e00ff */
[--C-:B------:R-:W-:Y:S02]  /*b040*/  @!P0 IMAD.IADD R9, R9, 0x1, -R2.reuse ;  /* 0x0000000109098824 */ /* 0x100fe400078e0a02 */
        /* <DEDUP_REMOVED lines=11> */
[----:B------:R-:W-:Y:S01]  /*b100*/  IMAD.HI.U32 R7, R3, R9, RZ ;  /* 0x0000000903077227 */ /* 0x000fe200078e00ff */
[----:B------:R-:W-:-:S03]  /*b110*/  ISETP.GE.AND P0, PT, R10, RZ, PT ;  /* 0x000000ff0a00720c */ /* 0x000fc60003f06270 */
[----:B------:R-:W-:Y:S02]  /*b120*/  @!P1 IMAD.IADD R8, R8, 0x1, -R2 ;  /* 0x0000000108089824 */ /* 0x000fe400078e0a02 */
[----:B------:R-:W-:Y:S02]  /*b130*/  IMAD.MOV R7, RZ, RZ, -R7 ;  /* 0x000000ffff077224 */ /* 0x000fe400078e0a07 */
[----:B------:R-:W-:Y:S01]  /*b140*/  VIADD R10, R0, 0x6a ;  /* 0x0000006a000a7836 */ /* 0x000fe20000000000 */
[C---:B------:R-:W-:Y:S01]  /*b150*/  ISETP.GT.U32.AND P1, PT, R2.reuse, R8, PT ;  /* 0x000000080200720c */ /* 0x040fe20003f24070 */
[----:B------:R-:W-:-:S03]  /*b160*/  IMAD R9, R2, R7, R9 ;  /* 0x0000000702097224 */ /* 0x000fc600078e0209 */
[----:B------:R-:W-:Y:S01]  /*b170*/  IABS R7, R10 ;  /* 0x0000000a00077213 */ /* 0x000fe20000000000 */
[----:B------:R-:W-:-:S04]  /*b180*/  IMAD.MOV.U32 R25, RZ, RZ, R6 ;  /* 0x000000ffff197224 */ /* 0x000fc800078e0006 */
[----:B------:R-:W-:-:S04]  /*b190*/  IMAD.HI.U32 R6, R3, R7, RZ ;  /* 0x0000000703067227 */ /* 0x000fc800078e00ff */
[----:B------:R-:W-:Y:S01]  /*b1a0*/  @!P5 IMAD.MOV R25, RZ, RZ, -R25 ;  /* 0x000000ffff19d224 */ /* 0x000fe200078e0a19 */
[----:B------:R-:W-:Y:S01]  /*b1b0*/  ISETP.GT.U32.AND P5, PT, R2, R9, PT ;  /* 0x000000090200720c */ /* 0x000fe20003fa4070 */
[----:B------:R-:W-:Y:S02]  /*b1c0*/  @!P1 IMAD.IADD R8, R8, 0x1, -R2 ;  /* 0x0000000108089824 */ /* 0x000fe400078e0a02 */
[----:B------:R-:W-:Y:S02]  /*b1d0*/  IMAD.MOV R6, RZ, RZ, -R6 ;  /* 0x000000ffff067224 */ /* 0x000fe400078e0a06 */
[----:B------:R-:W-:Y:S02]  /*b1e0*/  IMAD.MOV.U32 R24, RZ, RZ, R8 ;  /* 0x000000ffff187224 */ /* 0x000fe400078e0008 */
[----:B------:R-:W-:Y:S02]  /*b1f0*/  IMAD R7, R2, R6, R7 ;  /* 0x0000000602077224 */ /* 0x000fe400078e0207 */
[----:B------:R-:W-:-:S03]  /*b200*/  @!P0 IMAD.MOV R24, RZ, RZ, -R24 ;  /* 0x000000ffff188224 */ /* 0x000fc600078e0a18 */
[----:B------:R-:W-:Y:S01]  /*b210*/  ISETP.GT.U32.AND P0, PT, R2, R7, PT ;  /* 0x000000070200720c */ /* 0x000fe20003f04070 */
[----:B------:R-:W-:Y:S01]  /*b220*/  @!P5 IMAD.IADD R9, R9, 0x1, -R2 ;  /* 0x000000010909d824 */ /* 0x000fe200078e0a02 */
[----:B------:R-:W-:Y:S01]  /*b230*/  ISETP.GE.AND P1, PT, R10, RZ, PT ;  /* 0x000000ff0a00720c */ /* 0x000fe20003f26270 */
[----:B------:R-:W-:-:S03]  /*b240*/  VIADD R10, R0, 0x6b ;  /* 0x0000006b000a7836 */ /* 0x000fc60000000000 */
[----:B------:R-:W-:Y:S02]  /*b250*/  ISETP.GT.U32.AND P5, PT, R2, R9, PT ;  /* 0x000000090200720c */ /* 0x000fe40003fa4070 */
[----:B------:R-:W-:-:S05]  /*b260*/  IABS R6, R10 ;  /* 0x0000000a00067213 */ /* 0x000fca0000000000 */
[----:B------:R-:W-:Y:S02]  /*b270*/  @!P0 IMAD.IADD R7, R7, 0x1, -R2 ;  /* 0x0000000107078824 */ /* 0x000fe400078e0a02 */
[----:B------:R-:W-:-:S03]  /*b280*/  IMAD.HI.U32 R8, R3, R6, RZ ;  /* 0x0000000603087227 */ /* 0x000fc600078e00ff */
[C---:B------:R-:W-:Y:S01]  /*b290*/  ISETP.GT.U32.AND P0, PT, R2.reuse, R7, PT ;  /* 0x000000070200720c */ /* 0x040fe20003f04070 */
[----:B------:R-:W-:Y:S02]  /*b2a0*/  IMAD.MOV R8, RZ, RZ, -R8 ;  /* 0x000000ffff087224 */ /* 0x000fe400078e0a08 */
[----:B------:R-:W-:Y:S02]  /*b2b0*/  @!P5 IMAD.IADD R9, R9, 0x1, -R2 ;  /* 0x000000010909d824 */ /* 0x000fe400078e0a02 */
[----:B------:R-:W-:Y:S02]  /*b2c0*/  IMAD R6, R2, R8, R6 ;  /* 0x0000000802067224 */ /* 0x000fe400078e0206 */
[----:B------:R-:W-:Y:S02]  /*b2d0*/  VIADD R8, R0, 0x6c ;  /* 0x0000006c00087836 */ /* 0x000fe40000000000 */
[----:B------:R-:W-:-:S03]  /*b2e0*/  IMAD.MOV.U32 R23, RZ, RZ, R9 ;  /* 0x000000ffff177224 */ /* 0x000fc600078e0009 */
[----:B------:R-:W-:Y:S01]  /*b2f0*/  IABS R9, R8 ;  /* 0x0000000800097213 */ /* 0x000fe20000000000 */
[----:B------:R-:W-:Y:S01]  /*b300*/  @!P6 IMAD.MOV R23, RZ, RZ, -R23 ;  /* 0x000000ffff17e224 */ /* 0x000fe200078e0a17 */
[----:B------:R-:W-:Y:S01]  /*b310*/  ISETP.GT.U32.AND P6, PT, R2, R6, PT ;  /* 0x000000060200720c */ /* 0x000fe20003fc4070 */
        /* <DEDUP_REMOVED lines=8> */
[----:B------:R-:W-:Y:S02]  /*b3a0*/  ISETP.GT.U32.AND P1, PT, R2, R9, PT ;  /* 0x000000090200720c */ /* 0x000fe40003f24070 */
[----:B------:R-:W-:Y:S01]  /*b3b0*/  ISETP.GE.AND P5, PT, R10, RZ, PT ;  /* 0x000000ff0a00720c */ /* 0x000fe20003fa6270 */
[----:B------:R-:W-:Y:S01]  /*b3c0*/  VIADD R10, R0, 0x6d ;  /* 0x0000006d000a7836 */ /* 0x000fe20000000000 */
[----:B------:R-:W-:-:S04]  /*b3d0*/  ISETP.GT.U32.AND P6, PT, R2, R6, PT ;  /* 0x000000060200720c */ /* 0x000fc80003fc4070 */
[----:B------:R-:W-:-:S05]  /*b3e0*/  IABS R8, R10 ;  /* 0x0000000a00087213 */ /* 0x000fca0000000000 */
[----:B------:R-:W-:-:S04]  /*b3f0*/  IMAD.HI.U32 R7, R3, R8, RZ ;  /* 0x0000000803077227 */ /* 0x000fc800078e00ff */
[--C-:B------:R-:W-:Y:S02]  /*b400*/  @!P1 IMAD.IADD R9, R9, 0x1, -R2.reuse ;  /* 0x0000000109099824 */ /* 0x100fe400078e0a02 */
[----:B------:R-:W-:Y:S01]  /*b410*/  @!P6 IMAD.IADD R6, R6, 0x1, -R2 ;  /* 0x000000010606e824 */ /* 0x000fe200078e0a02 */
[----:B------:R-:W-:Y:S01]  /*b420*/  ISETP.GE.AND P6, PT, R10, RZ, PT ;  /* 0x000000ff0a00720c */ /* 0x000fe20003fc6270 */
[----:B------:R-:W-:Y:S01]  /*b430*/  IMAD.MOV R7, RZ, RZ, -R7 ;  /* 0x000000ffff077224 */ /* 0x000fe200078e0a07 */
[----:B------:R-:W-:Y:S01]  /*b440*/  ISETP.GT.U32.AND P1, PT, R2, R9, PT ;  /* 0x000000090200720c */ /* 0x000fe20003f24070 */
[----:B------:R-:W-:Y:S02]  /*b450*/  VIADD R10, R0, 0x6e ;  /* 0x0000006e000a7836 */ /* 0x000fe40000000000 */
[----:B------:R-:W-:Y:S02]  /*b460*/  IMAD R8, R2, R7, R8 ;  /* 0x0000000702087224 */ /* 0x000fe400078e0208 */
[----:B------:R-:W-:Y:S01]  /*b470*/  IMAD.MOV.U32 R21, RZ, RZ, R6 ;  /* 0x000000ffff157224 */ /* 0x000fe200078e0006 */
[----:B------:R-:W-:-:S03]  /*b480*/  IABS R7, R10 ;  /* 0x0000000a00077213 */ /* 0x000fc60000000000 */
[----:B------:R-:W-:Y:S01]  /*b490*/  @!P5 IMAD.MOV R21, RZ, RZ, -R21 ;  /* 0x000000ffff15d224 */ /* 0x000fe200078e0a15 */
[----:B------:R-:W-:Y:S01]  /*b4a0*/  ISETP.GT.U32.AND P5, PT, R2, R8, PT ;  /* 0x000000080200720c */ /* 0x000fe20003fa4070 */
[----:B------:R-:W-:-:S04]  /*b4b0*/  IMAD.HI.U32 R6, R3, R7, RZ ;  /* 0x0000000703067227 */ /* 0x000fc800078e00ff */
[----:B------:R-:W-:Y:S02]  /*b4c0*/  @!P1 IMAD.IADD R9, R9, 0x1, -R2 ;  /* 0x0000000109099824 */ /* 0x000fe400078e0a02 */
[----:B------:R-:W-:Y:S02]  /*b4d0*/  IMAD.MOV R6, RZ, RZ, -R6 ;  /* 0x000000ffff067224 */ /* 0x000fe400078e0a06 */
[----:B------:R-:W-:Y:S02]  /*b4e0*/  IMAD.MOV.U32 R20, RZ, RZ, R9 ;  /* 0x000000ffff147224 */ /* 0x000fe400078e0009 */
[----:B------:R-:W-:Y:S02]  /*b4f0*/  IMAD R7, R2, R6, R7 ;  /* 0x0000000602077224 */ /* 0x000fe400078e0207 */
[----:B------:R-:W-:Y:S02]  /*b500*/  @!P5 IMAD.IADD R8, R8, 0x1, -R2 ;  /* 0x000000010808d824 */ /* 0x000fe400078e0a02 */
[----:B------:R-:W-:Y:S01]  /*b510*/  @!P0 IMAD.MOV R20, RZ, RZ, -R20 ;  /* 0x000000ffff148224 */ /* 0x000fe200078e0a14 */
[----:B------:R-:W-:-:S02]  /*b520*/  ISETP.GT.U32.AND P0, PT, R2, R7, PT ;  /* 0x000000070200720c */ /* 0x000fc40003f04070 */
[----:B------:R-:W-:Y:S01]  /*b530*/  ISETP.GT.U32.AND P5, PT, R2, R8, PT ;  /* 0x000000080200720c */ /* 0x000fe20003fa4070 */
[----:B------:R-:W-:-:S05]  /*b540*/  VIADD R6, R0, 0x6f ;  /* 0x0000006f00067836 */ /* 0x000fca0000000000 */
[----:B------:R-:W-:-:S05]  /*b550*/  IABS R9, R6 ;  /* 0x0000000600097213 */ /* 0x000fca0000000000 */
[--C-:B------:R-:W-:Y:S02]  /*b560*/  @!P0 IMAD.IADD R7, R7, 0x1, -R2.reuse ;  /* 0x0000000107078824 */ /* 0x100fe400078e0a02 */
[----:B------:R-:W-:Y:S01]  /*b570*/  @!P5 IMAD.IADD R8, R8, 0x1, -R2 ;  /* 0x000000010808d824 */ /* 0x000fe200078e0a02 */
[----:B------:R-:W-:Y:S01]  /*b580*/  ISETP.GE.AND P5, PT, R6, RZ, PT ;  /* 0x000000ff0600720c */ /* 0x000fe20003fa6270 */
[----:B------:R-:W-:Y:S01]  /*b590*/  IMAD.HI.U32 R6, R3, R9, RZ ;  /* 0x0000000903067227 */ /* 0x000fe200078e00ff */
[----:B------:R-:W-:-:S03]  /*b5a0*/  ISETP.GT.U32.AND P0, PT, R2, R7, PT ;  /* 0x000000070200720c */ /* 0x000fc60003f04070 */
[----:B------:R-:W-:-:S04]  /*b5b0*/  IMAD.MOV R6, RZ, RZ, -R6 ;  /* 0x000000ffff067224 */ /* 0x000fc800078e0a06 */
[----:B------:R-:W-:-:S06]  /*b5c0*/  IMAD R6, R2, R6, R9 ;  /* 0x0000000602067224 */ /* 0x000fcc00078e0209 */
[----:B------:R-:W-:Y:S01]  /*b5d0*/  @!P0 IMAD.IADD R7, R7, 0x1, -R2 ;  /* 0x0000000107078824 */ /* 0x000fe200078e0a02 */
[----:B------:R-:W-:Y:S01]  /*b5e0*/  ISETP.GT.U32.AND P0, PT, R2, R6, PT ;  /* 0x000000060200720c */ /* 0x000fe20003f04070 */
[----:B------:R-:W-:Y:S01]  /*b5f0*/  VIADD R9, R0, 0x72 ;  /* 0x0000007200097836 */ /* 0x000fe20000000000 */
[----:B------:R-:W-:Y:S01]  /*b600*/  ISETP.GE.AND P1, PT, R10, RZ, PT ;  /* 0x000000ff0a00720c */ /* 0x000fe20003f26270 */
[----:B------:R-:W-:-:S03]  /*b610*/  IMAD.MOV.U32 R19, RZ, RZ, R8 ;  /* 0x000000ffff137224 */ /* 0x000fc600078e0008 */
[----:B------:R-:W-:Y:S01]  /*b620*/  IABS R10, R9 ;  /* 0x00000009000a7213 */ /* 0x000fe20000000000 */
[----:B------:R-:W-:Y:S01]  /*b630*/  @!P6 IMAD.MOV R19, RZ, RZ, -R19 ;  /* 0x000000ffff13e224 */ /* 0x000fe200078e0a13 */
[----:B------:R-:W-:-:S05]  /*b640*/  ISETP.GE.AND P6, PT, R9, RZ, PT ;  /* 0x000000ff0900720c */ /* 0x000fca0003fc6270 */
[----:B------:R-:W-:Y:S02]  /*b650*/  @!P0 IMAD.IADD R6, R6, 0x1, -R2 ;  /* 0x0000000106068824 */ /* 0x000fe400078e0a02 */
[----:B------:R-:W-:-:S03]  /*b660*/  IMAD.HI.U32 R9, R3, R10, RZ ;  /* 0x0000000a03097227 */ /* 0x000fc600078e00ff */
[----:B------:R-:W-:Y:S01]  /*b670*/  ISETP.GT.U32.AND P0, PT, R2, R6, PT ;  /* 0x000000060200720c */ /* 0x000fe20003f04070 */
[----:B------:R-:W-:Y:S02]  /*b680*/  VIADD R8, R0, 0x73 ;  /* 0x0000007300087836 */ /* 0x000fe40000000000 */
[----:B------:R-:W-:Y:S02]  /*b690*/  IMAD.MOV.U32 R18, RZ, RZ, R7 ;  /* 0x000000ffff127224 */ /* 0x000fe400078e0007 */
[----:B------:R-:W-:Y:S01]  /*b6a0*/  IMAD.MOV R7, RZ, RZ, -R9 ;  /* 0x000000ffff077224 */ /* 0x000fe200078e0a09 */
[----:B------:R-:W-:Y:S01]  /*b6b0*/  IABS R12, R8 ;  /* 0x00000008000c7213 */ /* 0x000fe20000000000 */
[----:B------:R-:W-:Y:S01]  /*b6c0*/  @!P1 IMAD.MOV R18, RZ, RZ, -R18 ;  /* 0x000000ffff129224 */ /* 0x000fe200078e0a12 */
[----:B------:R-:W-:Y:S01]  /*b6d0*/  ISETP.GE.AND P1, PT, R8, RZ, PT ;  /* 0x000000ff0800720c */ /* 0x000fe20003f26270 */
[----:B------:R-:W-:Y:S02]  /*b6e0*/  IMAD R8, R2, R7, R10 ;  /* 0x0000000702087224 */ /* 0x000fe400078e020a */
[----:B------:R-:W-:-:S02]  /*b6f0*/  IMAD.MOV.U32 R9, RZ, RZ, R12 ;  /* 0x000000ffff097224 */ /* 0x000fc400078e000c */
[----:B------:R-:W-:Y:S01]  /*b700*/  @!P0 IMAD.IADD R6, R6, 0x1, -R2 ;  /* 0x0000000106068824 */ /* 0x000fe200078e0a02 */
[----:B------:R-:W-:Y:S01]  /*b710*/  ISETP.GT.U32.AND P0, PT, R2, R8, PT ;  /* 0x000000080200720c */ /* 0x000fe20003f04070 */
[----:B------:R-:W-:-:S04]  /*b720*/  IMAD.HI.U32 R7, R3, R9, RZ ;  /* 0x0000000903077227 */ /* 0x000fc800078e00ff */
[----:B------:R-:W-:Y:S02]  /*b730*/  IMAD.MOV R7, RZ, RZ, -R7 ;  /* 0x000000ffff077224 */ /* 0x000fe400078e0a07 */
[C---:B------:R-:W-:Y:S02]  /*b740*/  VIADD R13, R0.reuse, 0x74 ;  /* 0x00000074000d7836 */ /* 0x040fe40000000000 */
[----:B------:R-:W-:Y:S02]  /*b750*/  VIADD R33, R0, 0x75 ;  /* 0x0000007500217836 */ /* 0x000fe40000000000 */
[----:B------:R-:W-:Y:S01]  /*b760*/  IMAD R9, R2, R7, R9 ;  /* 0x0000000702097224 */ /* 0x000fe200078e0209 */
[----:B------:R-:W-:Y:S01]  /*b770*/  IABS R7, R13 ;  /* 0x0000000d00077213 */ /* 0x000fe20000000000 */
[----:B------:R-:W-:Y:S02]  /*b780*/  @!P0 IMAD.IADD R8, R8, 0x1, -R2 ;  /* 0x0000000108088824 */ /* 0x000fe400078e0a02 */
[----:B------:R-:W-:Y:S01]  /*b790*/  IMAD.MOV.U32 R17, RZ, RZ, R6 ;  /* 0x000000ffff117224 */ /* 0x000fe200078e0006 */
[----:B------:R-:W-:Y:S01]  /*b7a0*/  IABS R10, R33 ;  /* 0x00000021000a7213 */ /* 0x000fe20000000000 */
[----:B------:R-:W-:Y:S01]  /*b7b0*/  IMAD.HI.U32 R12, R3, R7, RZ ;  /* 0x00000007030c7227 */ /* 0x000fe200078e00ff */
[----:B------:R-:W-:-:S03]  /*b7c0*/  ISETP.GT.U32.AND P0, PT, R2, R8, PT ;  /* 0x000000080200720c */ /* 0x000fc60003f04070 */
[----:B------:R-:W-:Y:S01]  /*b7d0*/  @!P5 IMAD.MOV R17, RZ, RZ, -R17 ;  /* 0x000000ffff11d224 */ /* 0x000fe200078e0a11 */
[----:B------:R-:W-:Y:S01]  /*b7e0*/  ISETP.GT.U32.AND P5, PT, R2, R9, PT ;  /* 0x000000090200720c */ /* 0x000fe20003fa4070 */
[----:B------:R-:W-:Y:S02]  /*b7f0*/  IMAD.MOV.U32 R6, RZ, RZ, R10 ;  /* 0x000000ffff067224 */ /* 0x000fe400078e000a */
[----:B------:R-:W-:-:S04]  /*b800*/  IMAD.MOV R10, RZ, RZ, -R12 ;  /* 0x000000ffff0a7224 */ /* 0x000fc800078e0a0c */
[----:B------:R-:W-:Y:S02]  /*b810*/  IMAD R7, R2, R10, R7 ;  /* 0x0000000a02077224 */ /* 0x000fe400078e0207 */
[----:B------:R-:W-:-:S03]  /*b820*/  @!P0 IMAD.IADD R8, R8, 0x1, -R2 ;  /* 0x0000000108088824 */ /* 0x000fc600078e0a02 */
[----:B------:R-:W-:Y:S01]  /*b830*/  ISETP.GT.U32.AND P0, PT, R2, R7, PT ;  /* 0x000000070200720c */ /* 0x000fe20003f04070 */
[----:B------:R-:W-:Y:S02]  /*b840*/  @!P5 IMAD.IADD R9, R9, 0x1, -R2 ;  /* 0x000000010909d824 */ /* 0x000fe400078e0a02 */
[----:B------:R-:W-:-:S03]  /*b850*/  IMAD.HI.U32 R10, R3, R6, RZ ;  /* 0x00000006030a7227 */ /* 0x000fc600078e00ff */
[----:B------:R-:W-:Y:S01]  /*b860*/  ISETP.GT.U32.AND P5, PT, R2, R9, PT ;  /* 0x000000090200720c */ /* 0x000fe20003fa4070 */
[----:B------:R-:W-:Y:S02]  /*b870*/  IMAD.MOV R10, RZ, RZ, -R10 ;  /* 0x000000ffff0a7224 */ /* 0x000fe400078e0a0a */
[----:B------:R-:W-:Y:S02]  /*b880*/  VIADD R12, R0, 0x76 ;  /* 0x00000076000c7836 */ /* 0x000fe40000000000 */
[----:B------:R-:W-:Y:S02]  /*b890*/  IMAD R6, R2, R10, R6 ;  /* 0x0000000a02067224 */ /* 0x000fe400078e0206 */
[----:B------:R-:W-:Y:S01]  /*b8a0*/  IMAD.MOV.U32 R16, RZ, RZ, R8 ;  /* 0x000000ffff107224 */ /* 0x000fe200078e0008 */
[----:B------:R-:W-:Y:S01]  /*b8b0*/  IABS R10, R12 ;  /* 0x0000000c000a7213 */ /* 0x000fe20000000000 */
[----:B------:R-:W-:Y:S02]  /*b8c0*/  @!P0 IMAD.IADD R7, R7, 0x1, -R2 ;  /* 0x0000000107078824 */ /* 0x000fe400078e0a02 */
[----:B------:R-:W-:-:S02]  /*b8d0*/  @!P6 IMAD.MOV R16, RZ, RZ, -R16 ;  /* 0x000000ffff10e224 */ /* 0x000fc400078e0a10 */
[----:B------:R-:W-:Y:S01]  /*b8e0*/  @!P5 IMAD.IADD R9, R9, 0x1, -R2 ;  /* 0x000000010909d824 */ /* 0x000fe200078e0a02 */
[C---:B------:R-:W-:Y:S01]  /*b8f0*/  ISETP.GT.U32.AND P6, PT, R2.reuse, R7, PT ;  /* 0x000000070200720c */ /* 0x040fe20003fc4070 */
[----:B------:R-:W-:Y:S01]  /*b900*/  IMAD.HI.U32 R8, R3, R10, RZ ;  /* 0x0000000a03087227 */ /* 0x000fe200078e00ff */
[----:B------:R-:W-:-:S03]  /*b910*/  ISETP.GT.U32.AND P5, PT, R2, R6, PT ;  /* 0x000000060200720c */ /* 0x000fc60003fa4070 */
[----:B------:R-:W-:-:S04]  /*b920*/  IMAD.MOV R8, RZ, RZ, -R8 ;  /* 0x000000ffff087224 */ /* 0x000fc800078e0a08 */
[----:B------:R-:W-:-:S04]  /*b930*/  IMAD R8, R2, R8, R10 ;  /* 0x0000000802087224 */ /* 0x000fc800078e020a */
[--C-:B------:R-:W-:Y:S01]  /*b940*/  @!P6 IMAD.IADD R7, R7, 0x1, -R2.reuse ;  /* 0x000000010707e824 */ /* 0x100fe200078e0a02 */
[----:B------:R-:W-:Y:S01]  /*b950*/  ISETP.GT.U32.AND P6, PT, R2, R8, PT ;  /* 0x000000080200720c */ /* 0x000fe20003fc4070 */
[----:B------:R-:W-:Y:S02]  /*b960*/  @!P5 IMAD.IADD R6, R6, 0x1, -R2 ;  /* 0x000000010606d824 */ /* 0x000fe400078e0a02 */
[----:B------:R-:W-:-:S03]  /*b970*/  IMAD.MOV.U32 R14, RZ, RZ, R7 ;  /* 0x000000ffff0e7224 */ /* 0x000fc600078e0007 */
[----:B------:R-:W-:Y:S01]  /*b980*/  ISETP.GT.U32.AND P5, PT, R2, R6, PT ;  /* 0x000000060200720c */ /* 0x000fe20003fa4070 */
[----:B------:R-:W-:Y:S01]  /*b990*/  VIADD R7, R0, 0x77 ;  /* 0x0000007700077836 */ /* 0x000fe20000000000 */
[----:B------:R-:W-:-:S04]  /*b9a0*/  ISETP.GE.AND P0, PT, R13, RZ, PT ;  /* 0x000000ff0d00720c */ /* 0x000fc80003f06270 */
[----:B------:R-:W-:Y:S01]  /*b9b0*/  IABS R10, R7 ;  /* 0x00000007000a7213 */ /* 0x000fe20000000000 */
[----:B------:R-:W-:Y:S02]  /*b9c0*/  @!P6 IMAD.IADD R8, R8, 0x1, -R2 ;  /* 0x000000010808e824 */ /* 0x000fe400078e0a02 */
[----:B------:R-:W-:Y:S02]  /*b9d0*/  IMAD.MOV.U32 R15, RZ, RZ, R9 ;  /* 0x000000ffff0f7224 */ /* 0x000fe400078e0009 */
[----:B------:R-:W-:Y:S01]  /*b9e0*/  IMAD.HI.U32 R9, R3, R10, RZ ;  /* 0x0000000a03097227 */ /* 0x000fe200078e00ff */
[----:B------:R-:W-:-:S03]  /*b9f0*/  ISETP.GT.U32.AND P6, PT, R2, R8, PT ;  /* 0x000000080200720c */ /* 0x000fc60003fc4070 */
[----:B------:R-:W-:Y:S01]  /*ba00*/  @!P5 IMAD.IADD R6, R6, 0x1, -R2 ;  /* 0x000000010606d824 */ /* 0x000fe200078e0a02 */
[----:B------:R-:W-:Y:S01]  /*ba10*/  ISETP.GE.AND P5, PT, R7, RZ, PT ;  /* 0x000000ff0700720c */ /* 0x000fe20003fa6270 */
[----:B------:R-:W-:Y:S02]  /*ba20*/  @!P1 IMAD.MOV R15, RZ, RZ, -R15 ;  /* 0x000000ffff0f9224 */ /* 0x000fe400078e0a0f */
[----:B------:R-:W-:Y:S01]  /*ba30*/  IMAD.MOV.U32 R13, RZ, RZ, R6 ;  /* 0x000000ffff0d7224 */ /* 0x000fe200078e0006 */
[----:B------:R-:W-:Y:S01]  /*ba40*/  ISETP.GE.AND P1, PT, R33, RZ, PT ;  /* 0x000000ff2100720c */ /* 0x000fe20003f26270 */
[----:B------:R-:W-:Y:S02]  /*ba50*/  IMAD.MOV R6, RZ, RZ, -R9 ;  /* 0x000000ffff067224 */ /* 0x000fe400078e0a09 */
[----:B------:R-:W-:Y:S02]  /*ba60*/  VIADD R7, R0, 0x7a ;  /* 0x0000007a00077836 */ /* 0x000fe40000000000 */
[----:B------:R-:W-:-:S02]  /*ba70*/  IMAD R6, R2, R6, R10 ;  /* 0x0000000602067224 */ /* 0x000fc400078e020a */
[----:B------:R-:W-:Y:S01]  /*ba80*/  @!P0 IMAD.MOV R14, RZ, RZ, -R14 ;  /* 0x000000ffff0e8224 */ /* 0x000fe200078e0a0e */
[----:B------:R-:W-:Y:S01]  /*ba90*/  ISETP.GE.AND P0, PT, R12, RZ, PT ;  /* 0x000000ff0c00720c */ /* 0x000fe20003f06270 */
[----:B------:R-:W-:Y:S01]  /*baa0*/  @!P6 IMAD.IADD R8, R8, 0x1, -R2 ;  /* 0x000000010808e824 */ /* 0x000fe200078e0a02 */
[----:B------:R-:W-:Y:S02]  /*bab0*/  IABS R12, R7 ;  /* 0x00000007000c7213 */ /* 0x000fe40000000000 */
[----:B------:R-:W-:Y:S01]  /*bac0*/  ISETP.GT.U32.AND P6, PT, R2, R6, PT ;  /* 0x000000060200720c */ /* 0x000fe20003fc4070 */
[----:B------:R-:W-:Y:S02]  /*bad0*/  @!P1 IMAD.MOV R13, RZ, RZ, -R13 ;  /* 0x000000ffff0d9224 */ /* 0x000fe400078e0a0d */
[----:B------:R-:W-:Y:S01]  /*bae0*/  IMAD.MOV.U32 R9, RZ, RZ, R12 ;  /* 0x000000ffff097224 */ /* 0x000fe200078e000c */
[----:B------:R-:W-:-:S03]  /*baf0*/  ISETP.GE.AND P1, PT, R7, RZ, PT ;  /* 0x000000ff0700720c */ /* 0x000fc60003f26270 */
[----:B------:R-:W-:-:S04]  /*bb00*/  IMAD.HI.U32 R7, R3, R9, RZ ;  /* 0x0000000903077227 */ /* 0x000fc800078e00ff */
[----:B------:R-:W-:Y:S02]  /*bb10*/  IMAD.MOV R7, RZ, RZ, -R7 ;  /* 0x000000ffff077224 */ /* 0x000fe400078e0a07 */
[----:B------:R-:W-:Y:S02]  /*bb20*/  @!P6 IMAD.IADD R6, R6, 0x1, -R2 ;  /* 0x000000010606e824 */ /* 0x000fe400078e0a02 */
[----:B------:R-:W-:Y:S02]  /*bb30*/  IMAD R7, R2, R7, R9 ;  /* 0x0000000702077224 */ /* 0x000fe400078e0209 */
[----:B------:R-:W-:Y:S01]  /*bb40*/  VIADD R9, R0, 0x7b ;  /* 0x0000007b00097836 */ /* 0x000fe20000000000 */
[----:B------:R-:W-:-:S04]  /*bb50*/  ISETP.GT.U32.AND P6, PT, R2, R6, PT ;  /* 0x000000060200720c */ /* 0x000fc80003fc4070 */
[----:B------:R-:W-:Y:S01]  /*bb60*/  IABS R10, R9 ;  /* 0x00000009000a7213 */ /* 0x000fe20000000000 */
[----:B------:R-:W-:-:S04]  /*bb70*/  IMAD.MOV.U32 R12, RZ, RZ, R8 ;  /* 0x000000ffff0c7224 */ /* 0x000fc800078e0008 */
[----:B------:R-:W-:-:S04]  /*bb80*/  IMAD.HI.U32 R34, R3, R10, RZ ;  /* 0x0000000a03227227 */ /* 0x000fc800078e00ff */
[----:B------:R-:W-:Y:S02]  /*bb90*/  IMAD.MOV R8, RZ, RZ, -R34 ;  /* 0x000000ffff087224 */ /* 0x000fe400078e0a22 */
[----:B------:R-:W-:Y:S02]  /*bba0*/  @!P6 IMAD.IADD R6, R6, 0x1, -R2 ;  /* 0x000000010606e824 */ /* 0x000fe400078e0a02 */
[----:B------:R-:W-:Y:S01]  /*bbb0*/  @!P0 IMAD.MOV R12, RZ, RZ, -R12 ;  /* 0x000000ffff0c8224 */ /* 0x000fe200078e0a0c */
[----:B------:R-:W-:Y:S01]  /*bbc0*/  ISETP.GE.AND P0, PT, R9, RZ, PT ;  /* 0x000000ff0900720c */ /* 0x000fe20003f06270 */
[----:B------:R-:W-:Y:S02]  /*bbd0*/  IMAD R9, R2, R8, R10 ;  /* 0x0000000802097224 */ /* 0x000fe400078e020a */
[----:B------:R-:W-:Y:S02]  /*bbe0*/  IMAD.MOV.U32 R10, RZ, RZ, R6 ;  /* 0x000000ffff0a7224 */ /* 0x000fe400078e0006 */
[----:B------:R-:W-:-:S02]  /*bbf0*/  VIADD R41, R0, 0x7c ;  /* 0x0000007c00297836 */ /* 0x000fc40000000000 */
[----:B------:R-:W-:Y:S01]  /*bc00*/  @!P5 IMAD.MOV R10, RZ, RZ, -R10 ;  /* 0x000000ffff0ad224 */ /* 0x000fe200078e0a0a */
[----:B------:R-:W-:Y:S02]  /*bc10*/  ISETP.GT.U32.AND P5, PT, R2, R9, PT ;  /* 0x000000090200720c */ /* 0x000fe40003fa4070 */
[----:B------:R-:W-:Y:S02]  /*bc20*/  IABS R33, R41 ;  /* 0x0000002900217213 */ /* 0x000fe40000000000 */
[----:B------:R-:W-:-:S03]  /*bc30*/  SEL R42, R11, R91, !P4 ;  /* 0x0000005b0b2a7207 */ /* 0x000fc60006000000 */
[----:B------:R-:W-:-:S04]  /*bc40*/  IMAD.HI.U32 R37, R3, R33, RZ ;  /* 0x0000002103257227 */ /* 0x000fc800078e00ff */
[----:B------:R-:W-:Y:S01]  /*bc50*/  IMAD R42, R42, UR7, RZ ;  /* 0x000000072a2a7c24 */ /* 0x000fe2000f8e02ff */
[----:B------:R0:W-:Y:S01]  /*bc60*/  STL [R1+0x74c], R0 ;  /* 0x00074c0001007387 */ /* 0x0001e20000100800 */
[----:B------:R-:W-:Y:S02]  /*bc70*/  IMAD.MOV R34, RZ, RZ, -R37 ;  /* 0x000000ffff227224 */ /* 0x000fe400078e0a25 */
[C---:B------:R-:W-:Y:S02]  /*bc80*/  VIADD R37, R0.reuse, 0x7d ;  /* 0x0000007d00257836 */ /* 0x040fe40000000000 */
[----:B------:R-:W-:Y:S02]  /*bc90*/  VIADD R40, R0, 0x7e ;  /* 0x0000007e00287836 */ /* 0x000fe40000000000 */
[----:B------:R-:W-:Y:S01]  /*bca0*/  @!P5 IMAD.IADD R9, R9, 0x1, -R2 ;  /* 0x000000010909d824 */ /* 0x000fe200078e0a02 */
[----:B0-----:R-:W-:Y:S02]  /*bcb0*/  LEA R0, P5, R42, R5, 0x1 ;  /* 0x000000052a007211 */ /* 0x001fe400078a08ff */
[----:B------:R-:W-:-:S02]  /*bcc0*/  PRMT R56, RZ, 0x7610, R56 ;  /* 0x00007610ff387816 */ /* 0x000fc40000000038 */
[----:B------:R-:W-:Y:S01]  /*bcd0*/  LEA.HI.X.SX32 R43, R42, R4, 0x1, P5 ;  /* 0x000000042a2b7211 */ /* 0x000fe200028f0eff */
[----:B------:R-:W-:-:S05]  /*bce0*/  @P3 IMAD.MOV.U32 R42, RZ, RZ, R0 ;  /* 0x000000ffff2a3224 */ /* 0x000fca00078e0000 */
[----:B------:R0:W2:Y:S01]  /*bcf0*/  @P3 LDG.E.U16 R56, desc[UR24][R42.64] ;  /* 0x000000182a383981 */ /* 0x0000a2000c1e1500 */
[----:B------:R-:W-:-:S13]  /*bd00*/  ISETP.GT.U32.AND P6, PT, R2, R7, PT ;  /* 0x000000070200720c */ /* 0x000fda0003fc4070 */
[----:B------:R-:W-:-:S05]  /*bd10*/  @!P6 IMAD.IADD R7, R7, 0x1, -R2 ;  /* 0x000000010707e824 */ /* 0x000fca00078e0a02 */
[C---:B------:R-:W-:Y:S01]  /*bd20*/  ISETP.GT.U32.AND P6, PT, R2.reuse, R7, PT ;  /* 0x000000070200720c */ /* 0x040fe20003fc4070 */
[----:B------:R-:W-:Y:S01]  /*bd30*/  IMAD R8, R2, R34, R33 ;  /* 0x0000002202087224 */ /* 0x000fe200078e0221 */
[----:B------:R-:W-:-:S11]  /*bd40*/  IABS R33, R37 ;  /* 0x0000002500217213 */ /* 0x000fd60000000000 */
[----:B------:R-:W-:Y:S01]  /*bd50*/  @!P6 IMAD.IADD R7, R7, 0x1, -R2 ;  /* 0x000000010707e824 */ /* 0x000fe200078e0a02 */
[----:B------:R-:W-:Y:S02]  /*bd60*/  ISETP.GT.U32.AND P6, PT, R2, R8, PT ;  /* 0x000000080200720c */ /* 0x000fe40003fc4070 */
[----:B------:R-:W-:Y:S01]  /*bd70*/  IABS R34, R40 ;  /* 0x0000002800227213 */ /* 0x000fe20000000000 */
[----:B------:R-:W-:-:S04]  /*bd80*/  IMAD.HI.U32 R6, R3, R33, RZ ;  /* 0x0000002103067227 */ /* 0x000fc800078e00ff */
[----:B------:R-:W-:-:S06]  /*bd90*/  IMAD.HI.U32 R3, R3, R34, RZ ;  /* 0x0000002203037227 */ /* 0x000fcc00078e00ff */
[----:B------:R-:W-:Y:S01]  /*bda0*/  @!P6 IMAD.IADD R8, R8, 0x1, -R2 ;  /* 0x000000010808e824 */ /* 0x000fe200078e0a02 */
[----:B------:R-:W-:Y:S01]  /*bdb0*/  ISETP.GT.U32.AND P6, PT, R2, R9, PT ;  /* 0x000000090200720c */ /* 0x000fe20003fc4070 */
[----:B------:R-:W-:-:S04]  /*bdc0*/  IMAD.MOV R3, RZ, RZ, -R3 ;  /* 0x000000ffff037224 */ /* 0x000fc800078e0a03 */
[----:B------:R-:W-:Y:S02]  /*bdd0*/  IMAD R3, R2, R3, R34 ;  /* 0x0000000302037224 */ /* 0x000fe400078e0222 */
[----:B------:R-:W-:-:S06]  /*bde0*/  IMAD.MOV R6, RZ, RZ, -R6 ;  /* 0x000000ffff067224 */ /* 0x000fcc00078e0a06 */
[----:B------:R-:W-:Y:S01]  /*bdf0*/  @!P6 IMAD.IADD R9, R9, 0x1, -R2 ;  /* 0x000000010909e824 */ /* 0x000fe200078e0a02 */
[C---:B------:R-:W-:Y:S01]  /*be00*/  ISETP.GT.U32.AND P6, PT, R2.reuse, R3, PT ;  /* 0x000000030200720c */ /* 0x040fe20003fc4070 */
[C---:B------:R-:W-:Y:S01]  /*be10*/  IMAD R6, R2.reuse, R6, R33 ;  /* 0x0000000602067224 */ /* 0x040fe200078e0221 */
[----:B------:R-:W-:Y:S01]  /*be20*/  SEL R33, R11, R92, !P4 ;  /* 0x0000005c0b217207 */ /* 0x000fe20006000000 */
[----:B------:R1:W-:Y:S04]  /*be30*/  STL [R1+0x108], R0 ;  /* 0x0001080001007387 */ /* 0x0003e80000100800 */
[----:B------:R-:W-:Y:S01]  /*be40*/  IMAD R33, R33, UR7, RZ ;  /* 0x0000000721217c24 */ /* 0x000fe2000f8e02ff */
[----:B------:R-:W-:-:S05]  /*be50*/  ISETP.GT.U32.AND P5, PT, R2, R6, PT ;  /* 0x000000060200720c */ /* 0x000fca0003fa4070 */
[----:B------:R-:W-:Y:S01]  /*be60*/  @!P6 IMAD.IADD R3, R3, 0x1, -R2 ;  /* 0x000000010303e824 */ /* 0x000fe200078e0a02 */
[----:B-1----:R-:W-:-:S04]  /*be70*/  LEA R0, P6, R33, R5, 0x1 ;  /* 0x0000000521007211 */ /* 0x002fc800078c08ff */
[----:B------:R-:W-:Y:S02]  /*be80*/  LEA.HI.X.SX32 R34, R33, R4, 0x1, P6 ;  /* 0x0000000421227211 */ /* 0x000fe400030f0eff */
[----:B------:R-:W-:Y:S02]  /*be90*/  ISETP.GT.U32.AND P6, PT, R2, R3, PT ;  /* 0x000000030200720c */ /* 0x000fe40003fc4070 */
[----:B------:R-:W-:Y:S01]  /*bea0*/  SEL R33, R11, R93, !P4 ;  /* 0x0000005d0b217207 */ /* 0x000fe20006000000 */
[----:B------:R-:W-:Y:S01]  /*beb0*/  @!P5 IMAD.IADD R6, R6, 0x1, -R2 ;  /* 0x000000010606d824 */ /* 0x000fe200078e0a02 */
[----:B------:R1:W-:Y:S01]  /*bec0*/  STL [R1+0x104], R43 ;  /* 0x0001042b01007387 */ /* 0x0003e20000100800 */
[----:B------:R-:W-:Y:S02]  /*bed0*/  ISETP.GT.U32.AND P5, PT, R2, R8, PT ;  /* 0x000000080200720c */ /* 0x000fe40003fa4070 */
[----:B------:R-:W-:Y:S02]  /*bee0*/  IMAD R33, R33, UR7, RZ ;  /* 0x0000000721217c24 */ /* 0x000fe4000f8e02ff */
[----:B0-----:R-:W-:-:S04]  /*bef0*/  @P3 IMAD.MOV.U32 R42, RZ, RZ, R0 ;  /* 0x000000ffff2a3224 */ /* 0x001fc800078e0000 */
[----:B------:R-:W-:Y:S01]  /*bf00*/  @!P6 IMAD.IADD R3, R3, 0x1, -R2 ;  /* 0x000000010303e824 */ /* 0x000fe200078e0a02 */
[----:B------:R-:W-:Y:S01]  /*bf10*/  PRMT R51, RZ, 0x7610, R51 ;  /* 0x00007610ff337816 */ /* 0x000fe20000000033 */
[----:B-1----:R-:W-:Y:S01]  /*bf20*/  @P3 IMAD.MOV.U32 R43, RZ, RZ, R34 ;  /* 0x000000ffff2b3224 */ /* 0x002fe200078e0022 */
[----:B------:R-:W-:Y:S02]  /*bf30*/  PRMT R50, RZ, 0x7610, R50 ;  /* 0x00007610ff327816 */ /* 0x000fe40000000032 */
[----:B------:R-:W-:Y:S02]  /*bf40*/  @!P5 IMAD.IADD R8, R8, 0x1, -R2 ;  /* 0x000000010808d824 */ /* 0x000fe400078e0a02 */
[----:B------:R0:W3:Y:S01]  /*bf50*/  @P3 LDG.E.U16 R51, desc[UR24][R42.64] ;  /* 0x000000182a333981 */ /* 0x0000e2000c1e1500 */
[----:B------:R-:W-:-:S03]  /*bf60*/  ISETP.GE.AND P5, PT, R41, RZ, PT ;  /* 0x000000ff2900720c */ /* 0x000fc60003fa6270 */
[----:B--2---:R-:W-:Y:S04]  /*bf70*/  STL [R1+0x754], R56 ;  /* 0x0007543801007387 */ /* 0x004fe80000100800 */
[----:B------:R1:W-:Y:S04]  /*bf80*/  STL [R1+0x148], R0 ;  /* 0x0001480001007387 */ /* 0x0003e80000100800 */
[----:B------:R2:W-:Y:S01]  /*bf90*/  STL [R1+0x144], R34 ;  /* 0x0001442201007387 */ /* 0x0005e20000100800 */
[----:B-1----:R-:W-:-:S04]  /*bfa0*/  LEA R0, P6, R33, R5, 0x1 ;  /* 0x0000000521007211 */ /* 0x002fc800078c08ff */
[----:B--2---:R-:W-:Y:S01]  /*bfb0*/  LEA.HI.X.SX32 R34, R33, R4, 0x1, P6 ;  /* 0x0000000421227211 */ /* 0x004fe200030f0eff */
[----:B------:R-:W-:Y:S01]  /*bfc0*/  STL [R1+0x190], R0 ;  /* 0x0001900001007387 */ /* 0x000fe20000100800 */
[----:B------:R-:W-:-:S03]  /*bfd0*/  ISETP.GE.AND P6, PT, R40, RZ, PT ;  /* 0x000000ff2800720c */ /* 0x000fc60003fc6270 */
[----:B------:R1:W-:Y:S01]  /*bfe0*/  STL [R1+0x18c], R34 ;  /* 0x00018c2201007387 */ /* 0x0003e20000100800 */
[----:B------:R-:W-:-:S03]  /*bff0*/  @P3 IMAD.MOV.U32 R40, RZ, RZ, R0 ;  /* 0x000000ffff283224 */ /* 0x000fc600078e0000 */
[----:B------:R-:W2:Y:S01]  /*c000*/  LDL.LU R43, [R1+0x1d4] ;  /* 0x0001d400012b7983 */ /* 0x000ea20000300800 */
[----:B------:R-:W-:-:S03]  /*c010*/  @P3 IMAD.MOV.U32 R41, RZ, RZ, R34 ;  /* 0x000000ffff293224 */ /* 0x000fc600078e0022 */
[----:B------:R-:W2:Y:S04]  /*c020*/  LDL.LU R54, [R1+0x1d0] ;  /* 0x0001d00001367983 */ /* 0x000ea80000300800 */
[----:B------:R-:W2:Y:S04]  /*c030*/  LDL.LU R66, [R1+0x1cc] ;  /* 0x0001cc0001427983 */ /* 0x000ea80000300800 */
[----:B------:R-:W2:Y:S04]  /*c040*/  LDL.LU R88, [R1+0x1a0] ;  /* 0x0001a00001587983 */ /* 0x000ea80000300800 */
[----:B------:R-:W3:Y:S04]  /*c050*/  LDL.LU R89, [R1+0x198] ;  /* 0x0001980001597983 */ /* 0x000ee80000300800 */
[----:B------:R-:W4:Y:S04]  /*c060*/  LDL.LU R44, [R1+0x194] ;  /* 0x00019400012c7983 */ /* 0x000f280000300800 */
[----:B------:R-:W4:Y:S04]  /*c070*/  LDL.LU R55, [R1+0x158] ;  /* 0x0001580001377983 */ /* 0x000f280000300800 */
[----:B------:R-:W4:Y:S04]  /*c080*/  LDL.LU R56, [R1+0x154] ;  /* 0x0001540001387983 */ /* 0x000f280000300800 */
[----:B------:R-:W4:Y:S04]  /*c090*/  @P3 LDG.E.U16 R50, desc[UR24][R40.64] ;  /* 0x0000001828323981 */ /* 0x000f28000c1e1500 */
[----:B------:R-:W4:Y:S04]  /*c0a0*/  LDL.LU R90, [R1+0x150] ;  /* 0x00015000015a7983 */ /* 0x000f280000300800 */
[----:B------:R-:W4:Y:S04]  /*c0b0*/  LDL.LU R91, [R1+0x14c] ;  /* 0x00014c00015b7983 */ /* 0x000f280000300800 */
[----:B------:R-:W4:Y:S04]  /*c0c0*/  LDL.LU R45, [R1+0x130] ;  /* 0x00013000012d7983 */ /* 0x000f280000300800 */
[----:B------:R-:W4:Y:S04]  /*c0d0*/  LDL.LU R63, [R1+0x128] ;  /* 0x00012800013f7983 */ /* 0x000f280000300800 */
[----:B------:R-:W4:Y:S01]  /*c0e0*/  LDL.LU R92, [R1+0x118] ;  /* 0x00011800015c7983 */ /* 0x000f220000300800 */
[----:B------:R-:W-:Y:S01]  /*c0f0*/  @!P1 IMAD.MOV R7, RZ, RZ, -R7 ;  /* 0x000000ffff079224 */ /* 0x000fe200078e0a07 */
[----:B------:R-:W-:-:S02]  /*c100*/  ISETP.GT.U32.AND P1, PT, R2, R6, PT ;  /* 0x000000060200720c */ /* 0x000fc40003f24070 */
[----:B------:R-:W4:Y:S04]  /*c110*/  LDL.LU R93, [R1+0x114] ;  /* 0x00011400015d7983 */ /* 0x000f280000300800 */
[----:B------:R-:W4:Y:S04]  /*c120*/  LDL.LU R46, [R1+0x110] ;  /* 0x00011000012e7983 */ /* 0x000f280000300800 */
[----:B------:R-:W4:Y:S03]  /*c130*/  LDL.LU R85, [R1+0x10c] ;  /* 0x00010c0001557983 */ /* 0x000f260000300800 */
[----:B------:R-:W-:Y:S01]  /*c140*/  @!P1 IMAD.IADD R6, R6, 0x1, -R2 ;  /* 0x0000000106069824 */ /* 0x000fe200078e0a02 */
[----:B------:R-:W4:Y:S01]  /*c150*/  LDL.LU R33, [R1+0xe4] ;  /* 0x0000e40001217983 */ /* 0x000f220000300800 */
[----:B------:R-:W-:-:S03]  /*c160*/  ISETP.GE.AND P1, PT, R37, RZ, PT ;  /* 0x000000ff2500720c */ /* 0x000fc60003f26270 */
[----:B------:R-:W4:Y:S04]  /*c170*/  LDL.LU R2, [R1+0xe0] ;  /* 0x0000e00001027983 */ /* 0x000f280000300800 */
[----:B------:R-:W4:Y:S04]  /*c180*/  LDL.LU R49, [R1+0xdc] ;  /* 0x0000dc0001317983 */ /* 0x000f280000300800 */
[----:B------:R-:W4:Y:S04]  /*c190*/  LDL.LU R76, [R1+0xd8] ;  /* 0x0000d800014c7983 */ /* 0x000f280000300800 */
[----:B------:R-:W4:Y:S04]  /*c1a0*/  LDL.LU R42, [R1+0xd4] ;  /* 0x0000d400012a7983 */ /* 0x000f280000300800 */
[----:B------:R-:W4:Y:S04]  /*c1b0*/  LDL.LU R37, [R1+0xd0] ;  /* 0x0000d00001257983 */ /* 0x000f280000300800 */
[----:B-1----:R-:W4:Y:S04]  /*c1c0*/  LDL.LU R34, [R1+0xcc] ;  /* 0x0000cc0001227983 */ /* 0x002f280000300800 */
[----:B------:R-:W4:Y:S04]  /*c1d0*/  LDL.LU R0, [R1+0xc] ;  /* 0x00000c0001007983 */ /* 0x000f280000300800 */
[----:B------:R-:W4:Y:S04]  /*c1e0*/  LDL.LU R52, [R1+0x8] ;  /* 0x0000080001347983 */ /* 0x000f280000300800 */
[----:B------:R-:W4:Y:S04]  /*c1f0*/  LDL.LU R73, [R1+0x4] ;  /* 0x0000040001497983 */ /* 0x000f280000300800 */
[----:B------:R-:W4:Y:S04]  /*c200*/  LDL.LU R53, [R1] ;  /* 0x0000000001357983 */ /* 0x000f280000300800 */
[----:B------:R-:W4:Y:S04]  /*c210*/  LDL.LU R40, [R1+0xec] ;  /* 0x0000ec0001287983 */ /* 0x000f280000300800 */
[----:B------:R-:W4:Y:S01]  /*c220*/  LDL.LU R41, [R1+0xe8] ;  /* 0x0000e80001297983 */ /* 0x000f220000300800 */
[----:B--2---:R-:W-:-:S02]  /*c230*/  SEL R88, R11, R88, !P4 ;  /* 0x000000580b587207 */ /* 0x004fc40006000000 */
[C---:B---3--:R-:W-:Y:S01]  /*c240*/  SEL R89, R11.reuse, R89, !P4 ;  /* 0x000000590b597207 */ /* 0x048fe20006000000 */
[----:B----4-:R1:W-:Y:S01]  /*c250*/  STL [R1+0x750], R50 ;  /* 0x0007503201007387 */ /* 0x0103e20000100800 */
[C---:B------:R-:W-:Y:S02]  /*c260*/  SEL R90, R11.reuse, R90, !P4 ;  /* 0x0000005a0b5a7207 */ /* 0x040fe40006000000 */
[C---:B------:R-:W-:Y:S01]  /*c270*/  SEL R91, R11.reuse, R91, !P4 ;  /* 0x0000005b0b5b7207 */ /* 0x040fe20006000000 */
[----:B-1----:R-:W2:Y:S04]  /*c280*/  LDL.LU R50, [R1+0x11c] ;  /* 0x00011c0001327983 */ /* 0x002ea80000300800 */
[----:B------:R1:W-:Y:S01]  /*c290*/  STL [R1+0x22c], R88 ;  /* 0x00022c5801007387 */ /* 0x0003e20000100800 */
[----:B------:R-:W-:-:S03]  /*c2a0*/  SEL R92, R11, R92, !P4 ;  /* 0x0000005c0b5c7207 */ /* 0x000fc60006000000 */
[----:B-1----:R-:W3:Y:S04]  /*c2b0*/  LDL.LU R88, [R1+0x770] ;  /* 0x0007700001587983 */ /* 0x002ee80000300800 */
[----:B------:R1:W-:Y:S04]  /*c2c0*/  STL [R1+0x2f8], R89 ;  /* 0x0002f85901007387 */ /* 0x0003e80000100800 */
[----:B-1----:R-:W4:Y:S04]  /*c2d0*/  LDL.LU R89, [R1+0x76c] ;  /* 0x00076c0001597983 */ /* 0x002f280000300800 */
[----:B------:R1:W-:Y:S04]  /*c2e0*/  STL [R1+0x230], R90 ;  /* 0x0002305a01007387 */ /* 0x0003e80000100800 */
[----:B-1----:R-:W2:Y:S04]  /*c2f0*/  LDL.LU R90, [R1+0x768] ;  /* 0x00076800015a7983 */ /* 0x002ea80000300800 */
[----:B------:R1:W-:Y:S04]  /*c300*/  STL [R1+0x334], R91 ;  /* 0x0003345b01007387 */ /* 0x0003e80000100800 */
[----:B-1----:R-:W2:Y:S04]  /*c310*/  LDL.LU R91, [R1+0x764] ;  /* 0x00076400015b7983 */ /* 0x002ea80000300800 */
[----:B------:R1:W-:Y:S04]  /*c320*/  STL [R1+0x130], R92 ;  /* 0x0001305c01007387 */ /* 0x0003e80000100800 */
[----:B-1----:R-:W2:Y:S01]  /*c330*/  LDL.LU R92, [R1+0x760] ;  /* 0x00076000015c7983 */ /* 0x002ea20000300800 */
[----:B------:R-:W-:-:S02]  /*c340*/  SEL R93, R11, R93, !P4 ;  /* 0x0000005d0b5d7207 */ /* 0x000fc40006000000 */
[----:B------:R-:W-:-:S03]  /*c350*/  SEL R40, R11, R40, !P4 ;  /* 0x000000280b287207 */ /* 0x000fc60006000000 */
[----:B------:R1:W-:Y:S01]  /*c360*/  STL [R1+0x338], R93 ;  /* 0x0003385d01007387 */ /* 0x0003e20000100800 */
[----:B------:R-:W-:-:S03]  /*c370*/  SEL R41, R11, R41, !P4 ;  /* 0x000000290b297207 */ /* 0x000fc60006000000 */
[----:B-1----:R-:W3:Y:S04]  /*c380*/  LDL.LU R93, [R1+0x75c] ;  /* 0x00075c00015d7983 */ /* 0x002ee80000300800 */
[----:B------:R1:W-:Y:S01]  /*c390*/  STL [R1+0xec], R40 ;  /* 0x0000ec2801007387 */ /* 0x0003e20000100800 */
[----:B------:R-:W-:-:S03]  /*c3a0*/  SEL R37, R11, R37, !P4 ;  /* 0x000000250b257207 */ /* 0x000fc60006000000 */
[----:B------:R-:W-:Y:S01]  /*c3b0*/  STL [R1+0x238], R41 ;  /* 0x0002382901007387 */ /* 0x000fe20000100800 */
[C---:B-1----:R-:W-:Y:S02]  /*c3c0*/  SEL R40, R11.reuse, R33, !P4 ;  /* 0x000000210b287207 */ /* 0x042fe40006000000 */
[----:B------:R-:W-:-:S03]  /*c3d0*/  SEL R33, R11, R2, !P4 ;  /* 0x000000020b217207 */ /* 0x000fc60006000000 */
[----:B------:R1:W-:Y:S01]  /*c3e0*/  STL [R1+0x3a4], R40 ;  /* 0x0003a42801007387 */ /* 0x0003e20000100800 */
[C---:B------:R-:W-:Y:S02]  /*c3f0*/  SEL R2, R11.reuse, R34, !P4 ;  /* 0x000000220b027207 */ /* 0x040fe40006000000 */
[C---:B-1----:R-:W-:Y:S02]  /*c400*/  SEL R40, R11.reuse, R42, !P4 ;  /* 0x0000002a0b287207 */ /* 0x042fe40006000000 */
[----:B------:R-:W-:-:S03]  /*c410*/  SEL R34, R11, R0, !P4 ;  /* 0x000000000b227207 */ /* 0x000fc60006000000 */
[----:B------:R-:W-:Y:S04]  /*c420*/  STL [R1+0xe4], R40 ;  /* 0x0000e42801007387 */ /* 0x000fe80000100800 */
[----:B------:R-:W-:Y:S04]  /*c430*/  STL [R1+0x234], R37 ;  /* 0x0002342501007387 */ /* 0x000fe80000100800 */
[----:B------:R1:W-:Y:S02]  /*c440*/  STL [R1+0x3a0], R2 ;  /* 0x0003a00201007387 */ /* 0x0003e40000100800 */
[----:B-1----:R-:W-:-:S05]  /*c450*/  SEL R2, R11, R53, !P4 ;  /* 0x000000350b027207 */ /* 0x002fca0006000000 */
[----:B------:R1:W-:Y:S02]  /*c460*/  STL [R1], R2 ;  /* 0x0000000201007387 */ /* 0x0003e40000100800 */
[C---:B-1----:R-:W-:Y:S02]  /*c470*/  SEL R2, R11.reuse, R72, !P4 ;  /* 0x000000480b027207 */ /* 0x042fe40006000000 */
[C---:B0-----:R-:W-:Y:S02]  /*c480*/  SEL R42, R11.reuse, R69, !P4 ;  /* 0x000000450b2a7207 */ /* 0x041fe40006000000 */
[C---:B------:R-:W-:Y:S02]  /*c490*/  SEL R69, R11.reuse, R26, !P4 ;  /* 0x0000001a0b457207 */ /* 0x040fe40006000000 */
[C---:B------:R-:W-:Y:S02]  /*c4a0*/  SEL R40, R11.reuse, R84, !P4 ;  /* 0x000000540b287207 */ /* 0x040fe40006000000 */
[----:B------:R-:W-:-:S02]  /*c4b0*/  SEL R84, R11, R31, !P4 ;  /* 0x0000001f0b547207 */ /* 0x000fc40006000000 */
[----:B--2---:R-:W-:-:S05]  /*c4c0*/  SEL R0, R11, R92, !P4 ;  /* 0x0000005c0b007207 */ /* 0x004fca0006000000 */
[----:B------:R0:W-:Y:S02]  /*c4d0*/  STL [R1+0x374], R0 ;  /* 0x0003740001007387 */ /* 0x0001e40000100800 */
[----:B0-----:R-:W-:-:S05]  /*c4e0*/  SEL R0, R11, R86, !P4 ;  /* 0x000000560b007207 */ /* 0x001fca0006000000 */
[----:B------:R0:W-:Y:S02]  /*c4f0*/  STL [R1+0x370], R0 ;  /* 0x0003700001007387 */ /* 0x0001e40000100800 */
[----:B0-----:R-:W-:-:S05]  /*c500*/  SEL R0, R11, R79, !P4 ;  /* 0x0000004f0b007207 */ /* 0x001fca0006000000 */
[----:B------:R0:W-:Y:S04]  /*c510*/  STL [R1+0x744], R0 ;  /* 0x0007440001007387 */ /* 0x0001e80000100800 */
[----:B------:R1:W-:Y:S01]  /*c520*/  STL [R1+0x2b8], R2 ;  /* 0x0002b80201007387 */ /* 0x0003e20000100800 */
[C---:B0-----:R-:W-:Y:S02]  /*c530*/  SEL R0, R11.reuse, R71, !P4 ;  /* 0x000000470b007207 */ /* 0x041fe40006000000 */
[----:B-1----:R-:W-:-:S03]  /*c540*/  SEL R2, R11, R61, !P4 ;  /* 0x0000003d0b027207 */ /* 0x002fc60006000000 */
        /* <DEDUP_REMOVED lines=10> */
[----:B0-----:R-:W-:-:S05]  /*c5f0*/  SEL R0, R11, R29, !P4 ;  /* 0x0000001d0b007207 */ /* 0x001fca0006000000 */
[----:B------:R0:W-:Y:S01]  /*c600*/  STL [R1+0x3d4], R0 ;  /* 0x0003d40001007387 */ /* 0x0001e20000100800 */
[----:B-1----:R-:W-:-:S03]  /*c610*/  SEL R2, R11, R24, !P4 ;  /* 0x000000180b027207 */ /* 0x002fc60006000000 */
[----:B------:R-:W2:Y:S01]  /*c620*/  LDL.LU R26, [R1+0x210] ;  /* 0x00021000011a7983 */ /* 0x000ea20000300800 */
[C---:B------:R-:W-:Y:S02]  /*c630*/  SEL R37, R11.reuse, R91, !P4 ;  /* 0x0000005b0b257207 */ /* 0x040fe40006000000 */
[C---:B------:R-:W-:Y:S01]  /*c640*/  SEL R91, R11.reuse, R80, !P4 ;  /* 0x000000500b5b7207 */ /* 0x040fe20006000000 */
[----:B------:R1:W-:Y:S01]  /*c650*/  STL [R1+0xc], R2 ;  /* 0x00000c0201007387 */ /* 0x0003e20000100800 */
[C---:B0-----:R-:W-:Y:S02]  /*c660*/  SEL R0, R11.reuse, R23, !P4 ;  /* 0x000000170b007207 */ /* 0x041fe40006000000 */
[C---:B------:R-:W-:Y:S02]  /*c670*/  SEL R80, R11.reuse, R25, !P4 ;  /* 0x000000190b507207 */ /* 0x040fe40006000000 */
[C---:B------:R-:W-:Y:S01]  /*c680*/  SEL R71, R11.reuse, R48, !P4 ;  /* 0x000000300b477207 */ /* 0x040fe20006000000 */
[----:B------:R-:W2:Y:S01]  /*c690*/  LDL.LU R25, [R1+0x20c] ;  /* 0x00020c0001197983 */ /* 0x000ea20000300800 */
[----:B------:R-:W-:-:S02]  /*c6a0*/  SEL R48, R11, R32, !P4 ;  /* 0x000000200b307207 */ /* 0x000fc40006000000 */
[C---:B------:R-:W-:Y:S01]  /*c6b0*/  SEL R32, R11.reuse, R27, !P4 ;  /* 0x0000001b0b207207 */ /* 0x040fe20006000000 */
[----:B------:R0:W-:Y:S01]  /*c6c0*/  STL [R1+0x3d0], R0 ;  /* 0x0003d00001007387 */ /* 0x0001e20000100800 */
[----:B-1----:R-:W-:-:S03]  /*c6d0*/  SEL R2, R11, R18, !P4 ;  /* 0x000000120b027207 */ /* 0x002fc60006000000 */
[----:B------:R-:W2:Y:S04]  /*c6e0*/  LDL.LU R27, [R1+0x250] ;  /* 0x00025000011b7983 */ /* 0x000ea80000300800 */
[----:B------:R1:W-:Y:S01]  /*c6f0*/  STL [R1+0x8], R2 ;  /* 0x0000080201007387 */ /* 0x0003e20000100800 */
[----:B0-----:R-:W-:-:S03]  /*c700*/  SEL R0, R11, R17, !P4 ;  /* 0x000000110b007207 */ /* 0x001fc60006000000 */
[----:B------:R-:W2:Y:S04]  /*c710*/  LDL.LU R30, [R1+0x24c] ;  /* 0x00024c00011e7983 */ /* 0x000ea80000300800 */
[----:B------:R0:W-:Y:S04]  /*c720*/  STL [R1+0x404], R0 ;  /* 0x0004040001007387 */ /* 0x0001e80000100800 */
[----:B------:R-:W2:Y:S04]  /*c730*/  LDL.LU R29, [R1+0x2d0] ;  /* 0x0002d000011d7983 */ /* 0x000ea80000300800 */
[----:B------:R-:W2:Y:S01]  /*c740*/  LDL.LU R31, [R1+0x28c] ;  /* 0x00028c00011f7983 */ /* 0x000ea20000300800 */
[----:B-1----:R-:W1:Y:S01]  /*c750*/  S2R R2, SR_TID.X ;  /* 0x0000000000027919 */ /* 0x002e620000002100 */
[----:B------:R-:W-:Y:S01]  /*c760*/  @!P6 IMAD.MOV R3, RZ, RZ, -R3 ;  /* 0x000000ffff03e224 */ /* 0x000fe200078e0a03 */
[----:B------:R-:W-:-:S04]  /*c770*/  SEL R53, R11, R90, !P4 ;  /* 0x0000005a0b357207 */ /* 0x000fc80006000000 */
[----:B------:R-:W-:Y:S01]  /*c780*/  SEL R90, R11, R3, !P4 ;  /* 0x000000030b5a7207 */ /* 0x000fe20006000000 */
[----:B------:R-:W-:Y:S01]  /*c790*/  @!P5 IMAD.MOV R8, RZ, RZ, -R8 ;  /* 0x000000ffff08d224 */ /* 0x000fe200078e0a08 */
[----:B------:R-:W-:-:S04]  /*c7a0*/  @!UP2 UIADD3 UR4, UPT, UPT, -UR6, 0x100000, URZ ;  /* 0x001000000604a890 */ /* 0x000fc8000fffe1ff */
[----:B------:R-:W-:Y:S02]  /*c7b0*/  @!UP2 USHF.L.U32 UR5, UR4, 0xb, URZ ;  /* 0x0000000b0405a899 */ /* 0x000fe400080006ff */
[----:B------:R-:W-:Y:S01]  /*c7c0*/  @!UP2 USHF.L.U32 UR4, UR4, 0x1, URZ ;  /* 0x000000010404a899 */ /* 0x000fe200080006ff */
[----:B------:R-:W-:Y:S01]  /*c7d0*/  @!P0 IMAD.MOV R9, RZ, RZ, -R9 ;  /* 0x000000ffff098224 */ /* 0x000fe200078e0a09 */
[C---:B0-----:R-:W-:Y:S01]  /*c7e0*/  SEL R0, R11.reuse, R12, !P4 ;  /* 0x0000000c0b007207 */ /* 0x041fe20006000000 */
[----:B------:R-:W-:Y:S01]  /*c7f0*/  @!P1 IMAD.MOV R6, RZ, RZ, -R6 ;  /* 0x000000ffff069224 */ /* 0x000fe200078e0a06 */
[C---:B------:R-:W-:Y:S01]  /*c800*/  SEL R60, R11.reuse, R8, !P4 ;  /* 0x000000080b3c7207 */ /* 0x040fe20006000000 */
[----:B------:R-:W-:Y:S01]  /*c810*/  VOTEU.ALL UP1, P2 ;  /* 0x0000000000ff7886 */ /* 0x000fe20001020000 */
[----:B-1----:R-:W-:Y:S02]  /*c820*/  LOP3.LUT R24, R2, 0x3f, RZ, 0xc0, !PT ;  /* 0x0000003f02187812 */ /* 0x002fe400078ec0ff */
[C---:B------:R-:W-:Y:S01]  /*c830*/  SEL R38, R11.reuse, R9, !P4 ;  /* 0x000000090b267207 */ /* 0x040fe20006000000 */
[----:B------:R0:W-:Y:S01]  /*c840*/  STL [R1+0x4], R0 ;  /* 0x0000040001007387 */ /* 0x0001e20000100800 */
[----:B------:R-:W-:Y:S01]  /*c850*/  SHF.R.S32.HI R2, RZ, 0x6, R2 ;  /* 0x00000006ff027819 */ /* 0x000fe20000011402 */
[----:B------:R-:W-:Y:S01]  /*c860*/  IMAD.SHL.U32 R3, R24, 0x2, RZ ;  /* 0x0000000218037824 */ /* 0x000fe200078e00ff */
[----:B------:R-:W-:Y:S01]  /*c870*/  SEL R72, R11, R6, !P4 ;  /* 0x000000060b487207 */ /* 0x000fe20006000000 */
[----:B------:R1:W1:Y:S01]  /*c880*/  @!UP1 SYNCS.EXCH.64 URZ, [UR8+0x18008], UR4 ;  /* 0x0180080408ff95b2 */ /* 0x0002620008000100 */
[----:B------:R-:W-:Y:S01]  /*c890*/  SGXT R2, R2, 0x1 ;  /* 0x000000010202781a */ /* 0x000fe20000000200 */
[----:B------:R-:W2:Y:S03]  /*c8a0*/  LDL.LU R24, [R1+0x310] ;  /* 0x0003100001187983 */ /* 0x000ea60000300800 */
[----:B------:R-:W-:Y:S01]  /*c8b0*/  LOP3.LUT R2, R3, 0x90, R2, 0x78, !PT ;  /* 0x0000009003027812 */ /* 0x000fe200078e7802 */
[----:B------:R-:W-:-:S05]  /*c8c0*/  IMAD R3, R33, UR7, RZ ;  /* 0x0000000721037c24 */ /* 0x000fca000f8e02ff */
[C---:B------:R-:W-:Y:S02]  /*c8d0*/  LEA R8, P0, R3.reuse, R5, 0x1 ;  /* 0x0000000503087211 */ /* 0x040fe400078008ff */
[----:B------:R-:W-:Y:S02]  /*c8e0*/  PRMT R6, RZ, 0x7610, R6 ;  /* 0x00007610ff067816 */ /* 0x000fe40000000006 */
[----:B------:R-:W-:Y:S01]  /*c8f0*/  LEA.HI.X.SX32 R9, R3, R4, 0x1, P0 ;  /* 0x0000000403097211 */ /* 0x000fe200000f0eff */
[----:B------:R-:W-:Y:S01]  /*c900*/  IMAD R3, R34, UR7, RZ ;  /* 0x0000000722037c24 */ /* 0x000fe2000f8e02ff */
[C---:B0-----:R-:W-:Y:S02]  /*c910*/  SEL R0, R11.reuse, R10, !P4 ;  /* 0x0000000a0b007207 */ /* 0x041fe40006000000 */
[----:B------:R-:W-:Y:S01]  /*c920*/  SEL R92, R11, R87, !P4 ;  /* 0x000000570b5c7207 */ /* 0x000fe20006000000 */
[----:B------:R0:W2:Y:S01]  /*c930*/  @P3 LDG.E.U16 R6, desc[UR24][R8.64] ;  /* 0x0000001808063981 */ /* 0x0000a2000c1e1500 */
[----:B------:R-:W-:-:S02]  /*c940*/  LEA R10, P0, R3, R5, 0x1 ;  /* 0x00000005030a7211 */ /* 0x000fc400078008ff */
[C---:B------:R-:W-:Y:S02]  /*c950*/  SEL R87, R11.reuse, R62, !P4 ;  /* 0x0000003e0b577207 */ /* 0x040fe40006000000 */
[C---:B------:R-:W-:Y:S02]  /*c960*/  SEL R86, R11.reuse, R47, !P4 ;  /* 0x0000002f0b567207 */ /* 0x040fe40006000000 */
[C---:B------:R-:W-:Y:S02]  /*c970*/  SEL R41, R11.reuse, R78, !P4 ;  /* 0x0000004e0b297207 */ /* 0x040fe40006000000 */
[C---:B------:R-:W-:Y:S02]  /*c980*/  SEL R47, R11.reuse, R35, !P4 ;  /* 0x000000230b2f7207 */ /* 0x040fe40006000000 */
[C---:B------:R-:W-:Y:S02]  /*c990*/  SEL R39, R11.reuse, R21, !P4 ;  /* 0x000000150b277207 */ /* 0x040fe40006000000 */
[----:B------:R-:W-:-:S02]  /*c9a0*/  SEL R62, R11, R20, !P4 ;  /* 0x000000140b3e7207 */ /* 0x000fc40006000000 */
        /* <DEDUP_REMOVED lines=15> */
[C---:B---3--:R-:W-:Y:S02]  /*caa0*/  SEL R93, R11.reuse, R93, !P4 ;  /* 0x0000005d0b5d7207 */ /* 0x048fe40006000000 */
[C---:B----4-:R-:W-:Y:S02]  /*cab0*/  SEL R89, R11.reuse, R89, !P4 ;  /* 0x000000590b597207 */ /* 0x050fe40006000000 */
        /* <DEDUP_REMOVED lines=19> */
[----:B------:R-:W-:Y:S02]  /*cbf0*/  SEL R20, R11, R7, !P4 ;  /* 0x000000070b147207 */ /* 0x000fe40006000000 */
[----:B------:R-:W-:Y:S01]  /*cc00*/  LEA.HI.X.SX32 R11, R3, R4, 0x1, P0 ;  /* 0x00000004030b7211 */ /* 0x000fe200000f0eff */
[----:B------:R-:W-:Y:S01]  /*cc10*/  IMAD R3, R37, UR7, RZ ;  /* 0x0000000725037c24 */ /* 0x000fe2000f8e02ff */
[----:B--2---:R2:W-:Y:S04]  /*cc20*/  STS.U16 [R2+UR8+0x10000], R26 ;  /* 0x0100001a02007988 */ /* 0x0045e80008000408 */
[----:B--2---:R-:W2:Y:S04]  /*cc30*/  LDL.LU R26, [R1+0x290] ;  /* 0x00029000011a7983 */ /* 0x004ea80000300800 */
[----:B------:R0:W-:Y:S04]  /*cc40*/  STL [R1+0x1d0], R8 ;  /* 0x0001d00801007387 */ /* 0x0001e80000100800 */
[----:B------:R-:W-:Y:S04]  /*cc50*/  STL [R1+0x1cc], R9 ;  /* 0x0001cc0901007387 */ /* 0x000fe80000100800 */
[----:B------:R3:W-:Y:S01]  /*cc60*/  STS.U16 [R2+UR8+0x10400], R25 ;  /* 0x0104001902007988 */ /* 0x0007e20008000408 */
[----:B0-----:R-:W-:-:S03]  /*cc70*/  PRMT R8, RZ, 0x7610, R8 ;  /* 0x00007610ff087816 */ /* 0x001fc60000000008 */
[----:B------:R-:W4:Y:S04]  /*cc80*/  LDL.LU R23, [R1+0x37c] ;  /* 0x00037c0001177983 */ /* 0x000f280000300800 */
[----:B------:R0:W-:Y:S04]  /*cc90*/  STS.U16 [R2+UR8+0x10800], R27 ;  /* 0x0108001b02007988 */ /* 0x0001e80008000408 */
[----:B---3--:R-:W3:Y:S04]  /*cca0*/  LDL.LU R25, [R1+0x2cc] ;  /* 0x0002cc0001197983 */ /* 0x008ee80000300800 */
[----:B------:R0:W-:Y:S04]  /*ccb0*/  STL [R1+0x210], R10 ;  /* 0x0002100a01007387 */ /* 0x0001e80000100800 */
[----:B------:R1:W-:Y:S04]  /*ccc0*/  STL [R1+0x20c], R11 ;  /* 0x00020c0b01007387 */ /* 0x0003e80000100800 */
[----:B------:R1:W4:Y:S04]  /*ccd0*/  @P3 LDG.E.U16 R8, desc[UR24][R10.64] ;  /* 0x000000180a083981 */ /* 0x000328000c1e1500 */
[----:B0-----:R-:W4:Y:S01]  /*cce0*/  LDL.LU R27, [R1+0x378] ;  /* 0x00037800011b7983 */ /* 0x001f220000300800 */
[----:B-1----:R-:W-:-:S03]  /*ccf0*/  LEA R10, P0, R3, R5, 0x1 ;  /* 0x00000005030a7211 */ /* 0x002fc600078008ff */
[----:B------:R0:W-:Y:S01]  /*cd00*/  STS.U16 [R2+UR8+0x10c00], R30 ;  /* 0x010c001e02007988 */ /* 0x0001e20008000408 */
[----:B------:R-:W-:-:S03]  /*cd10*/  LEA.HI.X.SX32 R11, R3, R4, 0x1, P0 ;  /* 0x00000004030b7211 */ /* 0x000fc600000f0eff */
[----:B------:R1:W-:Y:S04]  /*cd20*/  STS.U16 [R2+UR8+0x11000], R29 ;  /* 0x0110001d02007988 */ /* 0x0003e80008000408 */
[----:B0-----:R-:W4:Y:S04]  /*cd30*/  LDL.LU R30, [R1+0x30c] ;  /* 0x00030c00011e7983 */ /* 0x001f280000300800 */
[----:B------:R-:W-:Y:S04]  /*cd40*/  STL [R1+0x250], R10 ;  /* 0x0002500a01007387 */ /* 0x000fe80000100800 */
[----:B------:R-:W-:Y:S04]  /*cd50*/  STL [R1+0x24c], R11 ;  /* 0x00024c0b01007387 */ /* 0x000fe80000100800 */
[----:B------:R0:W-:Y:S04]  /*cd60*/  STS.U16 [R2+UR8+0x11400], R31 ;  /* 0x0114001f02007988 */ /* 0x0001e80008000408 */
[----:B-1----:R-:W4:Y:S04]  /*cd70*/  LDL.LU R29, [R1+0x34c] ;  /* 0x00034c00011d7983 */ /* 0x002f280000300800 */
[----:B0-----:R-:W4:Y:S01]  /*cd80*/  LDL.LU R31, [R1+0x348] ;  /* 0x00034800011f7983 */ /* 0x001f220000300800 */
[----:B------:R-:W-:Y:S01]  /*cd90*/  IMAD R3, R40, UR7, RZ ;  /* 0x0000000728037c24 */ /* 0x000fe2000f8e02ff */
[----:B------:R-:W-:-:S04]  /*cda0*/  PRMT R7, RZ, 0x7610, R7 ;  /* 0x00007610ff077816 */ /* 0x000fc80000000007 */
[C---:B------:R-:W-:Y:S02]  /*cdb0*/  LEA R12, P0, R3.reuse, R5, 0x1 ;  /* 0x00000005030c7211 */ /* 0x040fe400078008ff */
[----:B------:R0:W4:Y:S02]  /*cdc0*/  @P3 LDG.E.U16 R7, desc[UR24][R10.64] ;  /* 0x000000180a073981 */ /* 0x000124000c1e1500 */
[----:B------:R-:W-:Y:S01]  /*cdd0*/  LEA.HI.X.SX32 R13, R3, R4, 0x1, P0 ;  /* 0x00000004030d7211 */ /* 0x000fe200000f0eff */
[----:B------:R-:W-:Y:S01]  /*cde0*/  IMAD R3, R41, UR7, RZ ;  /* 0x0000000729037c24 */ /* 0x000fe2000f8e02ff */
[----:B------:R-:W-:Y:S01]  /*cdf0*/  STL [R1+0x290], R12 ;  /* 0x0002900c01007387 */ /* 0x000fe20000100800 */
[----:B0-----:R-:W-:-:S03]  /*ce00*/  PRMT R10, RZ, 0x7610, R10 ;  /* 0x00007610ff0a7816 */ /* 0x001fc6000000000a */
[----:B------:R0:W-:Y:S04]  /*ce10*/  STS.U16 [R2+UR8+0x11800], R24 ;  /* 0x0118001802007988 */ /* 0x0001e80008000408 */
[----:B------:R1:W-:Y:S04]  /*ce20*/  STL [R1+0x28c], R13 ;  /* 0x00028c0d01007387 */ /* 0x0003e80000100800 */
[----:B------:R1:W4:Y:S04]  /*ce30*/  @P3 LDG.E.U16 R10, desc[UR24][R12.64] ;  /* 0x000000180c0a3981 */ /* 0x000328000c1e1500 */
[----:B0-----:R-:W4:Y:S01]  /*ce40*/  LDL.LU R24, [R1+0x318] ;  /* 0x0003180001187983 */ /* 0x001f220000300800 */
[----:B-1----:R-:W-:-:S04]  /*ce50*/  LEA R12, P0, R3, R5, 0x1 ;  /* 0x00000005030c7211 */ /* 0x002fc800078008ff */
[----:B------:R-:W-:Y:S01]  /*ce60*/  LEA.HI.X.SX32 R13, R3, R4, 0x1, P0 ;  /* 0x00000004030d7211 */ /* 0x000fe200000f0eff */
[----:B------:R-:W-:-:S05]  /*ce70*/  IMAD R3, R42, UR7, RZ ;  /* 0x000000072a037c24 */ /* 0x000fca000f8e02ff */
[----:B------:R-:W-:-:S04]  /*ce80*/  LEA R14, P0, R3, R5, 0x1 ;  /* 0x00000005030e7211 */ /* 0x000fc800078008ff */
[----:B------:R-:W-:Y:S01]  /*ce90*/  LEA.HI.X.SX32 R15, R3, R4, 0x1, P0 ;  /* 0x00000004030f7211 */ /* 0x000fe200000f0eff */
[----:B--2---:R0:W-:Y:S04]  /*cea0*/  STS.U16 [R2+UR8+0x11c00], R26 ;  /* 0x011c001a02007988 */ /* 0x0041e80008000408 */
[----:B0-----:R-:W2:Y:S04]  /*ceb0*/  LDL.LU R26, [R1+0x314] ;  /* 0x00031400011a7983 */ /* 0x001ea80000300800 */
[----:B---3--:R0:W-:Y:S04]  /*cec0*/  STS.U16 [R2+UR8+0x12400], R25 ;  /* 0x0124001902007988 */ /* 0x0081e80008000408 */
[----:B0-----:R-:W3:Y:S04]  /*ced0*/  LDL.LU R25, [R1+0x268] ;  /* 0x0002680001197983 */ /* 0x001ee80000300800 */
[----:B------:R-:W-:Y:S04]  /*cee0*/  STL [R1+0x2d0], R12 ;  /* 0x0002d00c01007387 */ /* 0x000fe80000100800 */
[----:B------:R-:W-:Y:S04]  /*cef0*/  STL [R1+0x2cc], R13 ;  /* 0x0002cc0d01007387 */ /* 0x000fe80000100800 */
[----:B----4-:R0:W-:Y:S04]  /*cf00*/  STS.U16 [R2+UR8+0x12800], R27 ;  /* 0x0128001b02007988 */ /* 0x0101e80008000408 */
[----:B0-----:R-:W4:Y:S04]  /*cf10*/  LDL.LU R27, [R1+0x2d8] ;  /* 0x0002d800011b7983 */ /* 0x001f280000300800 */
[----:B------:R0:W-:Y:S04]  /*cf20*/  STS.U16 [R2+UR8+0x12c00], R30 ;  /* 0x012c001e02007988 */ /* 0x0001e80008000408 */
[----:B0-----:R-:W4:Y:S04]  /*cf30*/  LDL.LU R30, [R1+0x2d4] ;  /* 0x0002d400011e7983 */ /* 0x001f280000300800 */
[----:B------:R-:W-:Y:S04]  /*cf40*/  STL [R1+0x310], R14 ;  /* 0x0003100e01007387 */ /* 0x000fe80000100800 */
[----:B------:R-:W-:Y:S04]  /*cf50*/  STL [R1+0x30c], R15 ;  /* 0x00030c0f01007387 */ /* 0x000fe80000100800 */
[----:B------:R0:W-:Y:S04]  /*cf60*/  STS.U16 [R2+UR8+0x13000], R29 ;  /* 0x0130001d02007988 */ /* 0x0001e80008000408 */
[----:B------:R1:W-:Y:S04]  /*cf70*/  STS.U16 [R2+UR8+0x13400], R31 ;  /* 0x0134001f02007988 */ /* 0x0003e80008000408 */
[----:B0-----:R-:W4:Y:S04]  /*cf80*/  LDL.LU R29, [R1+0x350] ;  /* 0x00035000011d7983 */ /* 0x001f280000300800 */
[----:B-1----:R-:W4:Y:S01]  /*cf90*/  LDL.LU R31, [R1+0x264] ;  /* 0x00026400011f7983 */ /* 0x002f220000300800 */
[----:B------:R-:W-:Y:S01]  /*cfa0*/  PRMT R9, RZ, 0x7610, R9 ;  /* 0x00007610ff097816 */ /* 0x000fe20000000009 */
[----:B------:R-:W-:-:S05]  /*cfb0*/  IMAD R3, R59, UR7, RZ ;  /* 0x000000073b037c24 */ /* 0x000fca000f8e02ff */
[----:B------:R0:W4:Y:S02]  /*cfc0*/  @P3 LDG.E.U16 R9, desc[UR24][R12.64] ;  /* 0x000000180c093981 */ /* 0x000124000c1e1500 */
[----:B0-----:R-:W-:-:S06]  /*cfd0*/  PRMT R12, RZ, 0x7610, R12 ;  /* 0x00007610ff0c7816 */ /* 0x001fcc000000000c */
[----:B------:R0:W4:Y:S01]  /*cfe0*/  @P3 LDG.E.U16 R12, desc[UR24][R14.64] ;  /* 0x000000180e0c3981 */ /* 0x000122000c1e1500 */
[----:B------:R-:W-:Y:S02]  /*cff0*/  PRMT R11, RZ, 0x7610, R11 ;  /* 0x00007610ff0b7816 */ /* 0x000fe4000000000b */
[----:B0-----:R-:W-:-:S04]  /*d000*/  LEA R14, P0, R3, R5, 0x1 ;  /* 0x00000005030e7211 */ /* 0x001fc800078008ff */
[-C--:B------:R-:W-:Y:S01]  /*d010*/  LEA.HI.X.SX32 R15, R3, R4.reuse, 0x1, P0 ;  /* 0x00000004030f7211 */ /* 0x080fe200000f0eff */
[----:B------:R-:W-:Y:S01]  /*d020*/  IMAD R3, R36, UR7, RZ ;  /* 0x0000000724037c24 */ /* 0x000fe2000f8e02ff */
[----:B------:R0:W-:Y:S04]  /*d030*/  STL [R1+0x34c], R14 ;  /* 0x00034c0e01007387 */ /* 0x0001e80000100800 */
[C---:B------:R-:W-:Y:S01]  /*d040*/  LEA R16, P0, R3.reuse, R5, 0x1 ;  /* 0x0000000503107211 */ /* 0x040fe200078008ff */
[----:B------:R0:W4:Y:S03]  /*d050*/  @P3 LDG.E.U16 R11, desc[UR24][R14.64] ;  /* 0x000000180e0b3981 */ /* 0x000126000c1e1500 */
[----:B------:R-:W-:Y:S01]  /*d060*/  LEA.HI.X.SX32 R17, R3, R4, 0x1, P0 ;  /* 0x0000000403117211 */ /* 0x000fe200000f0eff */
[----:B------:R-:W-:Y:S01]  /*d070*/  IMAD R3, R28, UR7, RZ ;  /* 0x000000071c037c24 */ /* 0x000fe2000f8e02ff */
[----:B------:R1:W-:Y:S01]  /*d080*/  STS.U16 [R2+UR8+0x12000], R23 ;  /* 0x0120001702007988 */ /* 0x0003e20008000408 */
[----:B0-----:R-:W-:-:S03]  /*d090*/  PRMT R14, RZ, 0x7610, R14 ;  /* 0x00007610ff0e7816 */ /* 0x001fc6000000000e */
[----:B------:R-:W-:Y:S04]  /*d0a0*/  STL [R1+0x348], R15 ;  /* 0x0003480f01007387 */ /* 0x000fe80000100800 */
[----:B-1----:R-:W4:Y:S04]  /*d0b0*/  LDL.LU R23, [R1+0x368] ;  /* 0x0003680001177983 */ /* 0x002f280000300800 */
[----:B------:R0:W4:Y:S04]  /*d0c0*/  @P3 LDG.E.U16 R14, desc[UR24][R16.64] ;  /* 0x00000018100e3981 */ /* 0x000128000c1e1500 */
[----:B------:R1:W-:Y:S02]  /*d0d0*/  STS.U16 [R2+UR8+0x13800], R24 ;  /* 0x0138001802007988 */ /* 0x0003e40008000408 */
[----:B-1----:R-:W-:-:S02]  /*d0e0*/  LOP3.LUT R24, R2, 0x20, RZ, 0x3c, !PT ;  /* 0x0000002002187812 */ /* 0x002fc400078e3cff */
[----:B--2---:R1:W-:Y:S04]  /*d0f0*/  STS.U16 [R2+UR8+0x13c00], R26 ;  /* 0x013c001a02007988 */ /* 0x0043e80008000408 */
[----:B-1----:R-:W2:Y:S04]  /*d100*/  LDL.LU R26, [R1+0x258] ;  /* 0x00025800011a7983 */ /* 0x002ea80000300800 */
[----:B------:R0:W-:Y:S04]  /*d110*/  STL [R1+0x37c], R16 ;  /* 0x00037c1001007387 */ /* 0x0001e80000100800 */
[----:B------:R1:W-:Y:S04]  /*d120*/  STL [R1+0x378], R17 ;  /* 0x0003781101007387 */ /* 0x0003e80000100800 */
[----:B------:R-:W2:Y:S01]  /*d130*/  LDL.LU R33, [R1+0x330] ;  /* 0x0003300001217983 */ /* 0x000ea20000300800 */
[----:B0-----:R-:W-:-:S04]  /*d140*/  LEA R16, P0, R3, R5, 0x1 ;  /* 0x0000000503107211 */ /* 0x001fc800078008ff */
[----:B-1----:R-:W-:Y:S01]  /*d150*/  LEA.HI.X.SX32 R17, R3, R4, 0x1, P0 ;  /* 0x0000000403117211 */ /* 0x002fe200000f0eff */
[----:B------:R-:W-:Y:S01]  /*d160*/  IMAD R3, R22, UR7, RZ ;  /* 0x0000000716037c24 */ /* 0x000fe2000f8e02ff */
[----:B---3--:R-:W-:Y:S04]  /*d170*/  STS.U16 [R24+UR8+0x10100], R25 ;  /* 0x0101001918007988 */ /* 0x008fe80008000408 */
[----:B------:R-:W-:-:S04]  /*d180*/  LEA R18, P0, R3, R5, 0x1 ;  /* 0x0000000503127211 */ /* 0x000fc800078008ff */
[----:B------:R-:W-:Y:S01]  /*d190*/  LEA.HI.X.SX32 R19, R3, R4, 0x1, P0 ;  /* 0x0000000403137211 */ /* 0x000fe200000f0eff */
[----:B----4-:R0:W-:Y:S04]  /*d1a0*/  STS.U16 [R24+UR8+0x10500], R27 ;  /* 0x0105001b18007988 */ /* 0x0101e80008000408 */
[----:B0-----:R-:W3:Y:S04]  /*d1b0*/  LDL.LU R27, [R1+0x254] ;  /* 0x00025400011b7983 */ /* 0x001ee80000300800 */
[----:B------:R-:W-:Y:S04]  /*d1c0*/  STL [R1+0x3ac], R16 ;  /* 0x0003ac1001007387 */ /* 0x000fe80000100800 */
[----:B------:R-:W-:Y:S04]  /*d1d0*/  STL [R1+0x3a8], R17 ;  /* 0x0003a81101007387 */ /* 0x000fe80000100800 */
[----:B------:R0:W-:Y:S04]  /*d1e0*/  STS.U16 [R24+UR8+0x10900], R30 ;  /* 0x0109001e18007988 */ /* 0x0001e80008000408 */
[----:B------:R-:W4:Y:S04]  /*d1f0*/  LDL.LU R25, [R1+0x2a8] ;  /* 0x0002a80001197983 */ /* 0x000f280000300800 */
[----:B0-----:R-:W4:Y:S04]  /*d200*/  LDL.LU R30, [R1+0x2a4] ;  /* 0x0002a400011e7983 */ /* 0x001f280000300800 */
[----:B------:R-:W-:Y:S04]  /*d210*/  STL [R1+0x3dc], R18 ;  /* 0x0003dc1201007387 */ /* 0x000fe80000100800 */
[----:B------:R0:W-:Y:S04]  /*d220*/  STS.U16 [R24+UR8+0x10d00], R29 ;  /* 0x010d001d18007988 */ /* 0x0001e80008000408 */
[----:B------:R-:W-:Y:S04]  /*d230*/  STL [R1+0x3d8], R19 ;  /* 0x0003d81301007387 */ /* 0x000fe80000100800 */
[----:B------:R1:W-:Y:S04]  /*d240*/  STS.U16 [R24+UR8+0x11100], R31 ;  /* 0x0111001f18007988 */ /* 0x0003e80008000408 */
[----:B0-----:R-:W4:Y:S04]  /*d250*/  LDL.LU R29, [R1+0x32c] ;  /* 0x00032c00011d7983 */ /* 0x001f280000300800 */
[----:B-1----:R-:W4:Y:S01]  /*d260*/  LDL.LU R31, [R1+0x218] ;  /* 0x00021800011f7983 */ /* 0x002f220000300800 */
[----:B------:R-:W-:Y:S01]  /*d270*/  PRMT R13, RZ, 0x7610, R13 ;  /* 0x00007610ff0d7816 */ /* 0x000fe2000000000d */
[----:B------:R-:W-:-:S05]  /*d280*/  IMAD R3, R21, UR7, RZ ;  /* 0x0000000715037c24 */ /* 0x000fca000f8e02ff */
[----:B------:R0:W4:Y:S02]  /*d290*/  @P3 LDG.E.U16 R13, desc[UR24][R16.64] ;  /* 0x00000018100d3981 */ /* 0x000124000c1e1500 */
[----:B0-----:R-:W-:Y:S02]  /*d2a0*/  PRMT R16, RZ, 0x7610, R16 ;  /* 0x00007610ff107816 */ /* 0x001fe40000000010 */
[----:B------:R-:W-:-:S04]  /*d2b0*/  PRMT R15, RZ, 0x7610, R15 ;  /* 0x00007610ff0f7816 */ /* 0x000fc8000000000f */
[----:B------:R0:W4:Y:S02]  /*d2c0*/  @P3 LDG.E.U16 R16, desc[UR24][R18.64] ;  /* 0x0000001812103981 */ /* 0x000124000c1e1500 */
[----:B0-----:R-:W-:-:S04]  /*d2d0*/  LEA R18, P0, R3, R5, 0x1 ;  /* 0x0000000503127211 */ /* 0x001fc800078008ff */
[----:B------:R-:W-:Y:S01]  /*d2e0*/  LEA.HI.X.SX32 R19, R3, R4, 0x1, P0 ;  /* 0x0000000403137211 */ /* 0x000fe200000f0eff */
[----:B------:R-:W-:Y:S01]  /*d2f0*/  IMAD R3, R20, UR7, RZ ;  /* 0x0000000714037c24 */ /* 0x000fe2000f8e02ff */
[----:B------:R0:W-:Y:S04]  /*d300*/  STL [R1+0x40c], R18 ;  /* 0x00040c1201007387 */ /* 0x0001e80000100800 */
[----:B------:R0:W4:Y:S04]  /*d310*/  @P3 LDG.E.U16 R15, desc[UR24][R18.64] ;  /* 0x00000018120f3981 */ /* 0x000128000c1e1500 */
[----:B------:R1:W-:Y:S04]  /*d320*/  STS.U16 [R24+UR8+0x11500], R23 ;  /* 0x0115001718007988 */ /* 0x0003e80008000408 */
[----:B------:R1:W-:Y:S01]  /*d330*/  STL [R1+0x408], R19 ;  /* 0x0004081301007387 */ /* 0x0003e20000100800 */
[----:B0-----:R-:W-:-:S03]  /*d340*/  LEA R18, P0, R3, R5, 0x1 ;  /* 0x0000000503127211 */ /* 0x001fc600078008ff */
[----:B-1----:R-:W4:Y:S01]  /*d350*/  LDL.LU R23, [R1+0x358] ;  /* 0x0003580001177983 */ /* 0x002f220000300800 */
[----:B------:R-:W-:Y:S01]  /*d360*/  LEA.HI.X.SX32 R19, R3, R4, 0x1, P0 ;  /* 0x0000000403137211 */ /* 0x000fe200000f0eff */
[----:B------:R-:W-:-:S05]  /*d370*/  IMAD R3, R43, UR7, RZ ;  /* 0x000000072b037c24 */ /* 0x000fca000f8e02ff */
[----:B------:R-:W-:-:S04]  /*d380*/  LEA R20, P0, R3, R5, 0x1 ;  /* 0x0000000503147211 */ /* 0x000fc800078008ff */
[----:B------:R-:W-:Y:S02]  /*d390*/  LEA.HI.X.SX32 R21, R3, R4, 0x1, P0 ;  /* 0x0000000403157211 */ /* 0x000fe400000f0eff */
[----:B------:R-:W-:Y:S01]  /*d3a0*/  PRMT R17, RZ, 0x7610, R17 ;  /* 0x00007610ff117816 */ /* 0x000fe20000000011 */
[----:B------:R-:W-:-:S05]  /*d3b0*/  IMAD R3, R44, UR7, RZ ;  /* 0x000000072c037c24 */ /* 0x000fca000f8e02ff */
[----:B------:R0:W4:Y:S04]  /*d3c0*/  @P3 LDG.E.U16 R17, desc[UR24][R18.64] ;  /* 0x0000001812113981 */ /* 0x000128000c1e1500 */
[----:B--2---:R1:W-:Y:S04]  /*d3d0*/  STS.U16 [R24+UR8+0x11900], R26 ;  /* 0x0119001a18007988 */ /* 0x0043e80008000408 */
[----:B-1----:R-:W2:Y:S04]  /*d3e0*/  LDL.LU R26, [R1+0x214] ;  /* 0x00021400011a7983 */ /* 0x002ea80000300800 */
[----:B------:R-:W-:Y:S04]  /*d3f0*/  STS.U16 [R24+UR8+0x11d00], R33 ;  /* 0x011d002118007988 */ /* 0x000fe80008000408 */
[----:B------:R-:W-:Y:S04]  /*d400*/  STL [R1+0x434], R18 ;  /* 0x0004341201007387 */ /* 0x000fe80000100800 */
[----:B------:R-:W-:Y:S04]  /*d410*/  STL [R1+0x430], R19 ;  /* 0x0004301301007387 */ /* 0x000fe80000100800 */
[----:B---3--:R1:W-:Y:S04]  /*d420*/  STS.U16 [R24+UR8+0x12100], R27 ;  /* 0x0121001b18007988 */ /* 0x0083e80008000408 */
[----:B-1----:R-:W3:Y:S04]  /*d430*/  LDL.LU R27, [R1+0x1d8] ;  /* 0x0001d800011b7983 */ /* 0x002ee80000300800 */
[----:B----4-:R-:W-:Y:S04]  /*d440*/  STS.U16 [R24+UR8+0x12500], R25 ;  /* 0x0125001918007988 */ /* 0x010fe80008000408 */
[----:B------:R1:W-:Y:S04]  /*d450*/  STS.U16 [R24+UR8+0x12900], R30 ;  /* 0x0129001e18007988 */ /* 0x0003e80008000408 */
[----:B-1----:R-:W4:Y:S04]  /*d460*/  LDL.LU R30, [R1+0x380] ;  /* 0x00038000011e7983 */ /* 0x002f280000300800 */
[----:B------:R-:W4:Y:S04]  /*d470*/  LDL.LU R25, [R1+0x29c] ;  /* 0x00029c0001197983 */ /* 0x000f280000300800 */
[----:B------:R-:W-:Y:S04]  /*d480*/  STL [R1+0xd0], R20 ;  /* 0x0000d01401007387 */ /* 0x000fe80000100800 */
[----:B------:R-:W-:Y:S04]  /*d490*/  STS.U16 [R24+UR8+0x12d00], R29 ;  /* 0x012d001d18007988 */ /* 0x000fe80008000408 */
[----:B------:R-:W-:Y:S04]  /*d4a0*/  STL [R1+0xcc], R21 ;  /* 0x0000cc1501007387 */ /* 0x000fe80000100800 */
[----:B------:R1:W-:Y:S04]  /*d4b0*/  STS.U16 [R24+UR8+0x13100], R31 ;  /* 0x0131001f18007988 */ /* 0x0003e80008000408 */
[----:B-1----:R-:W4:Y:S01]  /*d4c0*/  LDL.LU R31, [R1+0x2f0] ;  /* 0x0002f000011f7983 */ /* 0x002f220000300800 */
[----:B0-----:R-:W-:-:S03]  /*d4d0*/  PRMT R19, RZ, 0x7610, R19 ;  /* 0x00007610ff137816 */ /* 0x001fc60000000013 */
[----:B------:R-:W4:Y:S04]  /*d4e0*/  LDL.LU R29, [R1+0x2ec] ;  /* 0x0002ec00011d7983 */ /* 0x000f280000300800 */
[----:B------:R0:W4:Y:S02]  /*d4f0*/  @P3 LDG.E.U16 R19, desc[UR24][R20.64] ;  /* 0x0000001814133981 */ /* 0x000124000c1e1500 */
[----:B0-----:R-:W-:-:S04]  /*d500*/  LEA R20, P0, R3, R5, 0x1 ;  /* 0x0000000503147211 */ /* 0x001fc800078008ff */
[----:B------:R-:W-:Y:S01]  /*d510*/  LEA.HI.X.SX32 R21, R3, R4, 0x1, P0 ;  /* 0x0000000403157211 */ /* 0x000fe200000f0eff */
[----:B------:R-:W-:Y:S04]  /*d520*/  STL [R1+0x110], R20 ;  /* 0x0001101401007387 */ /* 0x000fe80000100800 */
[----:B------:R0:W-:Y:S04]  /*d530*/  STL [R1+0x10c], R21 ;  /* 0x00010c1501007387 */ /* 0x0001e80000100800 */
[----:B------:R-:W4:Y:S01]  /*d540*/  LDL.LU R33, [R1+0x36c] ;  /* 0x00036c0001217983 */ /* 0x000f220000300800 */
[----:B------:R-:W-:Y:S01]  /*d550*/  IMAD R3, R45, UR7, RZ ;  /* 0x000000072d037c24 */ /* 0x000fe2000f8e02ff */
[----:B------:R-:W-:-:S04]  /*d560*/  PRMT R18, RZ, 0x7610, R18 ;  /* 0x00007610ff127816 */ /* 0x000fc80000000012 */
[C---:B------:R-:W-:Y:S02]  /*d570*/  LEA R22, P0, R3.reuse, R5, 0x1 ;  /* 0x0000000503167211 */ /* 0x040fe400078008ff */
[----:B------:R0:W4:Y:S04]  /*d580*/  @P3 LDG.E.U16 R18, desc[UR24][R20.64] ;  /* 0x0000001814123981 */ /* 0x000128000c1e1500 */
[----:B------:R1:W-:Y:S01]  /*d590*/  STS.U16 [R24+UR8+0x13500], R23 ;  /* 0x0135001718007988 */ /* 0x0003e20008000408 */
[----:B0-----:R-:W-:Y:S02]  /*d5a0*/  PRMT R21, RZ, 0x7610, R21 ;  /* 0x00007610ff157816 */ /* 0x001fe40000000015 */
[----:B-1----:R-:W-:Y:S01]  /*d5b0*/  LEA.HI.X.SX32 R23, R3, R4, 0x1, P0 ;  /* 0x0000000403177211 */ /* 0x002fe200000f0eff */
[----:B------:R-:W-:-:S04]  /*d5c0*/  IMAD R3, R46, UR7, RZ ;  /* 0x000000072e037c24 */ /* 0x000fc8000f8e02ff */
[----:B------:R0:W4:Y:S01]  /*d5d0*/  @P3 LDG.E.U16 R21, desc[UR24][R22.64] ;  /* 0x0000001816153981 */ /* 0x000122000c1e1500 */
[----:B------:R-:W-:Y:S02]  /*d5e0*/  LOP3.LUT R36, R2, 0x40, RZ, 0x3c, !PT ;  /* 0x0000004002247812 */ /* 0x000fe400078e3cff */
[----:B------:R-:W-:Y:S01]  /*d5f0*/  PRMT R20, RZ, 0x7610, R20 ;  /* 0x00007610ff147816 */ /* 0x000fe20000000014 */
[----:B--2---:R1:W-:Y:S04]  /*d600*/  STS.U16 [R24+UR8+0x13900], R26 ;  /* 0x0139001a18007988 */ /* 0x0043e80008000408 */
[----:B-1----:R-:W2:Y:S04]  /*d610*/  LDL.LU R26, [R1+0x298] ;  /* 0x00029800011a7983 */ /* 0x002ea80000300800 */
[----:B------:R0:W-:Y:S04]  /*d620*/  STL [R1+0x150], R22 ;  /* 0x0001501601007387 */ /* 0x0001e80000100800 */
[----:B------:R1:W-:Y:S01]  /*d630*/  STL [R1+0x14c], R23 ;  /* 0x00014c1701007387 */ /* 0x0003e20000100800 */
[----:B0-----:R-:W-:-:S04]  /*d640*/  LEA R22, P0, R3, R5, 0x1 ;  /* 0x0000000503167211 */ /* 0x001fc800078008ff */
[----:B-1----:R-:W-:Y:S01]  /*d650*/  LEA.HI.X.SX32 R23, R3, R4, 0x1, P0 ;  /* 0x0000000403177211 */ /* 0x002fe200000f0eff */
[----:B------:R-:W-:-:S04]  /*d660*/  IMAD R3, R49, UR7, RZ ;  /* 0x0000000731037c24 */ /* 0x000fc8000f8e02ff */
[----:B------:R0:W2:Y:S04]  /*d670*/  @P3 LDG.E.U16 R20, desc[UR24][R22.64] ;  /* 0x0000001816143981 */ /* 0x0000a8000c1e1500 */
[----:B---3--:R1:W-:Y:S04]  /*d680*/  STS.U16 [R24+UR8+0x13d00], R27 ;  /* 0x013d001b18007988 */ /* 0x0083e80008000408 */
[----:B-1----:R-:W3:Y:S01]  /*d690*/  LDL.LU R27, [R1+0x384] ;  /* 0x00038400011b7983 */ /* 0x002ee20000300800 */
[----:B------:R-:W-:-:S03]  /*d6a0*/  LEA R24, P0, R3, R5, 0x1 ;  /* 0x0000000503187211 */ /* 0x000fc600078008ff */
[----:B----4-:R1:W-:Y:S04]  /*d6b0*/  STS.U16 [R36+UR8+0x10200], R30 ;  /* 0x0102001e24007988 */ /* 0x0103e80008000408 */
[----:B------:R4:W-:Y:S04]  /*d6c0*/  STS.U16 [R36+UR8+0x10600], R25 ;  /* 0x0106001924007988 */ /* 0x0009e80008000408 */
[----:B-1----:R-:W3:Y:S04]  /*d6d0*/  LDL.LU R30, [R1+0x294] ;  /* 0x00029400011e7983 */ /* 0x002ee80000300800 */
[----:B------:R-:W-:Y:S01]  /*d6e0*/  STL [R1+0x198], R22 ;  /* 0x0001981601007387 */ /* 0x000fe20000100800 */
[----:B----4-:R-:W-:-:S03]  /*d6f0*/  LEA.HI.X.SX32 R25, R3, R4, 0x1, P0 ;  /* 0x0000000403197211 */ /* 0x010fc600000f0eff */
[----:B------:R-:W-:Y:S04]  /*d700*/  STL [R1+0x194], R23 ;  /* 0x0001941701007387 */ /* 0x000fe80000100800 */
[----:B------:R-:W4:Y:S04]  /*d710*/  LDL.LU R40, [R1+0x364] ;  /* 0x0003640001287983 */ /* 0x000f280000300800 */
[----:B------:R1:W-:Y:S04]  /*d720*/  STS.U16 [R36+UR8+0x10a00], R31 ;  /* 0x010a001f24007988 */ /* 0x0003e80008000408 */
[----:B-1----:R-:W4:Y:S04]  /*d730*/  LDL.LU R31, [R1+0x270] ;  /* 0x00027000011f7983 */ /* 0x002f280000300800 */
[----:B------:R1:W-:Y:S04]  /*d740*/  STL [R1+0x1d8], R24 ;  /* 0x0001d81801007387 */ /* 0x0003e80000100800 */
[----:B------:R-:W-:Y:S04]  /*d750*/  STL [R1+0x1d4], R25 ;  /* 0x0001d41901007387 */ /* 0x000fe80000100800 */
[----:B------:R-:W4:Y:S01]  /*d760*/  LDL.LU R34, [R1+0x2e8] ;  /* 0x0002e80001227983 */ /* 0x000f220000300800 */
[----:B0-----:R-:W-:Y:S01]  /*d770*/  PRMT R23, RZ, 0x7610, R23 ;  /* 0x00007610ff177816 */ /* 0x001fe20000000017 */
[----:B------:R-:W-:-:S05]  /*d780*/  IMAD R3, R52, UR7, RZ ;  /* 0x0000000734037c24 */ /* 0x000fca000f8e02ff */
[----:B------:R1:W4:Y:S04]  /*d790*/  @P3 LDG.E.U16 R23, desc[UR24][R24.64] ;  /* 0x0000001818173981 */ /* 0x000328000c1e1500 */
[----:B------:R0:W-:Y:S01]  /*d7a0*/  STS.U16 [R36+UR8+0x10e00], R29 ;  /* 0x010e001d24007988 */ /* 0x0001e20008000408 */
[----:B-1----:R-:W-:-:S03]  /*d7b0*/  LEA R24, P0, R3, R5, 0x1 ;  /* 0x0000000503187211 */ /* 0x002fc600078008ff */
[----:B0-----:R-:W4:Y:S01]  /*d7c0*/  LDL.LU R29, [R1+0x2e4] ;  /* 0x0002e400011d7983 */ /* 0x001f220000300800 */
[----:B------:R-:W-:-:S03]  /*d7d0*/  LEA.HI.X.SX32 R25, R3, R4, 0x1, P0 ;  /* 0x0000000403197211 */ /* 0x000fc600000f0eff */
[----:B------:R-:W-:Y:S04]  /*d7e0*/  STL [R1+0x218], R24 ;  /* 0x0002181801007387 */ /* 0x000fe80000100800 */
[----:B------:R-:W-:Y:S04]  /*d7f0*/  STL [R1+0x214], R25 ;  /* 0x0002141901007387 */ /* 0x000fe80000100800 */
[----:B------:R0:W-:Y:S04]  /*d800*/  STS.U16 [R36+UR8+0x11200], R33 ;  /* 0x0112002124007988 */ /* 0x0001e80008000408 */
[----:B------:R-:W4:Y:S04]  /*d810*/  LDL.LU R37, [R1+0x35c] ;  /* 0x00035c0001257983 */ /* 0x000f280000300800 */
[----:B0-----:R-:W4:Y:S01]  /*d820*/  LDL.LU R33, [R1+0x26c] ;  /* 0x00026c0001217983 */ /* 0x001f220000300800 */
[----:B------:R-:W-:Y:S01]  /*d830*/  IMAD R3, R53, UR7, RZ ;  /* 0x0000000735037c24 */ /* 0x000fe2000f8e02ff */
[----:B------:R-:W-:-:S06]  /*d840*/  PRMT R22, RZ, 0x7610, R22 ;  /* 0x00007610ff167816 */ /* 0x000fcc0000000016 */
[----:B------:R0:W4:Y:S02]  /*d850*/  @P3 LDG.E.U16 R22, desc[UR24][R24.64] ;  /* 0x0000001818163981 */ /* 0x000124000c1e1500 */
[----:B0-----:R-:W-:Y:S02]  /*d860*/  PRMT R25, RZ, 0x7610, R25 ;  /* 0x00007610ff197816 */ /* 0x001fe40000000019 */
[----:B--2---:R0:W-:Y:S02]  /*d870*/  STS.U16 [R36+UR8+0x11600], R26 ;  /* 0x0116001a24007988 */ /* 0x0041e40008000408 */
[----:B0-----:R-:W-:-:S05]  /*d880*/  LEA R26, P0, R3, R5, 0x1 ;  /* 0x00000005031a7211 */ /* 0x001fca00078008ff */
[----:B------:R-:W-:Y:S04]  /*d890*/  STL [R1+0x258], R26 ;  /* 0x0002581a01007387 */ /* 0x000fe80000100800 */
[----:B---3--:R0:W-:Y:S02]  /*d8a0*/  STS.U16 [R36+UR8+0x11a00], R27 ;  /* 0x011a001b24007988 */ /* 0x0081e40008000408 */
[----:B0-----:R-:W-:Y:S01]  /*d8b0*/  LEA.HI.X.SX32 R27, R3, R4, 0x1, P0 ;  /* 0x00000004031b7211 */ /* 0x001fe200000f0eff */
[----:B------:R-:W-:-:S04]  /*d8c0*/  IMAD R3, R83, UR7, RZ ;  /* 0x0000000753037c24 */ /* 0x000fc8000f8e02ff */
[----:B------:R-:W-:Y:S04]  /*d8d0*/  STL [R1+0x254], R27 ;  /* 0x0002541b01007387 */ /* 0x000fe80000100800 */
[----:B------:R-:W2:Y:S04]  /*d8e0*/  LDL.LU R41, [R1+0x354] ;  /* 0x0003540001297983 */ /* 0x000ea80000300800 */
[----:B------:R0:W-:Y:S04]  /*d8f0*/  STS.U16 [R36+UR8+0x11e00], R30 ;  /* 0x011e001e24007988 */ /* 0x0001e80008000408 */
[----:B------:R1:W3:Y:S04]  /*d900*/  @P3 LDG.E.U16 R25, desc[UR24][R26.64] ;  /* 0x000000181a193981 */ /* 0x0002e8000c1e1500 */
[----:B0-----:R-:W3:Y:S01]  /*d910*/  LDL.LU R30, [R1+0x228] ;  /* 0x00022800011e7983 */ /* 0x001ee20000300800 */
[----:B-1----:R-:W-:-:S03]  /*d920*/  LEA R26, P0, R3, R5, 0x1 ;  /* 0x00000005031a7211 */ /* 0x002fc600078008ff */
[----:B----4-:R-:W-:Y:S01]  /*d930*/  STS.U16 [R36+UR8+0x12200], R40 ;  /* 0x0122002824007988 */ /* 0x010fe20008000408 */
[----:B------:R-:W-:-:S03]  /*d940*/  LEA.HI.X.SX32 R27, R3, R4, 0x1, P0 ;  /* 0x00000004031b7211 */ /* 0x000fc600000f0eff */
[----:B------:R0:W-:Y:S04]  /*d950*/  STS.U16 [R36+UR8+0x12600], R31 ;  /* 0x0126001f24007988 */ /* 0x0001e80008000408 */
[----:B0-----:R-:W4:Y:S04]  /*d960*/  LDL.LU R31, [R1+0x2e0] ;  /* 0x0002e000011f7983 */ /* 0x001f280000300800 */
[----:B------:R-:W-:Y:S04]  /*d970*/  STL [R1+0x298], R26 ;  /* 0x0002981a01007387 */ /* 0x000fe80000100800 */
[----:B------:R-:W-:Y:S04]  /*d980*/  STL [R1+0x294], R27 ;  /* 0x0002941b01007387 */ /* 0x000fe80000100800 */
[----:B------:R0:W-:Y:S04]  /*d990*/  STS.U16 [R36+UR8+0x12a00], R34 ;  /* 0x012a002224007988 */ /* 0x0001e80008000408 */
[----:B0-----:R-:W4:Y:S01]  /*d9a0*/  LDL.LU R34, [R1+0x38c] ;  /* 0x00038c0001227983 */ /* 0x001f220000300800 */
[----:B------:R-:W-:-:S03]  /*d9b0*/  IMAD R3, R77, UR7, RZ ;  /* 0x000000074d037c24 */ /* 0x000fc6000f8e02ff */
[----:B------:R0:W-:Y:S02]  /*d9c0*/  STS.U16 [R36+UR8+0x12e00], R29 ;  /* 0x012e001d24007988 */ /* 0x0001e40008000408 */
[C---:B------:R-:W-:Y:S02]  /*d9d0*/  LEA R28, P0, R3.reuse, R5, 0x1 ;  /* 0x00000005031c7211 */ /* 0x040fe400078008ff */
[----:B------:R-:W4:Y:S02]  /*d9e0*/  LDL.LU R40, [R1+0x2dc] ;  /* 0x0002dc0001287983 */ /* 0x000f240000300800 */
[----:B0-----:R-:W-:Y:S02]  /*d9f0*/  LEA.HI.X.SX32 R29, R3, R4, 0x1, P0 ;  /* 0x00000004031d7211 */ /* 0x001fe400000f0eff */
        /* <DEDUP_REMOVED lines=13> */
[----:B------:R-:W-:Y:S01]  /*dad0*/  LEA.HI.X.SX32 R29, R3, R4, 0x1, P0 ;  /* 0x00000004031d7211 */ /* 0x000fe200000f0eff */
[----:B------:R-:W-:Y:S01]  /*dae0*/  IMAD R3, R58, UR7, RZ ;  /* 0x000000073a037c24 */ /* 0x000fe2000f8e02ff */
[----:B------:R-:W-:Y:S01]  /*daf0*/  LOP3.LUT R43, R2, 0x60, RZ, 0x3c, !PT ;  /* 0x00000060022b7812 */ /* 0x000fe200078e3cff */
[----:B------:R-:W-:Y:S04]  /*db00*/  STL [R1+0x318], R28 ;  /* 0x0003181c01007387 */ /* 0x000fe80000100800 */
[----:B------:R0:W-:Y:S04]  /*db10*/  STL [R1+0x314], R29 ;  /* 0x0003141d01007387 */ /* 0x0001e80000100800 */
[----:B------:R0:W4:Y:S04]  /*db20*/  @P3 LDG.E.U16 R26, desc[UR24][R28.64] ;  /* 0x000000181c1a3981 */ /* 0x000128000c1e1500 */
[----:B------:R-:W4:Y:S04]  /*db30*/  LDL.LU R45, [R1+0x388] ;  /* 0x00038800012d7983 */ /* 0x000f280000300800 */
[----:B------:R-:W4:Y:S01]  /*db40*/  LDL.LU R44, [R1+0x2b0] ;  /* 0x0002b000012c7983 */ /* 0x000f220000300800 */
[----:B0-----:R-:W-:-:S03]  /*db50*/  PRMT R29, RZ, 0x7610, R29 ;  /* 0x00007610ff1d7816 */ /* 0x001fc6000000001d */
[----:B--2---:R-:W-:Y:S04]  /*db60*/  STS.U16 [R36+UR8+0x13a00], R41 ;  /* 0x013a002924007988 */ /* 0x004fe80008000408 */
[----:B---3--:R0:W-:Y:S02]  /*db70*/  STS.U16 [R36+UR8+0x13e00], R30 ;  /* 0x013e001e24007988 */ /* 0x0081e40008000408 */
[----:B0-----:R-:W-:-:S05]  /*db80*/  LEA R30, P0, R3, R5, 0x1 ;  /* 0x00000005031e7211 */ /* 0x001fca00078008ff */
[----:B------:R-:W-:Y:S04]  /*db90*/  STL [R1+0x354], R30 ;  /* 0x0003541e01007387 */ /* 0x000fe80000100800 */
[----:B----4-:R0:W-:Y:S02]  /*dba0*/  STS.U16 [R43+UR8+0x10300], R31 ;  /* 0x0103001f2b007988 */ /* 0x0101e40008000408 */
[----:B0-----:R-:W-:Y:S01]  /*dbb0*/  LEA.HI.X.SX32 R31, R3, R4, 0x1, P0 ;  /* 0x00000004031f7211 */ /* 0x001fe200000f0eff */
[----:B------:R-:W-:-:S04]  /*dbc0*/  IMAD R3, R47, UR7, RZ ;  /* 0x000000072f037c24 */ /* 0x000fc8000f8e02ff */
[----:B------:R-:W-:Y:S04]  /*dbd0*/  STL [R1+0x350], R31 ;  /* 0x0003501f01007387 */ /* 0x000fe80000100800 */
[----:B------:R0:W2:Y:S04]  /*dbe0*/  @P3 LDG.E.U16 R29, desc[UR24][R30.64] ;  /* 0x000000181e1d3981 */ /* 0x0000a8000c1e1500 */
[----:B------:R1:W-:Y:S04]  /*dbf0*/  STS.U16 [R43+UR8+0x10700], R34 ;  /* 0x010700222b007988 */ /* 0x0003e80008000408 */
[----:B------:R-:W3:Y:S01]  /*dc00*/  LDL.LU R36, [R1+0x394] ;  /* 0x0003940001247983 */ /* 0x000ee20000300800 */
[----:B0-----:R-:W-:-:S03]  /*dc10*/  LEA R30, P0, R3, R5, 0x1 ;  /* 0x00000005031e7211 */ /* 0x001fc600078008ff */
[----:B-1----:R-:W4:Y:S01]  /*dc20*/  LDL.LU R34, [R1+0x2ac] ;  /* 0x0002ac0001227983 */ /* 0x002f220000300800 */
[----:B------:R-:W-:-:S03]  /*dc30*/  LEA.HI.X.SX32 R31, R3, R4, 0x1, P0 ;  /* 0x00000004031f7211 */ /* 0x000fc600000f0eff */
[----:B------:R-:W-:Y:S04]  /*dc40*/  STL [R1+0x384], R30 ;  /* 0x0003841e01007387 */ /* 0x000fe80000100800 */
[----:B------:R-:W-:Y:S04]  /*dc50*/  STL [R1+0x380], R31 ;  /* 0x0003801f01007387 */ /* 0x000fe80000100800 */
[----:B------:R-:W2:Y:S01]  /*dc60*/  LDL.LU R42, [R1+0x360] ;  /* 0x00036000012a7983 */ /* 0x000ea20000300800 */
[----:B------:R-:W-:-:S03]  /*dc70*/  IMAD R3, R32, UR7, RZ ;  /* 0x0000000720037c24 */ /* 0x000fc6000f8e02ff */
[----:B------:R-:W-:Y:S02]  /*dc80*/  STS.U16 [R43+UR8+0x10b00], R40 ;  /* 0x010b00282b007988 */ /* 0x000fe40008000408 */
[C---:B------:R-:W-:Y:S02]  /*dc90*/  LEA R32, P0, R3.reuse, R5, 0x1 ;  /* 0x0000000503207211 */ /* 0x040fe400078008ff */
[----:B------:R-:W2:Y:S04]  /*dca0*/  LDL.LU R41, [R1+0x2a0] ;  /* 0x0002a00001297983 */ /* 0x000ea80000300800 */
[----:B------:R-:W-:Y:S04]  /*dcb0*/  STS.U16 [R43+UR8+0x10f00], R37 ;  /* 0x010f00252b007988 */ /* 0x000fe80008000408 */
[----:B------:R0:W-:Y:S04]  /*dcc0*/  STS.U16 [R43+UR8+0x11300], R33 ;  /* 0x011300212b007988 */ /* 0x0001e80008000408 */
[----:B------:R1:W-:Y:S01]  /*dcd0*/  STL [R1+0x3b4], R32 ;  /* 0x0003b42001007387 */ /* 0x0003e20000100800 */
[----:B0-----:R-:W-:-:S05]  /*dce0*/  LEA.HI.X.SX32 R33, R3, R4, 0x1, P0 ;  /* 0x0000000403217211 */ /* 0x001fca00000f0eff */
[----:B------:R0:W-:Y:S04]  /*dcf0*/  STL [R1+0x3b0], R33 ;  /* 0x0003b02101007387 */ /* 0x0001e80000100800 */
[----:B------:R-:W2:Y:S01]  /*dd00*/  LDL.LU R40, [R1+0x328] ;  /* 0x0003280001287983 */ /* 0x000ea20000300800 */
[----:B------:R-:W-:Y:S01]  /*dd10*/  PRMT R28, RZ, 0x7610, R28 ;  /* 0x00007610ff1c7816 */ /* 0x000fe2000000001c */
[----:B------:R-:W-:Y:S02]  /*dd20*/  IMAD R3, R39, UR7, RZ ;  /* 0x0000000727037c24 */ /* 0x000fe4000f8e02ff */
[----:B------:R-:W2:Y:S04]  /*dd30*/  LDL.LU R37, [R1+0x31c] ;  /* 0x00031c0001257983 */ /* 0x000ea80000300800 */
[----:B------:R0:W2:Y:S02]  /*dd40*/  @P3 LDG.E.U16 R28, desc[UR24][R30.64] ;  /* 0x000000181e1c3981 */ /* 0x0000a4000c1e1500 */
[----:B0-----:R-:W-:-:S06]  /*dd50*/  PRMT R31, RZ, 0x7610, R31 ;  /* 0x00007610ff1f7816 */ /* 0x001fcc000000001f */
[----:B------:R1:W2:Y:S02]  /*dd60*/  @P3 LDG.E.U16 R31, desc[UR24][R32.64] ;  /* 0x00000018201f3981 */ /* 0x0002a4000c1e1500 */
[C---:B-1----:R-:W-:Y:S02]  /*dd70*/  LEA R32, P0, R3.reuse, R5, 0x1 ;  /* 0x0000000503207211 */ /* 0x042fe400078008ff */
[----:B------:R0:W-:Y:S02]  /*dd80*/  STS.U16 [R43+UR8+0x11700], R45 ;  /* 0x0117002d2b007988 */ /* 0x0001e40008000408 */
[----:B------:R-:W-:Y:S01]  /*dd90*/  LEA.HI.X.SX32 R33, R3, R4, 0x1, P0 ;  /* 0x0000000403217211 */ /* 0x000fe200000f0eff */
[----:B------:R-:W-:Y:S01]  /*dda0*/  IMAD R3, R35, UR7, RZ ;  /* 0x0000000723037c24 */ /* 0x000fe2000f8e02ff */
[----:B------:R-:W-:Y:S04]  /*ddb0*/  STS.U16 [R43+UR8+0x11b00], R44 ;  /* 0x011b002c2b007988 */ /* 0x000fe80008000408 */
[----:B------:R-:W-:Y:S04]  /*ddc0*/  STL [R1+0x3e4], R32 ;  /* 0x0003e42001007387 */ /* 0x000fe80000100800 */
[----:B------:R1:W-:Y:S04]  /*ddd0*/  STL [R1+0x3e0], R33 ;  /* 0x0003e02101007387 */ /* 0x0003e80000100800 */
[----:B0-----:R-:W2:Y:S04]  /*dde0*/  LDL.LU R45, [R1+0x390] ;  /* 0x00039000012d7983 */ /* 0x001ea80000300800 */
[----:B------:R-:W2:Y:S01]  /*ddf0*/  LDL.LU R49, [R1+0x25c] ;  /* 0x00025c0001317983 */ /* 0x000ea20000300800 */
[----:B------:R-:W-:-:S06]  /*de00*/  PRMT R30, RZ, 0x7610, R30 ;  /* 0x00007610ff1e7816 */ /* 0x000fcc000000001e */
[----:B------:R1:W2:Y:S02]  /*de10*/  @P3 LDG.E.U16 R30, desc[UR24][R32.64] ;  /* 0x00000018201e3981 */ /* 0x0002a4000c1e1500 */
[----:B-1----:R-:W-:Y:S02]  /*de20*/  PRMT R33, RZ, 0x7610, R33 ;  /* 0x00007610ff217816 */ /* 0x002fe40000000021 */
[----:B---3--:R-:W-:Y:S04]  /*de30*/  STS.U16 [R43+UR8+0x11f00], R36 ;  /* 0x011f00242b007988 */ /* 0x008fe80008000408 */
[----:B----4-:R0:W-:Y:S02]  /*de40*/  STS.U16 [R43+UR8+0x12300], R34 ;  /* 0x012300222b007988 */ /* 0x0101e40008000408 */
[----:B0-----:R-:W-:-:S04]  /*de50*/  LEA R34, P0, R3, R5, 0x1 ;  /* 0x0000000503227211 */ /* 0x001fc800078008ff */
[----:B------:R-:W-:Y:S01]  /*de60*/  LEA.HI.X.SX32 R35, R3, R4, 0x1, P0 ;  /* 0x0000000403237211 */ /* 0x000fe200000f0eff */
[----:B------:R-:W-:Y:S04]  /*de70*/  STL [R1+0x414], R34 ;  /* 0x0004142201007387 */ /* 0x000fe80000100800 */
[----:B------:R-:W-:Y:S04]  /*de80*/  STL [R1+0x410], R35 ;  /* 0x0004102301007387 */ /* 0x000fe80000100800 */
[----:B--2---:R0:W-:Y:S01]  /*de90*/  STS.U16 [R43+UR8+0x12700], R42 ;  /* 0x0127002a2b007988 */ /* 0x0041e20008000408 */
[----:B------:R-:W-:-:S03]  /*dea0*/  IMAD R3, R38, UR7, RZ ;  /* 0x0000000726037c24 */ /* 0x000fc6000f8e02ff */
[----:B------:R1:W2:Y:S04]  /*deb0*/  @P3 LDG.E.U16 R33, desc[UR24][R34.64] ;  /* 0x0000001822213981 */ /* 0x0002a8000c1e1500 */
[----:B0-----:R-:W3:Y:S01]  /*dec0*/  LDL.LU R42, [R1+0x260] ;  /* 0x00026000012a7983 */ /* 0x001ee20000300800 */
[----:B-1----:R-:W-:-:S03]  /*ded0*/  LEA R34, P0, R3, R5, 0x1 ;  /* 0x0000000503227211 */ /* 0x002fc600078008ff */
[----:B------:R-:W4:Y:S01]  /*dee0*/  LDL.LU R44, [R1+0x224] ;  /* 0x00022400012c7983 */ /* 0x000f220000300800 */
[----:B------:R-:W-:-:S03]  /*def0*/  LEA.HI.X.SX32 R35, R3, R4, 0x1, P0 ;  /* 0x0000000403237211 */ /* 0x000fc600000f0eff */
[----:B------:R-:W-:Y:S04]  /*df00*/  STL [R1+0x43c], R34 ;  /* 0x00043c2201007387 */ /* 0x000fe80000100800 */
[----:B------:R0:W-:Y:S04]  /*df10*/  STS.U16 [R43+UR8+0x12b00], R41 ;  /* 0x012b00292b007988 */ /* 0x0001e80008000408 */
[----:B------:R-:W-:Y:S04]  /*df20*/  STL [R1+0x438], R35 ;  /* 0x0004382301007387 */ /* 0x000fe80000100800 */
[----:B------:R1:W-:Y:S04]  /*df30*/  STS.U16 [R43+UR8+0x12f00], R40 ;  /* 0x012f00282b007988 */ /* 0x0003e80008000408 */
[----:B0-----:R-:W2:Y:S04]  /*df40*/  LDL.LU R41, [R1+0x220] ;  /* 0x0002200001297983 */ /* 0x001ea80000300800 */
[----:B-1----:R-:W2:Y:S01]  /*df50*/  LDL.LU R40, [R1+0x19c] ;  /* 0x00019c0001287983 */ /* 0x002ea20000300800 */
[----:B------:R-:W-:Y:S01]  /*df60*/  PRMT R32, RZ, 0x7610, R32 ;  /* 0x00007610ff207816 */ /* 0x000fe20000000020 */
[----:B------:R-:W0:Y:S01]  /*df70*/  S2R R46, SR_TID.X ;  /* 0x00000000002e7919 */ /* 0x000e220000002100 */
[----:B------:R-:W-:Y:S01]  /*df80*/  IMAD R3, R54, UR7, RZ ;  /* 0x0000000736037c24 */ /* 0x000fe2000f8e02ff */
[----:B------:R-:W1:Y:S03]  /*df90*/  S2R R39, SR_TID.X ;  /* 0x0000000000277919 */ /* 0x000e660000002100 */
[----:B------:R0:W2:Y:S02]  /*dfa0*/  @P3 LDG.E.U16 R32, desc[UR24][R34.64] ;  /* 0x0000001822203981 */ /* 0x0000a4000c1e1500 */
[----:B0-----:R-:W-:-:S04]  /*dfb0*/  LEA R35, P0, R3, R5, 0x1 ;  /* 0x0000000503237211 */ /* 0x001fc800078008ff */
[----:B------:R-:W-:Y:S01]  /*dfc0*/  LEA.HI.X.SX32 R36, R3, R4, 0x1, P0 ;  /* 0x0000000403247211 */ /* 0x000fe200000f0eff */
[----:B------:R0:W-:Y:S01]  /*dfd0*/  STS.U16 [R43+UR8+0x13300], R37 ;  /* 0x013300252b007988 */ /* 0x0001e20008000408 */
[----:B------:R-:W-:-:S03]  /*dfe0*/  PRMT R34, RZ, 0x7610, R34 ;  /* 0x00007610ff227816 */ /* 0x000fc60000000022 */
[----:B------:R-:W-:Y:S04]  /*dff0*/  STL [R1+0xd8], R35 ;  /* 0x0000d82301007387 */ /* 0x000fe80000100800 */
[----:B------:R0:W-:Y:S02]  /*e000*/  STL [R1+0xd4], R36 ;  /* 0x0000d42401007387 */ /* 0x0001e40000100800 */
[----:B0-----:R-:W-:Y:S02]  /*e010*/  @P3 IMAD.MOV.U32 R37, RZ, RZ, R36 ;  /* 0x000000ffff253224 */ /* 0x001fe400078e0024 */
[----:B------:R-:W-:Y:S02]  /*e020*/  @P3 IMAD.MOV.U32 R36, RZ, RZ, R35 ;  /* 0x000000ffff243224 */ /* 0x000fe400078e0023 */
[----:B------:R-:W-:-:S03]  /*e030*/  IMAD R35, R55, UR7, RZ ;  /* 0x0000000737237c24 */ /* 0x000fc6000f8e02ff */
[----:B------:R0:W4:Y:S01]  /*e040*/  @P3 LDG.E.U16 R34, desc[UR24][R36.64] ;  /* 0x0000001824223981 */ /* 0x000122000c1e1500 */
[----:B------:R-:W-:-:S03]  /*e050*/  LOP3.LUT R3, R46, 0x40, RZ, 0xc0, !PT ;  /* 0x000000402e037812 */ /* 0x000fc600078ec0ff */
[----:B------:R-:W-:Y:S01]  /*e060*/  STS.U16 [R43+UR8+0x13700], R45 ;  /* 0x0137002d2b007988 */ /* 0x000fe20008000408 */
[----:B0-----:R-:W-:-:S03]  /*e070*/  LEA R37, P0, R35, R5, 0x1 ;  /* 0x0000000523257211 */ /* 0x001fc600078008ff */
[----:B------:R0:W-:Y:S01]  /*e080*/  STS.U16 [R43+UR8+0x13b00], R49 ;  /* 0x013b00312b007988 */ /* 0x0001e20008000408 */
[----:B------:R-:W-:-:S03]  /*e090*/  LEA.HI.X.SX32 R38, R35, R4, 0x1, P0 ;  /* 0x0000000423267211 */ /* 0x000fc600000f0eff */
[----:B0-----:R-:W4:Y:S04]  /*e0a0*/  LDL.LU R49, [R1+0x1e0] ;  /* 0x0001e00001317983 */ /* 0x001f280000300800 */
[----:B------:R-:W4:Y:S04]  /*e0b0*/  LDL.LU R46, [R1+0x1dc] ;  /* 0x0001dc00012e7983 */ /* 0x000f280000300800 */
[----:B------:R-:W-:Y:S04]  /*e0c0*/  STL [R1+0x118], R37 ;  /* 0x0001182501007387 */ /* 0x000fe80000100800 */
[----:B------:R0:W-:Y:S01]  /*e0d0*/  STL [R1+0x114], R38 ;  /* 0x0001142601007387 */ /* 0x0001e20000100800 */
[----:B------:R-:W-:Y:S01]  /*e0e0*/  IMAD R35, R63, UR7, RZ ;  /* 0x000000073f237c24 */ /* 0x000fe2000f8e02ff */
[----:B-1----:R-:W-:Y:S01]  /*e0f0*/  LOP3.LUT R45, R39, 0x3f, RZ, 0xc0, !PT ;  /* 0x0000003f272d7812 */ /* 0x002fe200078ec0ff */
[----:B------:R-:W-:Y:S01]  /*e100*/  @P3 IMAD.MOV.U32 R39, RZ, RZ, R38 ;  /* 0x000000ffff273224 */ /* 0x000fe200078e0026 */
[----:B------:R-:W-:Y:S01]  /*e110*/  PRMT R36, RZ, 0x7610, R36 ;  /* 0x00007610ff247816 */ /* 0x000fe20000000024 */
[----:B0-----:R-:W-:Y:S01]  /*e120*/  @P3 IMAD.MOV.U32 R38, RZ, RZ, R37 ;  /* 0x000000ffff263224 */ /* 0x001fe200078e0025 */
[----:B------:R-:W-:-:S04]  /*e130*/  LEA R37, P0, R35, R5, 0x1 ;  /* 0x0000000523257211 */ /* 0x000fc800078008ff */
[----:B------:R0:W4:Y:S02]  /*e140*/  @P3 LDG.E.U16 R36, desc[UR24][R38.64] ;  /* 0x0000001826243981 */ /* 0x000124000c1e1500 */
[----:B0-----:R-:W-:Y:S01]  /*e150*/  LEA.HI.X.SX32 R38, R35, R4, 0x1, P0 ;  /* 0x0000000423267211 */ /* 0x001fe200000f0eff */
[----:B------:R-:W-:Y:S01]  /*e160*/  IMAD.SHL.U32 R45, R45, 0x2, RZ ;  /* 0x000000022d2d7824 */ /* 0x000fe200078e00ff */
[----:B------:R-:W-:-:S03]  /*e170*/  PRMT R35, RZ, 0x7610, R35 ;  /* 0x00007610ff237816 */ /* 0x000fc60000000023 */
[----:B------:R-:W-:Y:S02]  /*e180*/  @P3 IMAD.MOV.U32 R39, RZ, RZ, R38 ;  /* 0x000000ffff273224 */ /* 0x000fe400078e0026 */
[----:B------:R-:W-:Y:S01]  /*e190*/  IMAD R3, R3, 0x100, R45 ;  /* 0x0000010003037824 */ /* 0x000fe200078e022d */
[----:B---3--:R0:W-:Y:S04]  /*e1a0*/  STS.U16 [R43+UR8+0x13f00], R42 ;  /* 0x013f002a2b007988 */ /* 0x0081e80008000408 */
[----:B0-----:R-:W3:Y:S04]  /*e1b0*/  LDL.LU R43, [R1+0x21c] ;  /* 0x00021c00012b7983 */ /* 0x001ee80000300800 */
[----:B------:R-:W3:Y:S04]  /*e1c0*/  LDL.LU R42, [R1+0x1f4] ;  /* 0x0001f400012a7983 */ /* 0x000ee80000300800 */
[----:B------:R-:W-:Y:S04]  /*e1d0*/  STL [R1+0x158], R37 ;  /* 0x0001582501007387 */ /* 0x000fe80000100800 */
[----:B------:R0:W-:Y:S04]  /*e1e0*/  STL [R1+0x154], R38 ;  /* 0x0001542601007387 */ /* 0x0001e80000100800 */
[----:B------:R-:W3:Y:S04]  /*e1f0*/  LDL.LU R77, [R1+0x1f8] ;  /* 0x0001f800014d7983 */ /* 0x000ee80000300800 */
[----:B------:R-:W3:Y:S01]  /*e200*/  LDL.LU R52, [R1+0x1ec] ;  /* 0x0001ec0001347983 */ /* 0x000ee20000300800 */
[----:B0-----:R-:W-:-:S02]  /*e210*/  @P3 IMAD.MOV.U32 R38, RZ, RZ, R37 ;  /* 0x000000ffff263224 */ /* 0x001fc400078e0025 */
[----:B------:R-:W-:-:S03]  /*e220*/  IMAD R37, R85, UR7, RZ ;  /* 0x0000000755257c24 */ /* 0x000fc6000f8e02ff */
[----:B------:R0:W3:Y:S04]  /*e230*/  @P3 LDG.E.U16 R35, desc[UR24][R38.64] ;  /* 0x0000001826233981 */ /* 0x0000e8000c1e1500 */
[----:B--2---:R1:W-:Y:S01]  /*e240*/  STS.U16 [R3+UR8+0x800], R40 ;  /* 0x0008002803007988 */ /* 0x0043e20008000408 */
[----:B0-----:R-:W-:-:S04]  /*e250*/  LEA R39, P0, R37, R5, 0x1 ;  /* 0x0000000525277211 */ /* 0x001fc800078008ff */
[----:B-1----:R-:W-:Y:S01]  /*e260*/  LEA.HI.X.SX32 R40, R37, R4, 0x1, P0 ;  /* 0x0000000425287211 */ /* 0x002fe200000f0eff */
[----:B------:R-:W-:Y:S01]  /*e270*/  IMAD R37, R76, UR7, RZ ;  /* 0x000000074c257c24 */ /* 0x000fe2000f8e02ff */
[----:B------:R0:W-:Y:S01]  /*e280*/  STS.U16 [R3+UR8+0x400], R41 ;  /* 0x0004002903007988 */ /* 0x0001e20008000408 */
[----:B------:R-:W-:-:S03]  /*e290*/  PRMT R38, RZ, 0x7610, R38 ;  /* 0x00007610ff267816 */ /* 0x000fc60000000026 */
[----:B------:R-:W-:Y:S04]  /*e2a0*/  STL [R1+0x1a0], R39 ;  /* 0x0001a02701007387 */ /* 0x000fe80000100800 */
[----:B------:R1:W-:Y:S01]  /*e2b0*/  STL [R1+0x19c], R40 ;  /* 0x00019c2801007387 */ /* 0x0003e20000100800 */
[----:B0-----:R-:W-:-:S03]  /*e2c0*/  @P3 IMAD.MOV.U32 R41, RZ, RZ, R40 ;  /* 0x000000ffff293224 */ /* 0x001fc600078e0028 */
[----:B----4-:R0:W-:Y:S04]  /*e2d0*/  STS.U16 [R3+UR8], R44 ;  /* 0x0000002c03007988 */ /* 0x0101e80008000408 */
[----:B------:R-:W2:Y:S01]  /*e2e0*/  LDL.LU R45, [R1+0x1f0] ;  /* 0x0001f000012d7983 */ /* 0x000ea20000300800 */
[----:B-1----:R-:W-:Y:S01]  /*e2f0*/  @P3 IMAD.MOV.U32 R40, RZ, RZ, R39 ;  /* 0x000000ffff283224 */ /* 0x002fe200078e0027 */
[C---:B------:R-:W-:Y:S02]  /*e300*/  LEA R39, P0, R37.reuse, R5, 0x1 ;  /* 0x0000000525277211 */ /* 0x040fe400078008ff */
[----:B0-----:R-:W4:Y:S04]  /*e310*/  LDL.LU R44, [R1+0x1e4] ;  /* 0x0001e400012c7983 */ /* 0x001f280000300800 */
[----:B------:R0:W2:Y:S04]  /*e320*/  @P3 LDG.E.U16 R38, desc[UR24][R40.64] ;  /* 0x0000001828263981 */ /* 0x0000a8000c1e1500 */
[----:B------:R-:W-:Y:S01]  /*e330*/  STL [R1+0x1e0], R39 ;  /* 0x0001e02701007387 */ /* 0x000fe20000100800 */
[----:B0-----:R-:W-:-:S05]  /*e340*/  LEA.HI.X.SX32 R40, R37, R4, 0x1, P0 ;  /* 0x0000000425287211 */ /* 0x001fca00000f0eff */
[----:B------:R0:W-:Y:S04]  /*e350*/  STL [R1+0x1dc], R40 ;  /* 0x0001dc2801007387 */ /* 0x0001e80000100800 */
[----:B------:R-:W2:Y:S01]  /*e360*/  LDL.LU R83, [R1+0x1e8] ;  /* 0x0001e80001537983 */ /* 0x000ea20000300800 */
[----:B------:R-:W-:Y:S01]  /*e370*/  PRMT R37, RZ, 0x7610, R37 ;  /* 0x00007610ff257816 */ /* 0x000fe20000000025 */
[----:B------:R-:W-:Y:S02]  /*e380*/  @P3 IMAD.MOV.U32 R41, RZ, RZ, R40 ;  /* 0x000000ffff293224 */ /* 0x000fe400078e0028 */
[----:B0-----:R-:W-:Y:S02]  /*e390*/  @P3 IMAD.MOV.U32 R40, RZ, RZ, R39 ;  /* 0x000000ffff283224 */ /* 0x001fe400078e0027 */
[----:B------:R-:W-:Y:S01]  /*e3a0*/  IMAD R39, R73, UR7, RZ ;  /* 0x0000000749277c24 */ /* 0x000fe2000f8e02ff */
[----:B------:R0:W-:Y:S04]  /*e3b0*/  STS.U16 [R3+UR8+0xc00], R49 ;  /* 0x000c003103007988 */ /* 0x0001e80008000408 */
[----:B------:R1:W2:Y:S04]  /*e3c0*/  @P3 LDG.E.U16 R37, desc[UR24][R40.64] ;  /* 0x0000001828253981 */ /* 0x0002a8000c1e1500 */
[----:B0-----:R-:W2:Y:S01]  /*e3d0*/  LDL.LU R49, [R1+0x1b4] ;  /* 0x0001b40001317983 */ /* 0x001ea20000300800 */
[----:B-1----:R-:W-:-:S02]  /*e3e0*/  LEA R41, P0, R39, R5, 0x1 ;  /* 0x0000000527297211 */ /* 0x002fc400078008ff */
[----:B------:R-:W-:-:S03]  /*e3f0*/  PRMT R40, RZ, 0x7610, R40 ;  /* 0x00007610ff287816 */ /* 0x000fc60000000028 */
[----:B------:R-:W-:Y:S04]  /*e400*/  STL [R1+0x220], R41 ;  /* 0x0002202901007387 */ /* 0x000fe80000100800 */
[----:B------:R-:W-:Y:S04]  /*e410*/  STS.U16 [R3+UR8+0x1000], R46 ;  /* 0x0010002e03007988 */ /* 0x000fe80008000408 */
[----:B---3--:R0:W-:Y:S04]  /*e420*/  STS.U16 [R3+UR8+0x1800], R42 ;  /* 0x0018002a03007988 */ /* 0x0081e80008000408 */
[----:B------:R1:W-:Y:S01]  /*e430*/  STS.U16 [R3+UR8+0x1400], R43 ;  /* 0x0014002b03007988 */ /* 0x0003e20008000408 */
[----:B0-----:R-:W-:Y:S01]  /*e440*/  LEA.HI.X.SX32 R42, R39, R4, 0x1, P0 ;  /* 0x00000004272a7211 */ /* 0x001fe200000f0eff */
[----:B------:R-:W-:-:S04]  /*e450*/  IMAD R39, R89, UR7, RZ ;  /* 0x0000000759277c24 */ /* 0x000fc8000f8e02ff */
[----:B------:R0:W-:Y:S01]  /*e460*/  STL [R1+0x21c], R42 ;  /* 0x00021c2a01007387 */ /* 0x0001e20000100800 */
[----:B-1----:R-:W-:-:S03]  /*e470*/  @P3 IMAD.MOV.U32 R43, RZ, RZ, R42 ;  /* 0x000000ffff2b3224 */ /* 0x002fc600078e002a */
[----:B------:R-:W3:Y:S04]  /*e480*/  LDL.LU R53, [R1+0x1b8] ;  /* 0x0001b80001357983 */ /* 0x000ee80000300800 */
[----:B------:R-:W3:Y:S01]  /*e490*/  LDL.LU R46, [R1+0x1ac] ;  /* 0x0001ac00012e7983 */ /* 0x000ee20000300800 */
[----:B0-----:R-:W-:Y:S01]  /*e4a0*/  @P3 IMAD.MOV.U32 R42, RZ, RZ, R41 ;  /* 0x000000ffff2a3224 */ /* 0x001fe200078e0029 */
[----:B------:R-:W-:-:S04]  /*e4b0*/  LEA R41, P0, R39, R5, 0x1 ;  /* 0x0000000527297211 */ /* 0x000fc800078008ff */
[----:B------:R0:W3:Y:S04]  /*e4c0*/  @P3 LDG.E.U16 R40, desc[UR24][R42.64] ;  /* 0x000000182a283981 */ /* 0x0000e8000c1e1500 */
[----:B------:R-:W-:Y:S01]  /*e4d0*/  STL [R1+0x260], R41 ;  /* 0x0002602901007387 */ /* 0x000fe20000100800 */
[----:B0-----:R-:W-:-:S03]  /*e4e0*/  LEA.HI.X.SX32 R42, R39, R4, 0x1, P0 ;  /* 0x00000004272a7211 */ /* 0x001fc600000f0eff */
[----:B------:R0:W-:Y:S04]  /*e4f0*/  STS.U16 [R3+UR8+0x2000], R52 ;  /* 0x0020003403007988 */ /* 0x0001e80008000408 */
[----:B------:R1:W-:Y:S04]  /*e500*/  STL [R1+0x25c], R42 ;  /* 0x00025c2a01007387 */ /* 0x0003e80000100800 */
[----:B0-----:R-:W3:Y:S01]  /*e510*/  LDL.LU R52, [R1+0x1b0] ;  /* 0x0001b00001347983 */ /* 0x001ee20000300800 */
[----:B------:R-:W-:Y:S01]  /*e520*/  PRMT R39, RZ, 0x7610, R39 ;  /* 0x00007610ff277816 */ /* 0x000fe20000000027 */
[----:B------:R-:W-:-:S02]  /*e530*/  @P3 IMAD.MOV.U32 R43, RZ, RZ, R42 ;  /* 0x000000ffff2b3224 */ /* 0x000fc400078e002a */
[----:B-1----:R-:W-:Y:S01]  /*e540*/  @P3 IMAD.MOV.U32 R42, RZ, RZ, R41 ;  /* 0x000000ffff2a3224 */ /* 0x002fe200078e0029 */
[----:B------:R-:W3:Y:S01]  /*e550*/  LDL.LU R68, [R1+0x1a8] ;  /* 0x0001a80001447983 */ /* 0x000ee20000300800 */
[----:B------:R-:W-:-:S03]  /*e560*/  IMAD R41, R82, UR7, RZ ;  /* 0x0000000752297c24 */ /* 0x000fc6000f8e02ff */
[----:B------:R0:W-:Y:S04]  /*e570*/  STS.U16 [R3+UR8+0x1c00], R77 ;  /* 0x001c004d03007988 */ /* 0x0001e80008000408 */
[----:B------:R1:W3:Y:S04]  /*e580*/  @P3 LDG.E.U16 R39, desc[UR24][R42.64] ;  /* 0x000000182a273981 */ /* 0x0002e8000c1e1500 */
[----:B0-----:R-:W3:Y:S01]  /*e590*/  LDL.LU R77, [R1+0x1a4] ;  /* 0x0001a400014d7983 */ /* 0x001ee20000300800 */
[----:B-1----:R-:W-:-:S03]  /*e5a0*/  LEA R43, P0, R41, R5, 0x1 ;  /* 0x00000005292b7211 */ /* 0x002fc600078008ff */
[----:B----4-:R0:W-:Y:S04]  /*e5b0*/  STS.U16 [R3+UR8+0x2800], R44 ;  /* 0x0028002c03007988 */ /* 0x0101e80008000408 */
[----:B------:R-:W-:Y:S01]  /*e5c0*/  STL [R1+0x2a0], R43 ;  /* 0x0002a02b01007387 */ /* 0x000fe20000100800 */
[----:B0-----:R-:W-:-:S03]  /*e5d0*/  LEA.HI.X.SX32 R44, R41, R4, 0x1, P0 ;  /* 0x00000004292c7211 */ /* 0x001fc600000f0eff */
[----:B--2---:R0:W-:Y:S04]  /*e5e0*/  STS.U16 [R3+UR8+0x2c00], R83 ;  /* 0x002c005303007988 */ /* 0x0041e80008000408 */
[----:B------:R-:W-:Y:S04]  /*e5f0*/  STL [R1+0x29c], R44 ;  /* 0x00029c2c01007387 */ /* 0x000fe80000100800 */
[----:B0-----:R-:W2:Y:S01]  /*e600*/  LDL.LU R83, [R1+0x178] ;  /* 0x0001780001537983 */ /* 0x001ea20000300800 */
[----:B------:R-:W-:Y:S01]  /*e610*/  IMAD R41, R75, UR7, RZ ;  /* 0x000000074b297c24 */ /* 0x000fe2000f8e02ff */
[----:B------:R-:W-:-:S02]  /*e620*/  PRMT R42, RZ, 0x7610, R42 ;  /* 0x00007610ff2a7816 */ /* 0x000fc4000000002a */
[----:B------:R0:W-:Y:S04]  /*e630*/  STS.U16 [R3+UR8+0x2400], R45 ;  /* 0x0024002d03007988 */ /* 0x0001e80008000408 */
[----:B------:R1:W-:Y:S01]  /*e640*/  STS.U16 [R3+UR8+0x3000], R49 ;  /* 0x0030003103007988 */ /* 0x0003e20008000408 */
[----:B0-----:R-:W-:Y:S02]  /*e650*/  @P3 IMAD.MOV.U32 R45, RZ, RZ, R44 ;  /* 0x000000ffff2d3224 */ /* 0x001fe400078e002c */
[----:B------:R-:W-:Y:S01]  /*e660*/  @P3 IMAD.MOV.U32 R44, RZ, RZ, R43 ;  /* 0x000000ffff2c3224 */ /* 0x000fe200078e002b */
[C---:B------:R-:W-:Y:S01]  /*e670*/  LEA R43, P0, R41.reuse, R5, 0x1 ;  /* 0x00000005292b7211 */ /* 0x040fe200078008ff */
[----:B-1----:R-:W4:Y:S04]  /*e680*/  LDL.LU R49, [R1+0x174] ;  /* 0x0001740001317983 */ /* 0x002f280000300800 */
[----:B------:R0:W4:Y:S04]  /*e690*/  @P3 LDG.E.U16 R42, desc[UR24][R44.64] ;  /* 0x000000182c2a3981 */ /* 0x000128000c1e1500 */
[----:B------:R-:W-:Y:S01]  /*e6a0*/  STL [R1+0x2e0], R43 ;  /* 0x0002e02b01007387 */ /* 0x000fe20000100800 */
[----:B0-----:R-:W-:-:S02]  /*e6b0*/  LEA.HI.X.SX32 R44, R41, R4, 0x1, P0 ;  /* 0x00000004292c7211 */ /* 0x001fc400000f0eff */
[----:B------:R-:W-:-:S03]  /*e6c0*/  PRMT R41, RZ, 0x7610, R41 ;  /* 0x00007610ff297816 */ /* 0x000fc60000000029 */
[----:B------:R0:W-:Y:S01]  /*e6d0*/  STL [R1+0x2dc], R44 ;  /* 0x0002dc2c01007387 */ /* 0x0001e20000100800 */
[----:B------:R-:W-:-:S03]  /*e6e0*/  @P3 IMAD.MOV.U32 R45, RZ, RZ, R44 ;  /* 0x000000ffff2d3224 */ /* 0x000fc600078e002c */
[----:B------:R-:W4:Y:S04]  /*e6f0*/  LDL.LU R85, [R1+0x170] ;  /* 0x0001700001557983 */ /* 0x000f280000300800 */
[----:B------:R-:W4:Y:S01]  /*e700*/  LDL.LU R55, [R1+0x16c] ;  /* 0x00016c0001377983 */ /* 0x000f220000300800 */
[----:B0-----:R-:W-:Y:S02]  /*e710*/  @P3 IMAD.MOV.U32 R44, RZ, RZ, R43 ;  /* 0x000000ffff2c3224 */ /* 0x001fe400078e002b */
[----:B------:R-:W-:-:S03]  /*e720*/  IMAD R43, R65, UR7, RZ ;  /* 0x00000007412b7c24 */ /* 0x000fc6000f8e02ff */
[----:B------:R0:W4:Y:S02]  /*e730*/  @P3 LDG.E.U16 R41, desc[UR24][R44.64] ;  /* 0x000000182c293981 */ /* 0x000124000c1e1500 */
[----:B0-----:R-:W-:-:S05]  /*e740*/  LEA R45, P0, R43, R5, 0x1 ;  /* 0x000000052b2d7211 */ /* 0x001fca00078008ff */
[----:B------:R-:W-:Y:S01]  /*e750*/  STL [R1+0x320], R45 ;  /* 0x0003202d01007387 */ /* 0x000fe20000100800 */
[----:B------:R-:W-:Y:S02]  /*e760*/  PRMT R44, RZ, 0x7610, R44 ;  /* 0x00007610ff2c7816 */ /* 0x000fe4000000002c */
[----:B------:R-:W-:Y:S01]  /*e770*/  LOP3.LUT R63, R3, 0x10, RZ, 0x3c, !PT ;  /* 0x00000010033f7812 */ /* 0x000fe200078e3cff */
[----:B---3--:R0:W-:Y:S04]  /*e780*/  STS.U16 [R3+UR8+0x3800], R46 ;  /* 0x0038002e03007988 */ /* 0x0081e80008000408 */
[----:B------:R1:W-:Y:S01]  /*e790*/  STS.U16 [R3+UR8+0x3400], R53 ;  /* 0x0034003503007988 */ /* 0x0003e20008000408 */
[----:B0-----:R-:W-:-:S05]  /*e7a0*/  LEA.HI.X.SX32 R46, R43, R4, 0x1, P0 ;  /* 0x000000042b2e7211 */ /* 0x001fca00000f0eff */
[----:B------:R-:W-:Y:S04]  /*e7b0*/  STL [R1+0x31c], R46 ;  /* 0x00031c2e01007387 */ /* 0x000fe80000100800 */
[----:B-1----:R-:W3:Y:S04]  /*e7c0*/  LDL.LU R53, [R1+0x168] ;  /* 0x0001680001357983 */ /* 0x002ee80000300800 */
[----:B------:R0:W-:Y:S04]  /*e7d0*/  STS.U16 [R3+UR8+0x3c00], R52 ;  /* 0x003c003403007988 */ /* 0x0001e80008000408 */
[----:B0-----:R-:W3:Y:S01]  /*e7e0*/  LDL.LU R52, [R1+0x164] ;  /* 0x0001640001347983 */ /* 0x001ee20000300800 */
[----:B------:R-:W-:-:S02]  /*e7f0*/  IMAD R43, R71, UR7, RZ ;  /* 0x00000007472b7c24 */ /* 0x000fc4000f8e02ff */
[----:B------:R-:W-:Y:S01]  /*e800*/  @P3 IMAD.MOV.U32 R47, RZ, RZ, R46 ;  /* 0x000000ffff2f3224 */ /* 0x000fe200078e002e */
[----:B------:R-:W3:Y:S01]  /*e810*/  LDL.LU R54, [R1+0x160] ;  /* 0x0001600001367983 */ /* 0x000ee20000300800 */
[----:B------:R-:W-:Y:S01]  /*e820*/  @P3 IMAD.MOV.U32 R46, RZ, RZ, R45 ;  /* 0x000000ffff2e3224 */ /* 0x000fe200078e002d */
[----:B------:R-:W-:-:S04]  /*e830*/  LEA R45, P0, R43, R5, 0x1 ;  /* 0x000000052b2d7211 */ /* 0x000fc800078008ff */
[----:B------:R0:W3:Y:S04]  /*e840*/  @P3 LDG.E.U16 R44, desc[UR24][R46.64] ;  /* 0x000000182e2c3981 */ /* 0x0000e8000c1e1500 */
[----:B------:R1:W-:Y:S01]  /*e850*/  STS.U16 [R63+UR8+0x80], R68 ;  /* 0x000080443f007988 */ /* 0x0003e20008000408 */
[----:B0-----:R-:W-:-:S03]  /*e860*/  LEA.HI.X.SX32 R46, R43, R4, 0x1, P0 ;  /* 0x000000042b2e7211 */ /* 0x001fc600000f0eff */
[----:B------:R0:W-:Y:S04]  /*e870*/  STS.U16 [R63+UR8+0x480], R77 ;  /* 0x0004804d3f007988 */ /* 0x0001e80008000408 */
[----:B-1----:R-:W3:Y:S04]  /*e880*/  LDL.LU R68, [R1+0x15c] ;  /* 0x00015c0001447983 */ /* 0x002ee80000300800 */
[----:B------:R-:W-:Y:S04]  /*e890*/  STL [R1+0x35c], R45 ;  /* 0x00035c2d01007387 */ /* 0x000fe80000100800 */
[----:B------:R-:W-:Y:S04]  /*e8a0*/  STL [R1+0x358], R46 ;  /* 0x0003582e01007387 */ /* 0x000fe80000100800 */
[----:B0-----:R-:W3:Y:S04]  /*e8b0*/  LDL.LU R77, [R1+0x12c] ;  /* 0x00012c00014d7983 */ /* 0x001ee80000300800 */
[----:B--2---:R0:W-:Y:S04]  /*e8c0*/  STS.U16 [R63+UR8+0x880], R83 ;  /* 0x000880533f007988 */ /* 0x0041e80008000408 */
[----:B0-----:R-:W2:Y:S01]  /*e8d0*/  LDL.LU R83, [R1+0x124] ;  /* 0x0001240001537983 */ /* 0x001ea20000300800 */
[----:B------:R-:W-:Y:S01]  /*e8e0*/  PRMT R43, RZ, 0x7610, R43 ;  /* 0x00007610ff2b7816 */ /* 0x000fe2000000002b */
[----:B------:R-:W-:-:S02]  /*e8f0*/  @P3 IMAD.MOV.U32 R47, RZ, RZ, R46 ;  /* 0x000000ffff2f3224 */ /* 0x000fc400078e002e */
[----:B------:R-:W-:Y:S02]  /*e900*/  @P3 IMAD.MOV.U32 R46, RZ, RZ, R45 ;  /* 0x000000ffff2e3224 */ /* 0x000fe400078e002d */
[----:B------:R-:W-:-:S03]  /*e910*/  IMAD R45, R48, UR7, RZ ;  /* 0x00000007302d7c24 */ /* 0x000fc6000f8e02ff */
[----:B------:R0:W2:Y:S02]  /*e920*/  @P3 LDG.E.U16 R43, desc[UR24][R46.64] ;  /* 0x000000182e2b3981 */ /* 0x0000a4000c1e1500 */
[----:B0-----:R-:W-:-:S04]  /*e930*/  LEA R47, P0, R45, R5, 0x1 ;  /* 0x000000052d2f7211 */ /* 0x001fc800078008ff */
[----:B------:R-:W-:Y:S01]  /*e940*/  LEA.HI.X.SX32 R48, R45, R4, 0x1, P0 ;  /* 0x000000042d307211 */ /* 0x000fe200000f0eff */
[----:B------:R-:W-:Y:S01]  /*e950*/  IMAD R45, R69, UR7, RZ ;  /* 0x00000007452d7c24 */ /* 0x000fe2000f8e02ff */
[----:B----4-:R0:W-:Y:S01]  /*e960*/  STS.U16 [R63+UR8+0xc80], R49 ;  /* 0x000c80313f007988 */ /* 0x0101e20008000408 */
[----:B------:R-:W-:-:S03]  /*e970*/  PRMT R46, RZ, 0x7610, R46 ;  /* 0x00007610ff2e7816 */ /* 0x000fc6000000002e */
[----:B------:R-:W-:Y:S04]  /*e980*/  STL [R1+0x38c], R47 ;  /* 0x00038c2f01007387 */ /* 0x000fe80000100800 */
[----:B------:R1:W-:Y:S01]  /*e990*/  STL [R1+0x388], R48 ;  /* 0x0003883001007387 */ /* 0x0003e20000100800 */
[----:B0-----:R-:W-:Y:S02]  /*e9a0*/  @P3 IMAD.MOV.U32 R49, RZ, RZ, R48 ;  /* 0x000000ffff313224 */ /* 0x001fe400078e0030 */
[----:B-1----:R-:W-:Y:S01]  /*e9b0*/  @P3 IMAD.MOV.U32 R48, RZ, RZ, R47 ;  /* 0x000000ffff303224 */ /* 0x002fe200078e002f */
[----:B------:R-:W-:-:S04]  /*e9c0*/  LEA R47, P0, R45, R5, 0x1 ;  /* 0x000000052d2f7211 */ /* 0x000fc800078008ff */
[----:B------:R0:W4:Y:S04]  /*e9d0*/  @P3 LDG.E.U16 R46, desc[UR24][R48.64] ;  /* 0x00000018302e3981 */ /* 0x000128000c1e1500 */
[----:B------:R-:W-:Y:S01]  /*e9e0*/  STL [R1+0x3bc], R47 ;  /* 0x0003bc2f01007387 */ /* 0x000fe20000100800 */
[----:B0-----:R-:W-:Y:S02]  /*e9f0*/  LEA.HI.X.SX32 R48, R45, R4, 0x1, P0 ;  /* 0x000000042d307211 */ /* 0x001fe400000f0eff */
[----:B------:R-:W-:-:S03]  /*ea00*/  PRMT R45, RZ, 0x7610, R45 ;  /* 0x00007610ff2d7816 */ /* 0x000fc6000000002d */
[----:B------:R0:W-:Y:S01]  /*ea10*/  STL [R1+0x3b8], R48 ;  /* 0x0003b83001007387 */ /* 0x0001e20000100800 */
[----:B------:R-:W-:-:S03]  /*ea20*/  @P3 IMAD.MOV.U32 R49, RZ, RZ, R48 ;  /* 0x000000ffff313224 */ /* 0x000fc600078e0030 */
[----:B------:R-:W-:Y:S01]  /*ea30*/  STS.U16 [R63+UR8+0x1080], R85 ;  /* 0x001080553f007988 */ /* 0x000fe20008000408 */
[----:B0-----:R-:W-:Y:S02]  /*ea40*/  @P3 IMAD.MOV.U32 R48, RZ, RZ, R47 ;  /* 0x000000ffff303224 */ /* 0x001fe400078e002f */
[----:B------:R-:W-:Y:S01]  /*ea50*/  IMAD R47, R62, UR7, RZ ;  /* 0x000000073e2f7c24 */ /* 0x000fe2000f8e02ff */
[----:B------:R-:W-:Y:S04]  /*ea60*/  STS.U16 [R63+UR8+0x1480], R55 ;  /* 0x001480373f007988 */ /* 0x000fe80008000408 */
[----:B------:R0:W2:Y:S02]  /*ea70*/  @P3 LDG.E.U16 R45, desc[UR24][R48.64] ;  /* 0x00000018302d3981 */ /* 0x0000a4000c1e1500 */
[----:B0-----:R-:W-:-:S02]  /*ea80*/  LEA R49, P0, R47, R5, 0x1 ;  /* 0x000000052f317211 */ /* 0x001fc400078008ff */
[----:B------:R-:W-:-:S03]  /*ea90*/  PRMT R48, RZ, 0x7610, R48 ;  /* 0x00007610ff307816 */ /* 0x000fc60000000030 */
[----:B------:R-:W-:Y:S04]  /*eaa0*/  STL [R1+0x3ec], R49 ;  /* 0x0003ec3101007387 */ /* 0x000fe80000100800 */
[----:B---3--:R-:W-:Y:S04]  /*eab0*/  STS.U16 [R63+UR8+0x1880], R53 ;  /* 0x001880353f007988 */ /* 0x008fe80008000408 */
[----:B------:R0:W-:Y:S02]  /*eac0*/  STS.U16 [R63+UR8+0x1c80], R52 ;  /* 0x001c80343f007988 */ /* 0x0001e40008000408 */
[----:B0-----:R-:W-:Y:S01]  /*ead0*/  LEA.HI.X.SX32 R52, R47, R4, 0x1, P0 ;  /* 0x000000042f347211 */ /* 0x001fe200000f0eff */
[----:B------:R-:W-:-:S04]  /*eae0*/  IMAD R47, R61, UR7, RZ ;  /* 0x000000073d2f7c24 */ /* 0x000fc8000f8e02ff */
[----:B------:R0:W-:Y:S01]  /*eaf0*/  STL [R1+0x3e8], R52 ;  /* 0x0003e83401007387 */ /* 0x0001e20000100800 */
[----:B------:R-:W-:Y:S02]  /*eb00*/  @P3 IMAD.MOV.U32 R53, RZ, RZ, R52 ;  /* 0x000000ffff353224 */ /* 0x000fe400078e0034 */
[----:B0-----:R-:W-:Y:S01]  /*eb10*/  @P3 IMAD.MOV.U32 R52, RZ, RZ, R49 ;  /* 0x000000ffff343224 */ /* 0x001fe200078e0031 */
[----:B------:R-:W-:-:S04]  /*eb20*/  LEA R49, P0, R47, R5, 0x1 ;  /* 0x000000052f317211 */ /* 0x000fc800078008ff */
[----:B------:R0:W3:Y:S04]  /*eb30*/  @P3 LDG.E.U16 R48, desc[UR24][R52.64] ;  /* 0x0000001834303981 */ /* 0x0000e8000c1e1500 */
[----:B------:R-:W-:Y:S01]  /*eb40*/  STL [R1+0x41c], R49 ;  /* 0x00041c3101007387 */ /* 0x000fe20000100800 */
[----:B0-----:R-:W-:Y:S02]  /*eb50*/  LEA.HI.X.SX32 R52, R47, R4, 0x1, P0 ;  /* 0x000000042f347211 */ /* 0x001fe400000f0eff */
[----:B------:R-:W-:-:S03]  /*eb60*/  PRMT R47, RZ, 0x7610, R47 ;  /* 0x00007610ff2f7816 */ /* 0x000fc6000000002f */
[----:B------:R0:W-:Y:S01]  /*eb70*/  STL [R1+0x418], R52 ;  /* 0x0004183401007387 */ /* 0x0001e20000100800 */
[----:B------:R-:W-:Y:S02]  /*eb80*/  @P3 IMAD.MOV.U32 R53, RZ, RZ, R52 ;  /* 0x000000ffff353224 */ /* 0x000fe400078e0034 */
[----:B0-----:R-:W-:Y:S02]  /*eb90*/  @P3 IMAD.MOV.U32 R52, RZ, RZ, R49 ;  /* 0x000000ffff343224 */ /* 0x001fe400078e0031 */
[----:B------:R-:W-:-:S03]  /*eba0*/  IMAD R49, R60, UR7, RZ ;  /* 0x000000073c317c24 */ /* 0x000fc6000f8e02ff */
[----:B------:R0:W3:Y:S02]  /*ebb0*/  @P3 LDG.E.U16 R47, desc[UR24][R52.64] ;  /* 0x00000018342f3981 */ /* 0x0000e4000c1e1500 */
[----:B0-----:R-:W-:-:S04]  /*ebc0*/  LEA R52, P0, R49, R5, 0x1 ;  /* 0x0000000531347211 */ /* 0x001fc800078008ff */
[----:B------:R-:W-:Y:S02]  /*ebd0*/  LEA.HI.X.SX32 R53, R49, R4, 0x1, P0 ;  /* 0x0000000431357211 */ /* 0x000fe400000f0eff */
[----:B------:R-:W-:Y:S01]  /*ebe0*/  PRMT R49, RZ, 0x7610, R49 ;  /* 0x00007610ff317816 */ /* 0x000fe20000000031 */
[----:B------:R0:W-:Y:S05]  /*ebf0*/  STL [R1+0x444], R52 ;  /* 0x0004443401007387 */ /* 0x0001ea0000100800 */
[----:B------:R0:W3:Y:S04]  /*ec00*/  @P3 LDG.E.U16 R49, desc[UR24][R52.64] ;  /* 0x0000001834313981 */ /* 0x0000e8000c1e1500 */
[----:B------:R1:W-:Y:S01]  /*ec10*/  STS.U16 [R63+UR8+0x2080], R54 ;  /* 0x002080363f007988 */ /* 0x0003e20008000408 */
[----:B0-----:R-:W-:-:S03]  /*ec20*/  IMAD R52, R66, UR7, RZ ;  /* 0x0000000742347c24 */ /* 0x001fc6000f8e02ff */
[----:B------:R0:W-:Y:S02]  /*ec30*/  STL [R1+0x440], R53 ;  /* 0x0004403501007387 */ /* 0x0001e40000100800 */
[CC--:B-1----:R-:W-:Y:S02]  /*ec40*/  LEA R54, P0, R52.reuse, R5.reuse, 0x1 ;  /* 0x0000000534367211 */ /* 0x0c2fe400078008ff */
[----:B------:R1:W-:Y:S02]  /*ec50*/  STS.U16 [R63+UR8+0x2480], R68 ;  /* 0x002480443f007988 */ /* 0x0003e40008000408 */
[----:B------:R-:W-:Y:S02]  /*ec60*/  LEA.HI.X.SX32 R55, R52, R4, 0x1, P0 ;  /* 0x0000000434377211 */ /* 0x000fe400000f0eff */
[----:B0-----:R-:W-:Y:S01]  /*ec70*/  PRMT R53, RZ, 0x7610, R53 ;  /* 0x00007610ff357816 */ /* 0x001fe20000000035 */
[----:B------:R-:W-:Y:S01]  /*ec80*/  IMAD R52, R56, UR7, RZ ;  /* 0x0000000738347c24 */ /* 0x000fe2000f8e02ff */
[----:B------:R0:W-:Y:S04]  /*ec90*/  STS.U16 [R63+UR8+0x2880], R77 ;  /* 0x0028804d3f007988 */ /* 0x0001e80008000408 */
[----:B-1----:R-:W3:Y:S04]  /*eca0*/  LDL.LU R68, [R1+0xec] ;  /* 0x0000ec0001447983 */ /* 0x002ee80000300800 */
[----:B------:R-:W3:Y:S04]  /*ecb0*/  LDL.LU R66, [R1+0x758] ;  /* 0x0007580001427983 */ /* 0x000ee80000300800 */
[----:B0-----:R-:W4:Y:S04]  /*ecc0*/  LDL.LU R77, [R1+0xe4] ;  /* 0x0000e400014d7983 */ /* 0x001f280000300800 */
[----:B------:R0:W-:Y:S04]  /*ecd0*/  STL [R1+0xe0], R54 ;  /* 0x0000e03601007387 */ /* 0x0001e80000100800 */
[----:B------:R0:W4:Y:S04]  /*ece0*/  @P3 LDG.E.U16 R53, desc[UR24][R54.64] ;  /* 0x0000001836353981 */ /* 0x000128000c1e1500 */
[----:B------:R1:W-:Y:S04]  /*ecf0*/  STL [R1+0xdc], R55 ;  /* 0x0000dc3701007387 */ /* 0x0003e80000100800 */
[----:B------:R-:W4:Y:S01]  /*ed00*/  LDL.LU R56, [R1+0x754] ;  /* 0x0007540001387983 */ /* 0x000f220000300800 */
[----:B0-----:R-:W-:-:S04]  /*ed10*/  LEA R54, P0, R52, R5, 0x1 ;  /* 0x0000000534367211 */ /* 0x001fc800078008ff */
[----:B-1----:R-:W-:Y:S02]  /*ed20*/  LEA.HI.X.SX32 R55, R52, R4, 0x1, P0 ;  /* 0x0000000434377211 */ /* 0x002fe400000f0eff */
[----:B------:R-:W-:Y:S01]  /*ed30*/  PRMT R52, RZ, 0x7610, R52 ;  /* 0x00007610ff347816 */ /* 0x000fe20000000034 */
[----:B--2---:R0:W-:Y:S05]  /*ed40*/  STS.U16 [R63+UR8+0x2c80], R83 ;  /* 0x002c80533f007988 */ /* 0x0041ea0008000408 */
[----:B------:R1:W2:Y:S04]  /*ed50*/  @P3 LDG.E.U16 R52, desc[UR24][R54.64] ;  /* 0x0000001836343981 */ /* 0x0002a8000c1e1500 */
[----:B0-----:R-:W2:Y:S04]  /*ed60*/  LDL.LU R83, [R1] ;  /* 0x0000000001537983 */ /* 0x001ea80000300800 */
[----:B------:R1:W-:Y:S04]  /*ed70*/  STL [R1+0x120], R54 ;  /* 0x0001203601007387 */ /* 0x0003e80000100800 */
[----:B------:R0:W-:Y:S01]  /*ed80*/  STL [R1+0x11c], R55 ;  /* 0x00011c3701007387 */ /* 0x0001e20000100800 */
[----:B-1----:R-:W-:-:S03]  /*ed90*/  IMAD R54, R50, UR7, RZ ;  /* 0x0000000732367c24 */ /* 0x002fc6000f8e02ff */
[----:B------:R-:W2:Y:S01]  /*eda0*/  LDL.LU R50, [R1+0x750] ;  /* 0x0007500001327983 */ /* 0x000ea20000300800 */
[----:B------:R-:W-:-:S03]  /*edb0*/  LOP3.LUT R60, R3, 0x20, RZ, 0x3c, !PT ;  /* 0x00000020033c7812 */ /* 0x000fc600078e3cff */
[----:B------:R-:W-:Y:S01]  /*edc0*/  STS.U16 [R63+UR8+0x3080], R70 ;  /* 0x003080463f007988 */ /* 0x000fe20008000408 */
[----:B0-----:R-:W-:-:S03]  /*edd0*/  LEA R55, P0, R54, R5, 0x1 ;  /* 0x0000000536377211 */ /* 0x001fc600078008ff */
[----:B------:R-:W-:Y:S01]  /*ede0*/  STS.U16 [R63+UR8+0x3480], R67 ;  /* 0x003480433f007988 */ /* 0x000fe20008000408 */
[----:B------:R-:W-:Y:S01]  /*edf0*/  LEA.HI.X.SX32 R61, R54, R4, 0x1, P0 ;  /* 0x00000004363d7211 */ /* 0x000fe200000f0eff */
[----:B------:R-:W-:Y:S02]  /*ee00*/  @P3 IMAD.MOV.U32 R54, RZ, RZ, R55 ;  /* 0x000000ffff363224 */ /* 0x000fe400078e0037 */
[----:B------:R0:W-:Y:S04]  /*ee10*/  STL [R1+0x160], R55 ;  /* 0x0001603701007387 */ /* 0x0001e80000100800 */
[----:B------:R-:W-:Y:S01]  /*ee20*/  STL [R1+0x15c], R61 ;  /* 0x00015c3d01007387 */ /* 0x000fe20000100800 */
[----:B0-----:R-:W-:Y:S01]  /*ee30*/  @P3 IMAD.MOV.U32 R55, RZ, RZ, R61 ;  /* 0x000000ffff373224 */ /* 0x001fe200078e003d */
[----:B------:R-:W-:-:S02]  /*ee40*/  PRMT R58, RZ, 0x7610, R58 ;  /* 0x00007610ff3a7816 */ /* 0x000fc4000000003a */
[----:B------:R-:W-:-:S06]  /*ee50*/  PRMT R59, RZ, 0x7610, R59 ;  /* 0x00007610ff3b7816 */ /* 0x000fcc000000003b */
[----:B------:R0:W2:Y:S02]  /*ee60*/  @P3 LDG.E.U16 R59, desc[UR24][R54.64] ;  /* 0x00000018363b3981 */ /* 0x0000a4000c1e1500 */
[----:B0-----:R-:W-:Y:S02]  /*ee70*/  PRMT R55, RZ, 0x7610, R55 ;  /* 0x00007610ff377816 */ /* 0x001fe40000000037 */
[----:B------:R-:W-:Y:S01]  /*ee80*/  PRMT R54, RZ, 0x7610, R54 ;  /* 0x00007610ff367816 */ /* 0x000fe20000000036 */
[----:B---3--:R-:W-:Y:S04]  /*ee90*/  STS.U16 [R63+UR8+0x3880], R66 ;  /* 0x003880423f007988 */ /* 0x008fe80008000408 */
[----:B------:R-:W-:Y:S04]  /*eea0*/  STS.U16 [R63+UR8+0x3c80], R64 ;  /* 0x003c80403f007988 */ /* 0x000fe80008000408 */
[----:B------:R-:W-:Y:S04]  /*eeb0*/  STS.U16 [R60+UR8+0x100], R57 ;  /* 0x000100393c007988 */ /* 0x000fe80008000408 */
[----:B----4-:R-:W-:Y:S04]  /*eec0*/  STS.U16 [R60+UR8+0x500], R56 ;  /* 0x000500383c007988 */ /* 0x010fe80008000408 */
[----:B------:R0:W-:Y:S02]  /*eed0*/  STS.U16 [R60+UR8+0x900], R51 ;  /* 0x000900333c007988 */ /* 0x0001e40008000408 */
[----:B0-----:R-:W-:-:S05]  /*eee0*/  IMAD R51, R68, UR7, RZ ;  /* 0x0000000744337c24 */ /* 0x001fca000f8e02ff */
[----:B------:R-:W-:-:S04]  /*eef0*/  LEA R61, P0, R51, R5, 0x1 ;  /* 0x00000005333d7211 */ /* 0x000fc800078008ff */
[----:B------:R-:W-:Y:S01]  /*ef00*/  LEA.HI.X.SX32 R62, R51, R4, 0x1, P0 ;  /* 0x00000004333e7211 */ /* 0x000fe200000f0eff */
[----:B------:R-:W-:Y:S04]  /*ef10*/  STL [R1+0x1a8], R61 ;  /* 0x0001a83d01007387 */ /* 0x000fe80000100800 */
[----:B--2---:R0:W-:Y:S04]  /*ef20*/  STS.U16 [R60+UR8+0xd00], R50 ;  /* 0x000d00323c007988 */ /* 0x0041e80008000408 */
[----:B------:R1:W-:Y:S01]  /*ef30*/  STS.U16 [R60+UR8+0x1100], R6 ;  /* 0x001100063c007988 */ /* 0x0003e20008000408 */
[----:B------:R-:W-:-:S02]  /*ef40*/  @P3 IMAD.MOV.U32 R51, RZ, RZ, R62 ;  /* 0x000000ffff333224 */ /* 0x000fc400078e003e */
[----:B0-----:R-:W-:Y:S02]  /*ef50*/  @P3 IMAD.MOV.U32 R50, RZ, RZ, R61 ;  /* 0x000000ffff323224 */ /* 0x001fe400078e003d */
[----:B-1----:R-:W-:Y:S01]  /*ef60*/  IMAD R6, R77, UR7, RZ ;  /* 0x000000074d067c24 */ /* 0x002fe2000f8e02ff */
[----:B------:R0:W-:Y:S04]  /*ef70*/  STL [R1+0x1a4], R62 ;  /* 0x0001a43e01007387 */ /* 0x0001e80000100800 */
[C---:B------:R-:W-:Y:S01]  /*ef80*/  LEA R61, P0, R6.reuse, R5, 0x1 ;  /* 0x00000005063d7211 */ /* 0x040fe200078008ff */
[----:B------:R-:W-:Y:S03]  /*ef90*/  STS.U16 [R60+UR8+0x1500], R8 ;  /* 0x001500083c007988 */ /* 0x000fe60008000408 */
[----:B0-----:R-:W-:Y:S01]  /*efa0*/  LEA.HI.X.SX32 R62, R6, R4, 0x1, P0 ;  /* 0x00000004063e7211 */ /* 0x001fe200000f0eff */
[----:B------:R0:W-:Y:S01]  /*efb0*/  STS.U16 [R60+UR8+0x1900], R7 ;  /* 0x001900073c007988 */ /* 0x0001e20008000408 */
[----:B------:R-:W-:-:S03]  /*efc0*/  @P3 IMAD.MOV.U32 R6, RZ, RZ, R61 ;  /* 0x000000ffff063224 */ /* 0x000fc600078e003d */
[----:B0-----:R-:W-:-:S05]  /*efd0*/  @P3 IMAD.MOV.U32 R7, RZ, RZ, R62 ;  /* 0x000000ffff073224 */ /* 0x001fca00078e003e */
[----:B------:R0:W2:Y:S02]  /*efe0*/  @P3 LDG.E.U16 R58, desc[UR24][R6.64] ;  /* 0x00000018063a3981 */ /* 0x0000a4000c1e1500 */
[----:B0-----:R-:W-:-:S05]  /*eff0*/  IMAD R6, R83, UR7, RZ ;  /* 0x0000000753067c24 */ /* 0x001fca000f8e02ff */
[C---:B------:R-:W-:Y:S01]  /*f000*/  LEA R7, P0, R6.reuse, R5, 0x1 ;  /* 0x0000000506077211 */ /* 0x040fe200078008ff */
[----:B------:R-:W-:Y:S03]  /*f010*/  STL [R1+0x1e8], R61 ;  /* 0x0001e83d01007387 */ /* 0x000fe60000100800 */
[----:B------:R-:W-:Y:S01]  /*f020*/  LEA.HI.X.SX32 R8, R6, R4, 0x1, P0 ;  /* 0x0000000406087211 */ /* 0x000fe200000f0eff */
[----:B------:R-:W-:Y:S01]  /*f030*/  STL [R1+0x1e4], R62 ;  /* 0x0001e43e01007387 */ /* 0x000fe20000100800 */
[----:B------:R-:W-:-:S03]  /*f040*/  @P3 IMAD.MOV.U32 R6, RZ, RZ, R7 ;  /* 0x000000ffff063224 */ /* 0x000fc600078e0007 */
[----:B------:R0:W-:Y:S02]  /*f050*/  STL [R1+0x228], R7 ;  /* 0x0002280701007387 */ /* 0x0001e40000100800 */
[----:B0-----:R-:W-:-:S05]  /*f060*/  @P3 IMAD.MOV.U32 R7, RZ, RZ, R8 ;  /* 0x000000ffff073224 */ /* 0x001fca00078e0008 */
[----:B------:R0:W3:Y:S04]  /*f070*/  @P3 LDG.E.U16 R55, desc[UR24][R6.64] ;  /* 0x0000001806373981 */ /* 0x0000e8000c1e1500 */
[----:B------:R1:W-:Y:S01]  /*f080*/  STL [R1+0x224], R8 ;  /* 0x0002240801007387 */ /* 0x0003e20000100800 */
[----:B0-----:R-:W-:-:S03]  /*f090*/  IMAD R6, R88, UR7, RZ ;  /* 0x0000000758067c24 */ /* 0x001fc6000f8e02ff */
[----:B------:R-:W-:Y:S02]  /*f0a0*/  STS.U16 [R60+UR8+0x1d00], R10 ;  /* 0x001d000a3c007988 */ /* 0x000fe40008000408 */
[C---:B-1----:R-:W-:Y:S02]  /*f0b0*/  LEA R8, P0, R6.reuse, R5, 0x1 ;  /* 0x0000000506087211 */ /* 0x042fe400078008ff */
[----:B------:R0:W-:Y:S01]  /*f0c0*/  STS.U16 [R60+UR8+0x2100], R9 ;  /* 0x002100093c007988 */ /* 0x0001e20008000408 */
[----:B------:R-:W-:Y:S02]  /*f0d0*/  PRMT R56, RZ, 0x7610, R56 ;  /* 0x00007610ff387816 */ /* 0x000fe40000000038 */
[----:B0-----:R-:W-:Y:S01]  /*f0e0*/  LEA.HI.X.SX32 R9, R6, R4, 0x1, P0 ;  /* 0x0000000406097211 */ /* 0x001fe200000f0eff */
[----:B------:R-:W-:-:S04]  /*f0f0*/  @P3 IMAD.MOV.U32 R6, RZ, RZ, R8 ;  /* 0x000000ffff063224 */ /* 0x000fc800078e0008 */
[----:B------:R-:W-:-:S05]  /*f100*/  @P3 IMAD.MOV.U32 R7, RZ, RZ, R9 ;  /* 0x000000ffff073224 */ /* 0x000fca00078e0009 */
[----:B------:R0:W4:Y:S01]  /*f110*/  @P3 LDG.E.U16 R56, desc[UR24][R6.64] ;  /* 0x0000001806383981 */ /* 0x000122000c1e1500 */
[----:B------:R-:W-:-:S03]  /*f120*/  PRMT R57, RZ, 0x7610, R57 ;  /* 0x00007610ff397816 */ /* 0x000fc60000000039 */
[----:B------:R1:W-:Y:S01]  /*f130*/  STL [R1+0x268], R8 ;  /* 0x0002680801007387 */ /* 0x0003e20000100800 */
[----:B0-----:R-:W-:-:S03]  /*f140*/  IMAD R6, R81, UR7, RZ ;  /* 0x0000000751067c24 */ /* 0x001fc6000f8e02ff */
[----:B------:R0:W-:Y:S02]  /*f150*/  STL [R1+0x264], R9 ;  /* 0x0002640901007387 */ /* 0x0001e40000100800 */
[C---:B-1----:R-:W-:Y:S02]  /*f160*/  LEA R8, P0, R6.reuse, R5, 0x1 ;  /* 0x0000000506087211 */ /* 0x042fe400078008ff */
[----:B------:R1:W2:Y:S02]  /*f170*/  @P3 LDG.E.U16 R57, desc[UR24][R50.64] ;  /* 0x0000001832393981 */ /* 0x0002a4000c1e1500 */
[----:B0-----:R-:W-:Y:S01]  /*f180*/  LEA.HI.X.SX32 R9, R6, R4, 0x1, P0 ;  /* 0x0000000406097211 */ /* 0x001fe200000f0eff */
[----:B------:R-:W-:Y:S01]  /*f190*/  @P3 IMAD.MOV.U32 R6, RZ, RZ, R8 ;  /* 0x000000ffff063224 */ /* 0x000fe200078e0008 */
[----:B-1----:R-:W-:-:S03]  /*f1a0*/  PRMT R51, RZ, 0x7610, R51 ;  /* 0x00007610ff337816 */ /* 0x002fc60000000033 */
[----:B------:R-:W-:-:S05]  /*f1b0*/  @P3 IMAD.MOV.U32 R7, RZ, RZ, R9 ;  /* 0x000000ffff073224 */ /* 0x000fca00078e0009 */
[----:B------:R0:W2:Y:S04]  /*f1c0*/  @P3 LDG.E.U16 R51, desc[UR24][R6.64] ;  /* 0x0000001806333981 */ /* 0x0000a8000c1e1500 */
[----:B------:R1:W-:Y:S01]  /*f1d0*/  STL [R1+0x2a8], R8 ;  /* 0x0002a80801007387 */ /* 0x0003e20000100800 */
[----:B0-----:R-:W-:-:S03]  /*f1e0*/  IMAD R6, R74, UR7, RZ ;  /* 0x000000074a067c24 */ /* 0x001fc6000f8e02ff */
[----:B------:R0:W-:Y:S02]  /*f1f0*/  STL [R1+0x2a4], R9 ;  /* 0x0002a40901007387 */ /* 0x0001e40000100800 */
[----:B-1----:R-:W-:-:S04]  /*f200*/  LEA R8, P0, R6, R5, 0x1 ;  /* 0x0000000506087211 */ /* 0x002fc800078008ff */
[----:B0-----:R-:W-:Y:S01]  /*f210*/  LEA.HI.X.SX32 R9, R6, R4, 0x1, P0 ;  /* 0x0000000406097211 */ /* 0x001fe200000f0eff */
[----:B------:R-:W-:-:S04]  /*f220*/  @P3 IMAD.MOV.U32 R6, RZ, RZ, R8 ;  /* 0x000000ffff063224 */ /* 0x000fc800078e0008 */
[----:B------:R-:W-:-:S05]  /*f230*/  @P3 IMAD.MOV.U32 R7, RZ, RZ, R9 ;  /* 0x000000ffff073224 */ /* 0x000fca00078e0009 */
[----:B------:R0:W2:Y:S04]  /*f240*/  @P3 LDG.E.U16 R54, desc[UR24][R6.64] ;  /* 0x0000001806363981 */ /* 0x0000a8000c1e1500 */
[----:B------:R-:W-:Y:S01]  /*f250*/  STS.U16 [R60+UR8+0x2500], R12 ;  /* 0x0025000c3c007988 */ /* 0x000fe20008000408 */
[----:B0-----:R-:W-:-:S03]  /*f260*/  IMAD R6, R87, UR7, RZ ;  /* 0x0000000757067c24 */ /* 0x001fc6000f8e02ff */
[----:B------:R-:W-:Y:S04]  /*f270*/  STS.U16 [R60+UR8+0x2900], R11 ;  /* 0x0029000b3c007988 */ /* 0x000fe80008000408 */
[----:B------:R0:W-:Y:S01]  /*f280*/  STL [R1+0x2e8], R8 ;  /* 0x0002e80801007387 */ /* 0x0001e20000100800 */
[----:B------:R-:W-:-:S03]  /*f290*/  LEA R7, P0, R6, R5, 0x1 ;  /* 0x0000000506077211 */ /* 0x000fc600078008ff */
[----:B------:R-:W-:Y:S04]  /*f2a0*/  STS.U16 [R60+UR8+0x2d00], R14 ;  /* 0x002d000e3c007988 */ /* 0x000fe80008000408 */
[----:B------:R-:W-:Y:S01]  /*f2b0*/  STS.U16 [R60+UR8+0x3100], R13 ;  /* 0x0031000d3c007988 */ /* 0x000fe20008000408 */
[----:B0-----:R-:W-:-:S03]  /*f2c0*/  LOP3.LUT R8, R3, 0x30, RZ, 0x3c, !PT ;  /* 0x0000003003087812 */ /* 0x001fc600078e3cff */
[----:B------:R-:W-:Y:S04]  /*f2d0*/  STS.U16 [R60+UR8+0x3500], R16 ;  /* 0x003500103c007988 */ /* 0x000fe80008000408 */
[----:B------:R0:W-:Y:S04]  /*f2e0*/  STL [R1+0x2e4], R9 ;  /* 0x0002e40901007387 */ /* 0x0001e80000100800 */
[----:B------:R-:W-:Y:S04]  /*f2f0*/  STS.U16 [R60+UR8+0x3900], R15 ;  /* 0x0039000f3c007988 */ /* 0x000fe80008000408 */
[----:B------:R-:W-:Y:S01]  /*f300*/  STS.U16 [R60+UR8+0x3d00], R17 ;  /* 0x003d00113c007988 */ /* 0x000fe20008000408 */
[----:B0-----:R-:W-:-:S03]  /*f310*/  LEA.HI.X.SX32 R9, R6, R4, 0x1, P0 ;  /* 0x0000000406097211 */ /* 0x001fc600000f0eff */
[----:B------:R-:W-:Y:S01]  /*f320*/  STS.U16 [R8+UR8+0x180], R19 ;  /* 0x0001801308007988 */ /* 0x000fe20008000408 */
[----:B------:R-:W-:-:S03]  /*f330*/  @P3 IMAD.MOV.U32 R6, RZ, RZ, R7 ;  /* 0x000000ffff063224 */ /* 0x000fc600078e0007 */
[----:B------:R0:W-:Y:S04]  /*f340*/  STS.U16 [R8+UR8+0x580], R18 ;  /* 0x0005801208007988 */ /* 0x0001e80008000408 */
[----:B------:R1:W-:Y:S01]  /*f350*/  STL [R1+0x328], R7 ;  /* 0x0003280701007387 */ /* 0x0003e20000100800 */
[----:B0-----:R-:W-:Y:S01]  /*f360*/  PRMT R18, RZ, 0x7610, R18 ;  /* 0x00007610ff127816 */ /* 0x001fe20000000012 */
[----:B-1----:R-:W-:-:S05]  /*f370*/  @P3 IMAD.MOV.U32 R7, RZ, RZ, R9 ;  /* 0x000000ffff073224 */ /* 0x002fca00078e0009 */
[----:B------:R0:W2:Y:S04]  /*f380*/  @P3 LDG.E.U16 R18, desc[UR24][R6.64] ;  /* 0x0000001806123981 */ /* 0x0000a8000c1e1500 */
[----:B------:R1:W-:Y:S01]  /*f390*/  STL [R1+0x324], R9 ;  /* 0x0003240901007387 */ /* 0x0003e20000100800 */
[----:B0-----:R-:W-:-:S05]  /*f3a0*/  IMAD R6, R86, UR7, RZ ;  /* 0x0000000756067c24 */ /* 0x001fca000f8e02ff */
[----:B-1----:R-:W-:-:S04]  /*f3b0*/  LEA R9, P0, R6, R5, 0x1 ;  /* 0x0000000506097211 */ /* 0x002fc800078008ff */
[----:B------:R-:W-:Y:S01]  /*f3c0*/  LEA.HI.X.SX32 R10, R6, R4, 0x1, P0 ;  /* 0x00000004060a7211 */ /* 0x000fe200000f0eff */
[----:B------:R-:W-:Y:S01]  /*f3d0*/  @P3 IMAD.MOV.U32 R6, RZ, RZ, R9 ;  /* 0x000000ffff063224 */ /* 0x000fe200078e0009 */
[----:B------:R-:W-:-:S03]  /*f3e0*/  PRMT R50, RZ, 0x7610, R50 ;  /* 0x00007610ff327816 */ /* 0x000fc60000000032 */
[----:B------:R-:W-:-:S05]  /*f3f0*/  @P3 IMAD.MOV.U32 R7, RZ, RZ, R10 ;  /* 0x000000ffff073224 */ /* 0x000fca00078e000a */
[----:B------:R0:W2:Y:S04]  /*f400*/  @P3 LDG.E.U16 R50, desc[UR24][R6.64] ;  /* 0x0000001806323981 */ /* 0x0000a8000c1e1500 */
[----:B------:R1:W-:Y:S01]  /*f410*/  STL [R1+0x364], R9 ;  /* 0x0003640901007387 */ /* 0x0003e20000100800 */
[----:B0-----:R-:W-:-:S03]  /*f420*/  IMAD R6, R84, UR7, RZ ;  /* 0x0000000754067c24 */ /* 0x001fc6000f8e02ff */
[----:B------:R0:W-:Y:S02]  /*f430*/  STL [R1+0x360], R10 ;  /* 0x0003600a01007387 */ /* 0x0001e40000100800 */
[C---:B-1----:R-:W-:Y:S02]  /*f440*/  LEA R9, P0, R6.reuse, R5, 0x1 ;  /* 0x0000000506097211 */ /* 0x042fe400078008ff */
[----:B------:R-:W-:Y:S02]  /*f450*/  STS.U16 [R8+UR8+0x980], R21 ;  /* 0x0009801508007988 */ /* 0x000fe40008000408 */
[----:B0-----:R-:W-:Y:S02]  /*f460*/  LEA.HI.X.SX32 R10, R6, R4, 0x1, P0 ;  /* 0x00000004060a7211 */ /* 0x001fe400000f0eff */
[----:B------:R-:W-:Y:S01]  /*f470*/  STS.U16 [R8+UR8+0xd80], R20 ;  /* 0x000d801408007988 */ /* 0x000fe20008000408 */
[----:B------:R-:W-:-:S03]  /*f480*/  @P3 IMAD.MOV.U32 R6, RZ, RZ, R9 ;  /* 0x000000ffff063224 */ /* 0x000fc600078e0009 */
[----:B------:R0:W-:Y:S01]  /*f490*/  STS.U16 [R8+UR8+0x1180], R23 ;  /* 0x0011801708007988 */ /* 0x0001e20008000408 */
[----:B------:R-:W-:Y:S01]  /*f4a0*/  @P3 IMAD.MOV.U32 R7, RZ, RZ, R10 ;  /* 0x000000ffff073224 */ /* 0x000fe200078e000a */
[----:B0-----:R-:W-:Y:S02]  /*f4b0*/  PRMT R23, RZ, 0x7610, R23 ;  /* 0x00007610ff177816 */ /* 0x001fe40000000017 */
[----:B------:R0:W-:Y:S04]  /*f4c0*/  STL [R1+0x394], R9 ;  /* 0x0003940901007387 */ /* 0x0001e80000100800 */
[----:B------:R1:W2:Y:S02]  /*f4d0*/  @P3 LDG.E.U16 R23, desc[UR24][R6.64] ;  /* 0x0000001806173981 */ /* 0x0002a4000c1e1500 */
[----:B-1----:R-:W-:-:S02]  /*f4e0*/  IMAD R6, R80, UR7, RZ ;  /* 0x0000000750067c24 */ /* 0x002fc4000f8e02ff */
[----:B------:R1:W-:Y:S03]  /*f4f0*/  STL [R1+0x390], R10 ;  /* 0x0003900a01007387 */ /* 0x0003e60000100800 */
[----:B0-----:R-:W-:-:S04]  /*f500*/  LEA R9, P0, R6, R5, 0x1 ;  /* 0x0000000506097211 */ /* 0x001fc800078008ff */
[----:B-1----:R-:W-:Y:S01]  /*f510*/  LEA.HI.X.SX32 R10, R6, R4, 0x1, P0 ;  /* 0x00000004060a7211 */ /* 0x002fe200000f0eff */
[----:B------:R-:W-:Y:S04]  /*f520*/  STL [R1+0x3c4], R9 ;  /* 0x0003c40901007387 */ /* 0x000fe80000100800 */
[----:B------:R-:W-:Y:S04]  /*f530*/  STL [R1+0x3c0], R10 ;  /* 0x0003c00a01007387 */ /* 0x000fe80000100800 */
[----:B------:R-:W2:Y:S01]  /*f540*/  LDL.LU R83, [R1+0x22c] ;  /* 0x00022c0001537983 */ /* 0x000ea20000300800 */
[----:B------:R-:W-:-:S03]  /*f550*/  @P3 IMAD.MOV.U32 R6, RZ, RZ, R9 ;  /* 0x000000ffff063224 */ /* 0x000fc600078e0009 */
[----:B------:R0:W-:Y:S01]  /*f560*/  STS.U16 [R8+UR8+0x1580], R22 ;  /* 0x0015801608007988 */ /* 0x0001e20008000408 */
[----:B------:R-:W-:Y:S01]  /*f570*/  @P3 IMAD.MOV.U32 R7, RZ, RZ, R10 ;  /* 0x000000ffff073224 */ /* 0x000fe200078e000a */
[----:B0-----:R-:W-:-:S06]  /*f580*/  PRMT R22, RZ, 0x7610, R22 ;  /* 0x00007610ff167816 */ /* 0x001fcc0000000016 */
[----:B------:R0:W3:Y:S02]  /*f590*/  @P3 LDG.E.U16 R22, desc[UR24][R6.64] ;  /* 0x0000001806163981 */ /* 0x0000e4000c1e1500 */
[----:B0-----:R-:W-:-:S05]  /*f5a0*/  IMAD R6, R79, UR7, RZ ;  /* 0x000000074f067c24 */ /* 0x001fca000f8e02ff */
[----:B------:R-:W-:-:S04]  /*f5b0*/  LEA R9, P0, R6, R5, 0x1 ;  /* 0x0000000506097211 */ /* 0x000fc800078008ff */
[----:B------:R-:W-:Y:S01]  /*f5c0*/  LEA.HI.X.SX32 R10, R6, R4, 0x1, P0 ;  /* 0x00000004060a7211 */ /* 0x000fe200000f0eff */
[----:B------:R0:W-:Y:S01]  /*f5d0*/  STL [R1+0x3f4], R9 ;  /* 0x0003f40901007387 */ /* 0x0001e20000100800 */
[----:B------:R-:W-:Y:S01]  /*f5e0*/  PRMT R21, RZ, 0x7610, R21 ;  /* 0x00007610ff157816 */ /* 0x000fe20000000015 */
[----:B------:R-:W-:Y:S02]  /*f5f0*/  @P3 IMAD.MOV.U32 R6, RZ, RZ, R9 ;  /* 0x000000ffff063224 */ /* 0x000fe400078e0009 */
[----:B------:R1:W-:Y:S01]  /*f600*/  STL [R1+0x3f0], R10 ;  /* 0x0003f00a01007387 */ /* 0x0003e20000100800 */
[----:B------:R-:W-:-:S03]  /*f610*/  @P3 IMAD.MOV.U32 R7, RZ, RZ, R10 ;  /* 0x000000ffff073224 */ /* 0x000fc600078e000a */
[----:B------:R-:W3:Y:S04]  /*f620*/  LDL.LU R63, [R1+0x230] ;  /* 0x00023000013f7983 */ /* 0x000ee80000300800 */
[----:B------:R0:W3:Y:S02]  /*f630*/  @P3 LDG.E.U16 R21, desc[UR24][R6.64] ;  /* 0x0000001806153981 */ /* 0x0000e4000c1e1500 */
[----:B0-----:R-:W-:-:S05]  /*f640*/  IMAD R6, R78, UR7, RZ ;  /* 0x000000074e067c24 */ /* 0x001fca000f8e02ff */
[----:B------:R-:W-:-:S04]  /*f650*/  LEA R9, P0, R6, R5, 0x1 ;  /* 0x0000000506097211 */ /* 0x000fc800078008ff */
[----:B-1----:R-:W-:Y:S01]  /*f660*/  LEA.HI.X.SX32 R10, R6, R4, 0x1, P0 ;  /* 0x00000004060a7211 */ /* 0x002fe200000f0eff */
[----:B------:R0:W-:Y:S01]  /*f670*/  STL [R1+0x424], R9 ;  /* 0x0004240901007387 */ /* 0x0001e20000100800 */
[----:B------:R-:W-:Y:S01]  /*f680*/  PRMT R20, RZ, 0x7610, R20 ;  /* 0x00007610ff147816 */ /* 0x000fe20000000014 */
[----:B------:R-:W-:Y:S02]  /*f690*/  @P3 IMAD.MOV.U32 R6, RZ, RZ, R9 ;  /* 0x000000ffff063224 */ /* 0x000fe400078e0009 */
[----:B------:R1:W-:Y:S01]  /*f6a0*/  STL [R1+0x420], R10 ;  /* 0x0004200a01007387 */ /* 0x0003e20000100800 */
[----:B------:R-:W-:-:S03]  /*f6b0*/  @P3 IMAD.MOV.U32 R7, RZ, RZ, R10 ;  /* 0x000000ffff073224 */ /* 0x000fc600078e000a */
[----:B------:R-:W4:Y:S04]  /*f6c0*/  LDL.LU R68, [R1+0x130] ;  /* 0x0001300001447983 */ /* 0x000f280000300800 */
[----:B------:R0:W4:Y:S04]  /*f6d0*/  @P3 LDG.E.U16 R20, desc[UR24][R6.64] ;  /* 0x0000001806143981 */ /* 0x000128000c1e1500 */
[----:B------:R-:W4:Y:S01]  /*f6e0*/  LDL.LU R77, [R1+0x238] ;  /* 0x00023800014d7983 */ /* 0x000f220000300800 */
[----:B0-----:R-:W-:-:S05]  /*f6f0*/  IMAD R6, R72, UR7, RZ ;  /* 0x0000000748067c24 */ /* 0x001fca000f8e02ff */
[----:B------:R-:W-:-:S04]  /*f700*/  LEA R9, P0, R6, R5, 0x1 ;  /* 0x0000000506097211 */ /* 0x000fc800078008ff */
[----:B-1----:R-:W-:Y:S01]  /*f710*/  LEA.HI.X.SX32 R10, R6, R4, 0x1, P0 ;  /* 0x00000004060a7211 */ /* 0x002fe200000f0eff */
[----:B------:R-:W-:Y:S01]  /*f720*/  @P3 IMAD.MOV.U32 R6, RZ, RZ, R9 ;  /* 0x000000ffff063224 */ /* 0x000fe200078e0009 */
[----:B------:R-:W-:-:S03]  /*f730*/  PRMT R17, RZ, 0x7610, R17 ;  /* 0x00007610ff117816 */ /* 0x000fc60000000011 */
[----:B------:R-:W-:Y:S01]  /*f740*/  @P3 IMAD.MOV.U32 R7, RZ, RZ, R10 ;  /* 0x000000ffff073224 */ /* 0x000fe200078e000a */
[----:B------:R-:W-:Y:S04]  /*f750*/  STL [R1+0x44c], R9 ;  /* 0x00044c0901007387 */ /* 0x000fe80000100800 */
[----:B------:R2:W4:Y:S04]  /*f760*/  @P3 LDG.E.U16 R17, desc[UR24][R6.64] ;  /* 0x0000001806113981 */ /* 0x000528000c1e1500 */
[----:B------:R-:W-:Y:S01]  /*f770*/  STL [R1+0x448], R10 ;  /* 0x0004480a01007387 */ /* 0x000fe20000100800 */
[----:B--2---:R-:W-:-:S03]  /*f780*/  IMAD R6, R83, UR7, RZ ;  /* 0x0000000753067c24 */ /* 0x004fc6000f8e02ff */
[----:B------:R-:W2:Y:S04]  /*f790*/  LDL.LU R83, [R1+0x234] ;  /* 0x0002340001537983 */ /* 0x000ea80000300800 */
[----:B------:R-:W-:Y:S04]  /*f7a0*/  STS.U16 [R8+UR8+0x1980], R25 ;  /* 0x0019801908007988 */ /* 0x000fe80008000408 */
[----:B------:R-:W-:Y:S04]  /*f7b0*/  STS.U16 [R8+UR8+0x1d80], R24 ;  /* 0x001d801808007988 */ /* 0x000fe80008000408 */
[----:B------:R-:W-:Y:S01]  /*f7c0*/  STS.U16 [R8+UR8+0x2180], R27 ;  /* 0x0021801b08007988 */ /* 0x000fe20008000408 */
[----:B------:R-:W-:-:S03]  /*f7d0*/  LEA R7, P0, R6, R5, 0x1 ;  /* 0x0000000506077211 */ /* 0x000fc600078008ff */
[----:B------:R-:W-:Y:S04]  /*f7e0*/  STS.U16 [R8+UR8+0x2580], R26 ;  /* 0x0025801a08007988 */ /* 0x000fe80008000408 */
[----:B------:R-:W-:Y:S04]  /*f7f0*/  STS.U16 [R8+UR8+0x2980], R29 ;  /* 0x0029801d08007988 */ /* 0x000fe80008000408 */
[----:B------:R-:W-:Y:S04]  /*f800*/  STS.U16 [R8+UR8+0x2d80], R28 ;  /* 0x002d801c08007988 */ /* 0x000fe80008000408 */
[----:B------:R-:W-:Y:S04]  /*f810*/  STS.U16 [R8+UR8+0x3180], R31 ;  /* 0x0031801f08007988 */ /* 0x000fe80008000408 */
[----:B------:R-:W-:Y:S04]  /*f820*/  STS.U16 [R8+UR8+0x3580], R30 ;  /* 0x0035801e08007988 */ /* 0x000fe80008000408 */
[----:B------:R-:W-:Y:S04]  /*f830*/  STS.U16 [R8+UR8+0x3980], R33 ;  /* 0x0039802108007988 */ /* 0x000fe80008000408 */
[----:B------:R0:W-:Y:S01]  /*f840*/  STS.U16 [R8+UR8+0x3d80], R32 ;  /* 0x003d802008007988 */ /* 0x0001e20008000408 */
[----:B------:R-:W-:-:S03]  /*f850*/  PRMT R14, RZ, 0x7610, R14 ;  /* 0x00007610ff0e7816 */ /* 0x000fc6000000000e */
[----:B------:R1:W-:Y:S01]  /*f860*/  STL [R1+0xe8], R7 ;  /* 0x0000e80701007387 */ /* 0x0003e20000100800 */
[----:B0-----:R-:W-:Y:S01]  /*f870*/  LEA.HI.X.SX32 R8, R6, R4, 0x1, P0 ;  /* 0x0000000406087211 */ /* 0x001fe200000f0eff */
[----:B------:R-:W-:-:S04]  /*f880*/  @P3 IMAD.MOV.U32 R6, RZ, RZ, R7 ;  /* 0x000000ffff063224 */ /* 0x000fc800078e0007 */
[----:B-1----:R-:W-:-:S05]  /*f890*/  @P3 IMAD.MOV.U32 R7, RZ, RZ, R8 ;  /* 0x000000ffff073224 */ /* 0x002fca00078e0008 */
[----:B------:R3:W2:Y:S02]  /*f8a0*/  @P3 LDG.E.U16 R14, desc[UR24][R6.64] ;  /* 0x00000018060e3981 */ /* 0x0006a4000c1e1500 */
[----:B---3--:R-:W-:Y:S02]  /*f8b0*/  IMAD R6, R63, UR7, RZ ;  /* 0x000000073f067c24 */ /* 0x008fe4000f8e02ff */
[----:B------:R0:W-:Y:S03]  /*f8c0*/  STL [R1+0xe4], R8 ;  /* 0x0000e40801007387 */ /* 0x0001e60000100800 */
[C---:B------:R-:W-:Y:S02]  /*f8d0*/  LEA R7, P0, R6.reuse, R5, 0x1 ;  /* 0x0000000506077211 */ /* 0x040fe400078008ff */
[----:B------:R-:W-:Y:S02]  /*f8e0*/  PRMT R13, RZ, 0x7610, R13 ;  /* 0x00007610ff0d7816 */ /* 0x000fe4000000000d */
[----:B0-----:R-:W-:Y:S01]  /*f8f0*/  LEA.HI.X.SX32 R8, R6, R4, 0x1, P0 ;  /* 0x0000000406087211 */ /* 0x001fe200000f0eff */
[----:B------:R0:W-:Y:S01]  /*f900*/  STL [R1+0x128], R7 ;  /* 0x0001280701007387 */ /* 0x0001e20000100800 */
[----:B------:R-:W-:-:S03]  /*f910*/  @P3 IMAD.MOV.U32 R6, RZ, RZ, R7 ;  /* 0x000000ffff063224 */ /* 0x000fc600078e0007 */
[----:B0-----:R-:W-:-:S05]  /*f920*/  @P3 IMAD.MOV.U32 R7, RZ, RZ, R8 ;  /* 0x000000ffff073224 */ /* 0x001fca00078e0008 */
[----:B------:R4:W3:Y:S02]  /*f930*/  @P3 LDG.E.U16 R13, desc[UR24][R6.64] ;  /* 0x00000018060d3981 */ /* 0x0008e4000c1e1500 */
[----:B----4-:R-:W-:Y:S02]  /*f940*/  IMAD R6, R68, UR7, RZ ;  /* 0x0000000744067c24 */ /* 0x010fe4000f8e02ff */
[----:B------:R0:W-:Y:S03]  /*f950*/  STL [R1+0x124], R8 ;  /* 0x0001240801007387 */ /* 0x0001e60000100800 */
[----:B------:R-:W-:-:S04]  /*f960*/  LEA R7, P0, R6, R5, 0x1 ;  /* 0x0000000506077211 */ /* 0x000fc800078008ff */
[----:B0-----:R-:W-:Y:S01]  /*f970*/  LEA.HI.X.SX32 R8, R6, R4, 0x1, P0 ;  /* 0x0000000406087211 */ /* 0x001fe200000f0eff */
[----:B------:R-:W-:Y:S01]  /*f980*/  STL [R1+0x168], R7 ;  /* 0x0001680701007387 */ /* 0x000fe20000100800 */
[----:B------:R-:W-:-:S03]  /*f990*/  PRMT R6, RZ, 0x7610, R6 ;  /* 0x00007610ff067816 */ /* 0x000fc60000000006 */
[----:B------:R0:W-:Y:S01]  /*f9a0*/  STL [R1+0x164], R8 ;  /* 0x0001640801007387 */ /* 0x0001e20000100800 */
[----:B------:R-:W-:Y:S02]  /*f9b0*/  @P3 IMAD.MOV.U32 R9, RZ, RZ, R8 ;  /* 0x000000ffff093224 */ /* 0x000fe400078e0008 */
[----:B0-----:R-:W-:Y:S02]  /*f9c0*/  @P3 IMAD.MOV.U32 R8, RZ, RZ, R7 ;  /* 0x000000ffff083224 */ /* 0x001fe400078e0007 */
[----:B------:R-:W-:-:S03]  /*f9d0*/  IMAD R7, R77, UR7, RZ ;  /* 0x000000074d077c24 */ /* 0x000fc6000f8e02ff */
[----:B------:R0:W4:Y:S02]  /*f9e0*/  @P3 LDG.E.U16 R6, desc[UR24][R8.64] ;  /* 0x0000001808063981 */ /* 0x000124000c1e1500 */
[----:B0-----:R-:W-:-:S04]  /*f9f0*/  LEA R9, P0, R7, R5, 0x1 ;  /* 0x0000000507097211 */ /* 0x001fc800078008ff */
[----:B------:R-:W-:Y:S01]  /*fa00*/  LEA.HI.X.SX32 R10, R7, R4, 0x1, P0 ;  /* 0x00000004070a7211 */ /* 0x000fe200000f0eff */
[----:B------:R-:W-:Y:S01]  /*fa10*/  STL [R1+0x1b0], R9 ;  /* 0x0001b00901007387 */ /* 0x000fe20000100800 */
[----:B------:R-:W-:-:S03]  /*fa20*/  PRMT R8, RZ, 0x7610, R8 ;  /* 0x00007610ff087816 */ /* 0x000fc60000000008 */
[----:B------:R0:W-:Y:S01]  /*fa30*/  STL [R1+0x1ac], R10 ;  /* 0x0001ac0a01007387 */ /* 0x0001e20000100800 */
[----:B------:R-:W-:Y:S02]  /*fa40*/  @P3 IMAD.MOV.U32 R11, RZ, RZ, R10 ;  /* 0x000000ffff0b3224 */ /* 0x000fe400078e000a */
[----:B0-----:R-:W-:-:S05]  /*fa50*/  @P3 IMAD.MOV.U32 R10, RZ, RZ, R9 ;  /* 0x000000ffff0a3224 */ /* 0x001fca00078e0009 */
[----:B------:R0:W3:Y:S01]  /*fa60*/  @P3 LDG.E.U16 R8, desc[UR24][R10.64] ;  /* 0x000000180a083981 */ /* 0x0000e2000c1e1500 */
[----:B--2---:R-:W-:-:S05]  /*fa70*/  IMAD R7, R83, UR7, RZ ;  /* 0x0000000753077c24 */ /* 0x004fca000f8e02ff */
[----:B------:R-:W-:-:S04]  /*fa80*/  LEA R9, P0, R7, R5, 0x1 ;  /* 0x0000000507097211 */ /* 0x000fc800078008ff */
[----:B0-----:R-:W-:Y:S01]  /*fa90*/  LEA.HI.X.SX32 R10, R7, R4, 0x1, P0 ;  /* 0x00000004070a7211 */ /* 0x001fe200000f0eff */
[----:B------:R-:W-:Y:S04]  /*faa0*/  STL [R1+0x1f0], R9 ;  /* 0x0001f00901007387 */ /* 0x000fe80000100800 */
[----:B------:R0:W-:Y:S01]  /*fab0*/  STL [R1+0x1ec], R10 ;  /* 0x0001ec0a01007387 */ /* 0x0001e20000100800 */
[----:B------:R-:W-:-:S03]  /*fac0*/  @P3 IMAD.MOV.U32 R11, RZ, RZ, R10 ;  /* 0x000000ffff0b3224 */ /* 0x000fc600078e000a */
[----:B------:R-:W2:Y:S01]  /*fad0*/  LDL.LU R77, [R1+0x2b8] ;  /* 0x0002b800014d7983 */ /* 0x000ea20000300800 */
[----:B0-----:R-:W-:Y:S02]  /*fae0*/  @P3 IMAD.MOV.U32 R10, RZ, RZ, R9 ;  /* 0x000000ffff0a3224 */ /* 0x001fe400078e0009 */
[----:B------:R-:W-:-:S05]  /*faf0*/  IMAD R9, R93, UR7, RZ ;  /* 0x000000075d097c24 */ /* 0x000fca000f8e02ff */
[----:B------:R-:W-:-:S04]  /*fb00*/  LEA R19, P0, R9, R5, 0x1 ;  /* 0x0000000509137211 */ /* 0x000fc800078008ff */
[----:B------:R-:W-:Y:S01]  /*fb10*/  LEA.HI.X.SX32 R24, R9, R4, 0x1, P0 ;  /* 0x0000000409187211 */ /* 0x000fe200000f0eff */
[----:B------:R-:W-:Y:S04]  /*fb20*/  STL [R1+0x230], R19 ;  /* 0x0002301301007387 */ /* 0x000fe80000100800 */
[----:B------:R0:W-:Y:S01]  /*fb30*/  STL [R1+0x22c], R24 ;  /* 0x00022c1801007387 */ /* 0x0001e20000100800 */
[----:B------:R-:W-:-:S03]  /*fb40*/  PRMT R7, RZ, 0x7610, R7 ;  /* 0x00007610ff077816 */ /* 0x000fc60000000007 */
[----:B------:R-:W3:Y:S01]  /*fb50*/  LDL.LU R83, [R1+0x2b4] ;  /* 0x0002b40001537983 */ /* 0x000ee20000300800 */
[----:B------:R-:W-:-:S03]  /*fb60*/  IMAD R9, R92, UR7, RZ ;  /* 0x000000075c097c24 */ /* 0x000fc6000f8e02ff */
[----:B------:R1:W4:Y:S01]  /*fb70*/  @P3 LDG.E.U16 R7, desc[UR24][R10.64] ;  /* 0x000000180a073981 */ /* 0x000322000c1e1500 */
[----:B------:R-:W-:Y:S02]  /*fb80*/  @P3 IMAD.MOV.U32 R25, RZ, RZ, R24 ;  /* 0x000000ffff193224 */ /* 0x000fe400078e0018 */
[----:B0-----:R-:W-:Y:S01]  /*fb90*/  @P3 IMAD.MOV.U32 R24, RZ, RZ, R19 ;  /* 0x000000ffff183224 */ /* 0x001fe200078e0013 */
[----:B-1----:R-:W-:-:S04]  /*fba0*/  LEA R11, P0, R9, R5, 0x1 ;  /* 0x00000005090b7211 */ /* 0x002fc800078008ff */
[----:B------:R-:W-:Y:S01]  /*fbb0*/  LEA.HI.X.SX32 R19, R9, R4, 0x1, P0 ;  /* 0x0000000409137211 */ /* 0x000fe200000f0eff */
[----:B------:R0:W-:Y:S04]  /*fbc0*/  STL [R1+0x270], R11 ;  /* 0x0002700b01007387 */ /* 0x0001e80000100800 */
[----:B------:R1:W-:Y:S04]  /*fbd0*/  STL [R1+0x26c], R19 ;  /* 0x00026c1301007387 */ /* 0x0003e80000100800 */
[----:B------:R-:W4:Y:S01]  /*fbe0*/  LDL.LU R68, [R1+0x278] ;  /* 0x0002780001447983 */ /* 0x000f220000300800 */
[----:B------:R-:W-:-:S06]  /*fbf0*/  PRMT R10, RZ, 0x7610, R10 ;  /* 0x00007610ff0a7816 */ /* 0x000fcc000000000a */
[----:B------:R0:W4:Y:S02]  /*fc00*/  @P3 LDG.E.U16 R10, desc[UR24][R24.64] ;  /* 0x00000018180a3981 */ /* 0x000124000c1e1500 */
[----:B0-----:R-:W-:Y:S02]  /*fc10*/  @P3 IMAD.MOV.U32 R24, RZ, RZ, R11 ;  /* 0x000000ffff183224 */ /* 0x001fe400078e000b */
[----:B------:R-:W-:Y:S02]  /*fc20*/  IMAD R11, R91, UR7, RZ ;  /* 0x000000075b0b7c24 */ /* 0x000fe4000f8e02ff */
[----:B------:R-:W-:-:S03]  /*fc30*/  @P3 IMAD.MOV.U32 R25, RZ, RZ, R19 ;  /* 0x000000ffff193224 */ /* 0x000fc600078e0013 */
[----:B-1----:R-:W-:-:S04]  /*fc40*/  LEA R19, P0, R11, R5, 0x1 ;  /* 0x000000050b137211 */ /* 0x002fc800078008ff */
[----:B------:R-:W-:Y:S01]  /*fc50*/  LEA.HI.X.SX32 R26, R11, R4, 0x1, P0 ;  /* 0x000000040b1a7211 */ /* 0x000fe200000f0eff */
[----:B------:R-:W-:Y:S04]  /*fc60*/  STL [R1+0x2b0], R19 ;  /* 0x0002b01301007387 */ /* 0x000fe80000100800 */
[----:B------:R-:W-:Y:S04]  /*fc70*/  STL [R1+0x2ac], R26 ;  /* 0x0002ac1a01007387 */ /* 0x000fe80000100800 */
[----:B------:R-:W4:Y:S01]  /*fc80*/  LDL.LU R63, [R1+0x274] ;  /* 0x00027400013f7983 */ /* 0x000f220000300800 */
[----:B------:R-:W-:-:S05]  /*fc90*/  LOP3.LUT R15, R3, 0x40, RZ, 0x3c, !PT ;  /* 0x00000040030f7812 */ /* 0x000fca00078e3cff */
[----:B------:R-:W-:Y:S04]  /*fca0*/  STS.U16 [R15+UR8+0x200], R34 ;  /* 0x000200220f007988 */ /* 0x000fe80008000408 */
[----:B------:R-:W-:Y:S04]  /*fcb0*/  STS.U16 [R15+UR8+0x600], R36 ;  /* 0x000600240f007988 */ /* 0x000fe80008000408 */
[----:B------:R-:W-:Y:S04]  /*fcc0*/  STS.U16 [R15+UR8+0xa00], R35 ;  /* 0x000a00230f007988 */ /* 0x000fe80008000408 */
[----:B------:R-:W-:Y:S04]  /*fcd0*/  STS.U16 [R15+UR8+0xe00], R38 ;  /* 0x000e00260f007988 */ /* 0x000fe80008000408 */
[----:B------:R-:W-:Y:S04]  /*fce0*/  STS.U16 [R15+UR8+0x1200], R37 ;  /* 0x001200250f007988 */ /* 0x000fe80008000408 */
[----:B------:R-:W-:Y:S04]  /*fcf0*/  STS.U16 [R15+UR8+0x1600], R40 ;  /* 0x001600280f007988 */ /* 0x000fe80008000408 */
[----:B------:R-:W-:Y:S04]  /*fd00*/  STS.U16 [R15+UR8+0x1a00], R39 ;  /* 0x001a00270f007988 */ /* 0x000fe80008000408 */
[----:B------:R-:W-:Y:S01]  /*fd10*/  STS.U16 [R15+UR8+0x1e00], R42 ;  /* 0x001e002a0f007988 */ /* 0x000fe20008000408 */
[----:B------:R-:W-:-:S03]  /*fd20*/  PRMT R9, RZ, 0x7610, R9 ;  /* 0x00007610ff097816 */ /* 0x000fc60000000009 */
        /* <DEDUP_REMOVED lines=8> */
[----:B------:R0:W-:Y:S04]  /*fdb0*/  STS.U16 [R15+UR8+0x3e00], R49 ;  /* 0x003e00310f007988 */ /* 0x0001e80008000408 */
[----:B------:R1:W4:Y:S02]  /*fdc0*/  @P3 LDG.E.U16 R9, desc[UR24][R24.64] ;  /* 0x0000001818093981 */ /* 0x000324000c1e1500 */
[----:B-1----:R-:W-:-:S02]  /*fdd0*/  @P3 IMAD.MOV.U32 R24, RZ, RZ, R19 ;  /* 0x000000ffff183224 */ /* 0x002fc400078e0013 */
[----:B------:R-:W-:-:S05]  /*fde0*/  @P3 IMAD.MOV.U32 R25, RZ, RZ, R26 ;  /* 0x000000ffff193224 */ /* 0x000fca00078e001a */
[----:B------:R1:W4:Y:S01]  /*fdf0*/  @P3 LDG.E.U16 R12, desc[UR24][R24.64] ;  /* 0x00000018180c3981 */ /* 0x000322000c1e1500 */
[----:B--2---:R-:W-:-:S03]  /*fe00*/  IMAD R11, R77, UR7, RZ ;  /* 0x000000074d0b7c24 */ /* 0x004fc6000f8e02ff */
[----:B------:R-:W2:Y:S02]  /*fe10*/  LDL.LU R77, [R1+0xc] ;  /* 0x00000c00014d7983 */ /* 0x000ea40000300800 */
[----:B0-----:R-:W-:-:S04]  /*fe20*/  LEA R15, P0, R11, R5, 0x1 ;  /* 0x000000050b0f7211 */ /* 0x001fc800078008ff */
[----:B------:R-:W-:Y:S01]  /*fe30*/  LEA.HI.X.SX32 R19, R11, R4, 0x1, P0 ;  /* 0x000000040b137211 */ /* 0x000fe200000f0eff */
[----:B------:R3:W-:Y:S01]  /*fe40*/  STL [R1+0x2f0], R15 ;  /* 0x0002f00f01007387 */ /* 0x0007e20000100800 */
[----:B-1----:R-:W-:-:S03]  /*fe50*/  @P3 IMAD.MOV.U32 R24, RZ, RZ, R15 ;  /* 0x000000ffff183224 */ /* 0x002fc600078e000f */
[----:B------:R0:W-:Y:S01]  /*fe60*/  STL [R1+0x2ec], R19 ;  /* 0x0002ec1301007387 */ /* 0x0001e20000100800 */
[----:B------:R-:W-:Y:S01]  /*fe70*/  PRMT R11, RZ, 0x7610, R11 ;  /* 0x00007610ff0b7816 */ /* 0x000fe2000000000b */
[----:B------:R-:W-:-:S05]  /*fe80*/  @P3 IMAD.MOV.U32 R25, RZ, RZ, R19 ;  /* 0x000000ffff193224 */ /* 0x000fca00078e0013 */
[----:B------:R1:W2:Y:S01]  /*fe90*/  @P3 LDG.E.U16 R11, desc[UR24][R24.64] ;  /* 0x00000018180b3981 */ /* 0x0002a2000c1e1500 */
[----:B---3--:R-:W-:-:S03]  /*fea0*/  IMAD R15, R83, UR7, RZ ;  /* 0x00000007530f7c24 */ /* 0x008fc6000f8e02ff */
[----:B------:R-:W3:Y:S02]  /*feb0*/  LDL.LU R83, [R1+0x8] ;  /* 0x0000080001537983 */ /* 0x000ee40000300800 */
[----:B0-----:R-:W-:-:S04]  /*fec0*/  LEA R19, P0, R15, R5, 0x1 ;  /* 0x000000050f137211 */ /* 0x001fc800078008ff */
[----:B-1----:R-:W-:Y:S01]  /*fed0*/  LEA.HI.X.SX32 R24, R15, R4, 0x1, P0 ;  /* 0x000000040f187211 */ /* 0x002fe200000f0eff */
[----:B------:R-:W-:Y:S04]  /*fee0*/  STL [R1+0x330], R19 ;  /* 0x0003301301007387 */ /* 0x000fe80000100800 */
[----:B------:R0:W-:Y:S01]  /*fef0*/  STL [R1+0x32c], R24 ;  /* 0x00032c1801007387 */ /* 0x0001e20000100800 */
[----:B----4-:R-:W-:-:S03]  /*ff00*/  IMAD R15, R68, UR7, RZ ;  /* 0x00000007440f7c24 */ /* 0x010fc6000f8e02ff */
[----:B------:R-:W4:Y:S01]  /*ff10*/  LDL.LU R68, [R1+0x4] ;  /* 0x0000040001447983 */ /* 0x000f220000300800 */
[----:B------:R-:W-:Y:S01]  /*ff20*/  PRMT R16, RZ, 0x7610, R16 ;  /* 0x00007610ff107816 */ /* 0x000fe20000000010 */
[----:B------:R-:W-:Y:S02]  /*ff30*/  @P3 IMAD.MOV.U32 R25, RZ, RZ, R24 ;  /* 0x000000ffff193224 */ /* 0x000fe400078e0018 */
[----:B0-----:R-:W-:Y:S01]  /*ff40*/  @P3 IMAD.MOV.U32 R24, RZ, RZ, R19 ;  /* 0x000000ffff183224 */ /* 0x001fe200078e0013 */
[----:B------:R-:W-:-:S04]  /*ff50*/  LEA R19, P0, R15, R5, 0x1 ;  /* 0x000000050f137211 */ /* 0x000fc800078008ff */
[----:B------:R0:W4:Y:S04]  /*ff60*/  @P3 LDG.E.U16 R16, desc[UR24][R24.64] ;  /* 0x0000001818103981 */ /* 0x000128000c1e1500 */
[----:B------:R-:W-:Y:S01]  /*ff70*/  STL [R1+0x36c], R19 ;  /* 0x00036c1301007387 */ /* 0x000fe20000100800 */
[----:B0-----:R-:W-:Y:S02]  /*ff80*/  LEA.HI.X.SX32 R24, R15, R4, 0x1, P0 ;  /* 0x000000040f187211 */ /* 0x001fe400000f0eff */
[----:B------:R-:W-:-:S03]  /*ff90*/  PRMT R15, RZ, 0x7610, R15 ;  /* 0x00007610ff0f7816 */ /* 0x000fc6000000000f */
[----:B------:R0:W-:Y:S01]  /*ffa0*/  STL [R1+0x368], R24 ;  /* 0x0003681801007387 */ /* 0x0001e20000100800 */
[----:B------:R-:W-:Y:S02]  /*ffb0*/  @P3 IMAD.MOV.U32 R25, RZ, RZ, R24 ;  /* 0x000000ffff193224 */ /* 0x000fe400078e0018 */
[----:B0-----:R-:W-:Y:S02]  /*ffc0*/  @P3 IMAD.MOV.U32 R24, RZ, RZ, R19 ;  /* 0x000000ffff183224 */ /* 0x001fe400078e0013 */
[----:B------:R-:W-:-:S03]  /*ffd0*/  IMAD R19, R63, UR7, RZ ;  /* 0x000000073f137c24 */ /* 0x000fc6000f8e02ff */
[----:B------:R0:W4:Y:S02]  /*ffe0*/  @P3 LDG.E.U16 R15, desc[UR24][R24.64] ;  /* 0x00000018180f3981 */ /* 0x000124000c1e1500 */
[----:B0-----:R-:W-:-:S04]  /*fff0*/  LEA R24, P0, R19, R5, 0x1 ;  /* 0x0000000513187211 */ /* 0x001fc800078008ff */
[----:B------:R-:W-:Y:S02]  /*10000*/  LEA.HI.X.SX32 R25, R19, R4, 0x1, P0 ;  /* 0x0000000413197211 */ /* 0x000fe400000f0eff */
[----:B------:R-:W-:Y:S01]  /*10010*/  PRMT R19, RZ, 0x7610, R19 ;  /* 0x00007610ff137816 */ /* 0x000fe20000000013 */
[----:B------:R-:W-:Y:S01]  /*10020*/  STL [R1+0x39c], R24 ;  /* 0x00039c1801007387 */ /* 0x000fe20000100800 */
[----:B------:R-:W-:-:S04]  /*10030*/  LOP3.LUT R26, R3, 0x50, RZ, 0x3c, !PT ;  /* 0x00000050031a7812 */ /* 0x000fc800078e3cff */
[----:B------:R2:W4:Y:S04]  /*10040*/  @P3 LDG.E.U16 R19, desc[UR24][R24.64] ;  /* 0x0000001818133981 */ /* 0x000528000c1e1500 */
[----:B------:R-:W-:Y:S04]  /*10050*/  STS.U16 [R26+UR8+0x280], R53 ;  /* 0x000280351a007988 */ /* 0x000fe80008000408 */
[----:B------:R-:W-:Y:S04]  /*10060*/  STS.U16 [R26+UR8+0x680], R52 ;  /* 0x000680341a007988 */ /* 0x000fe80008000408 */
[----:B------:R-:W-:Y:S04]  /*10070*/  STL [R1+0x398], R25 ;  /* 0x0003981901007387 */ /* 0x000fe80000100800 */
[----:B------:R-:W-:Y:S04]  /*10080*/  STS.U16 [R26+UR8+0xa80], R59 ;  /* 0x000a803b1a007988 */ /* 0x000fe80008000408 */
[----:B------:R-:W-:Y:S04]  /*10090*/  STS.U16 [R26+UR8+0xe80], R57 ;  /* 0x000e80391a007988 */ /* 0x000fe80008000408 */
[----:B------:R-:W-:Y:S04]  /*100a0*/  STS.U16 [R26+UR8+0x1280], R58 ;  /* 0x0012803a1a007988 */ /* 0x000fe80008000408 */
[----:B------:R-:W-:Y:S04]  /*100b0*/  STS.U16 [R26+UR8+0x1680], R55 ;  /* 0x001680371a007988 */ /* 0x000fe80008000408 */
[----:B------:R-:W-:Y:S04]  /*100c0*/  STS.U16 [R26+UR8+0x1a80], R56 ;  /* 0x001a80381a007988 */ /* 0x000fe80008000408 */
[----:B------:R-:W-:Y:S04]  /*100d0*/  STS.U16 [R26+UR8+0x1e80], R51 ;  /* 0x001e80331a007988 */ /* 0x000fe80008000408 */
[----:B------:R-:W-:Y:S04]  /*100e0*/  STS.U16 [R26+UR8+0x2280], R54 ;  /* 0x002280361a007988 */ /* 0x000fe80008000408 */
[----:B------:R0:W-:Y:S02]  /*100f0*/  STS.U16 [R26+UR8+0x2680], R18 ;  /* 0x002680121a007988 */ /* 0x0001e40008000408 */
[----:B0-----:R-:W-:-:S02]  /*10100*/  PRMT R18, RZ, 0x7610, R18 ;  /* 0x00007610ff127816 */ /* 0x001fc40000000012 */
[----:B------:R-:W-:Y:S04]  /*10110*/  STS.U16 [R26+UR8+0x2a80], R50 ;  /* 0x002a80321a007988 */ /* 0x000fe80008000408 */
[----:B------:R0:W-:Y:S02]  /*10120*/  STS.U16 [R26+UR8+0x2e80], R23 ;  /* 0x002e80171a007988 */ /* 0x0001e40008000408 */
[----:B0-----:R-:W-:Y:S01]  /*10130*/  PRMT R23, RZ, 0x7610, R23 ;  /* 0x00007610ff177816 */ /* 0x001fe20000000017 */
[----:B--2---:R-:W-:-:S05]  /*10140*/  IMAD R24, R77, UR7, RZ ;  /* 0x000000074d187c24 */ /* 0x004fca000f8e02ff */
[----:B------:R-:W-:-:S04]  /*10150*/  LEA R25, P0, R24, R5, 0x1 ;  /* 0x0000000518197211 */ /* 0x000fc800078008ff */
[----:B------:R-:W-:Y:S01]  /*10160*/  LEA.HI.X.SX32 R27, R24, R4, 0x1, P0 ;  /* 0x00000004181b7211 */ /* 0x000fe200000f0eff */
[----:B------:R0:W-:Y:S01]  /*10170*/  STL [R1+0x3cc], R25 ;  /* 0x0003cc1901007387 */ /* 0x0001e20000100800 */
[----:B------:R-:W-:-:S03]  /*10180*/  @P3 IMAD.MOV.U32 R24, RZ, RZ, R25 ;  /* 0x000000ffff183224 */ /* 0x000fc600078e0019 */
[----:B------:R1:W-:Y:S04]  /*10190*/  STL [R1+0x3c8], R27 ;  /* 0x0003c81b01007387 */ /* 0x0003e80000100800 */
[----:B------:R-:W2:Y:S01]  /*101a0*/  LDL.LU R77, [R1+0x2f8] ;  /* 0x0002f800014d7983 */ /* 0x000ea20000300800 */
[----:B0-----:R-:W-:-:S05]  /*101b0*/  @P3 IMAD.MOV.U32 R25, RZ, RZ, R27 ;  /* 0x000000ffff193224 */ /* 0x001fca00078e001b */
[----:B------:R3:W2:Y:S02]  /*101c0*/  @P3 LDG.E.U16 R18, desc[UR24][R24.64] ;  /* 0x0000001818123981 */ /* 0x0006a4000c1e1500 */
[----:B---3--:R-:W-:-:S05]  /*101d0*/  IMAD R24, R83, UR7, RZ ;  /* 0x0000000753187c24 */ /* 0x008fca000f8e02ff */
[----:B------:R-:W-:-:S04]  /*101e0*/  LEA R25, P0, R24, R5, 0x1 ;  /* 0x0000000518197211 */ /* 0x000fc800078008ff */
[----:B-1----:R-:W-:Y:S01]  /*101f0*/  LEA.HI.X.SX32 R27, R24, R4, 0x1, P0 ;  /* 0x00000004181b7211 */ /* 0x002fe200000f0eff */
[----:B------:R0:W-:Y:S01]  /*10200*/  STL [R1+0x3fc], R25 ;  /* 0x0003fc1901007387 */ /* 0x0001e20000100800 */
[----:B------:R-:W-:-:S03]  /*10210*/  @P3 IMAD.MOV.U32 R24, RZ, RZ, R25 ;  /* 0x000000ffff183224 */ /* 0x000fc600078e0019 */
[----:B------:R1:W-:Y:S04]  /*10220*/  STL [R1+0x3f8], R27 ;  /* 0x0003f81b01007387 */ /* 0x0003e80000100800 */
[----:B------:R-:W3:Y:S01]  /*10230*/  LDL.LU R83, [R1+0x334] ;  /* 0x0003340001537983 */ /* 0x000ee20000300800 */
[----:B0-----:R-:W-:-:S05]  /*10240*/  @P3 IMAD.MOV.U32 R25, RZ, RZ, R27 ;  /* 0x000000ffff193224 */ /* 0x001fca00078e001b */
[----:B------:R4:W3:Y:S02]  /*10250*/  @P3 LDG.E.U16 R23, desc[UR24][R24.64] ;  /* 0x0000001818173981 */ /* 0x0008e4000c1e1500 */
[----:B----4-:R-:W-:-:S05]  /*10260*/  IMAD R24, R68, UR7, RZ ;  /* 0x0000000744187c24 */ /* 0x010fca000f8e02ff */
[----:B------:R-:W-:-:S04]  /*10270*/  LEA R25, P0, R24, R5, 0x1 ;  /* 0x0000000518197211 */ /* 0x000fc800078008ff */
[----:B-1----:R-:W-:Y:S01]  /*10280*/  LEA.HI.X.SX32 R27, R24, R4, 0x1, P0 ;  /* 0x00000004181b7211 */ /* 0x002fe200000f0eff */
[----:B------:R0:W-:Y:S04]  /*10290*/  STL [R1+0x42c], R25 ;  /* 0x00042c1901007387 */ /* 0x0001e80000100800 */
[----:B------:R-:W-:Y:S04]  /*102a0*/  STL [R1+0x428], R27 ;  /* 0x0004281b01007387 */ /* 0x000fe80000100800 */
[----:B------:R-:W4:Y:S04]  /*102b0*/  LDL.LU R63, [R1+0x338] ;  /* 0x00033800013f7983 */ /* 0x000f280000300800 */
[----:B------:R-:W4:Y:S04]  /*102c0*/  LDL.LU R68, [R1+0x3a4] ;  /* 0x0003a40001447983 */ /* 0x000f280000300800 */
[----:B------:R-:W-:Y:S04]  /*102d0*/  STS.U16 [R26+UR8+0x3280], R22 ;  /* 0x003280161a007988 */ /* 0x000fe80008000408 */
[----:B------:R1:W-:Y:S04]  /*102e0*/  STS.U16 [R26+UR8+0x3680], R21 ;  /* 0x003680151a007988 */ /* 0x0003e80008000408 */
[----:B------:R-:W-:Y:S01]  /*102f0*/  STS.U16 [R26+UR8+0x3a80], R20 ;  /* 0x003a80141a007988 */ /* 0x000fe20008000408 */
[----:B------:R-:W-:-:S03]  /*10300*/  @P3 IMAD.MOV.U32 R24, RZ, RZ, R25 ;  /* 0x000000ffff183224 */ /* 0x000fc600078e0019 */
[----:B------:R1:W-:Y:S01]  /*10310*/  STS.U16 [R26+UR8+0x3e80], R17 ;  /* 0x003e80111a007988 */ /* 0x0003e20008000408 */
[----:B0-----:R-:W-:Y:S01]  /*10320*/  @P3 IMAD.MOV.U32 R25, RZ, RZ, R27 ;  /* 0x000000ffff193224 */ /* 0x001fe200078e001b */
[----:B-1----:R-:W-:-:S06]  /*10330*/  PRMT R21, RZ, 0x7610, R21 ;  /* 0x00007610ff157816 */ /* 0x002fcc0000000015 */
[----:B------:R0:W4:Y:S01]  /*10340*/  @P3 LDG.E.U16 R21, desc[UR24][R24.64] ;  /* 0x0000001818153981 */ /* 0x000122000c1e1500 */
[----:B------:R-:W-:-:S05]  /*10350*/  IMAD R17, R90, UR7, RZ ;  /* 0x000000075a117c24 */ /* 0x000fca000f8e02ff */
[----:B------:R-:W-:-:S04]  /*10360*/  LEA R22, P0, R17, R5, 0x1 ;  /* 0x0000000511167211 */ /* 0x000fc800078008ff */
[----:B0-----:R-:W-:Y:S01]  /*10370*/  LEA.HI.X.SX32 R24, R17, R4, 0x1, P0 ;  /* 0x0000000411187211 */ /* 0x001fe200000f0eff */
[----:B------:R-:W-:Y:S01]  /*10380*/  STL [R1+0x454], R22 ;  /* 0x0004541601007387 */ /* 0x000fe20000100800 */
[----:B------:R-:W-:-:S03]  /*10390*/  LOP3.LUT R20, R3, 0x60, RZ, 0x3c, !PT ;  /* 0x0000006003147812 */ /* 0x000fc600078e3cff */
[----:B------:R0:W-:Y:S01]  /*103a0*/  STL [R1+0x450], R24 ;  /* 0x0004501801007387 */ /* 0x0001e20000100800 */
[----:B------:R-:W-:-:S03]  /*103b0*/  @P3 IMAD.MOV.U32 R25, RZ, RZ, R24 ;  /* 0x000000ffff193224 */ /* 0x000fc600078e0018 */
[----:B------:R1:W-:Y:S01]  /*103c0*/  STS.U16 [R20+UR8+0x300], R14 ;  /* 0x0003000e14007988 */ /* 0x0003e20008000408 */
[----:B0-----:R-:W-:Y:S01]  /*103d0*/  @P3 IMAD.MOV.U32 R24, RZ, RZ, R22 ;  /* 0x000000ffff183224 */ /* 0x001fe200078e0016 */
[----:B-1----:R-:W-:Y:S02]  /*103e0*/  PRMT R14, RZ, 0x7610, R14 ;  /* 0x00007610ff0e7816 */ /* 0x002fe4000000000e */
[----:B------:R0:W-:Y:S04]  /*103f0*/  STS.U16 [R20+UR8+0x700], R13 ;  /* 0x0007000d14007988 */ /* 0x0001e80008000408 */
[----:B------:R1:W4:Y:S04]  /*10400*/  @P3 LDG.E.U16 R14, desc[UR24][R24.64] ;  /* 0x00000018180e3981 */ /* 0x000328000c1e1500 */
[----:B------:R-:W-:Y:S01]  /*10410*/  STS.U16 [R20+UR8+0xb00], R6 ;  /* 0x000b000614007988 */ /* 0x000fe20008000408 */
[----:B0-----:R-:W-:-:S03]  /*10420*/  PRMT R13, RZ, 0x7610, R13 ;  /* 0x00007610ff0d7816 */ /* 0x001fc6000000000d */
[----:B------:R-:W-:Y:S04]  /*10430*/  STS.U16 [R20+UR8+0xf00], R8 ;  /* 0x000f000814007988 */ /* 0x000fe80008000408 */
[----:B------:R-:W-:Y:S01]  /*10440*/  STS.U16 [R20+UR8+0x1300], R7 ;  /* 0x0013000714007988 */ /* 0x000fe20008000408 */
[----:B--2---:R-:W-:-:S03]  /*10450*/  IMAD R17, R77, UR7, RZ ;  /* 0x000000074d117c24 */ /* 0x004fc6000f8e02ff */
[----:B------:R-:W2:Y:S02]  /*10460*/  LDL.LU R77, [R1+0x3a0] ;  /* 0x0003a000014d7983 */ /* 0x000ea40000300800 */
[----:B------:R-:W-:-:S04]  /*10470*/  LEA R22, P0, R17, R5, 0x1 ;  /* 0x0000000511167211 */ /* 0x000fc800078008ff */
[----:B-1----:R-:W-:Y:S01]  /*10480*/  LEA.HI.X.SX32 R24, R17, R4, 0x1, P0 ;  /* 0x0000000411187211 */ /* 0x002fe200000f0eff */
[----:B------:R-:W-:Y:S04]  /*10490*/  STL [R1+0xf0], R22 ;  /* 0x0000f01601007387 */ /* 0x000fe80000100800 */
[----:B------:R0:W-:Y:S01]  /*104a0*/  STL [R1+0xec], R24 ;  /* 0x0000ec1801007387 */ /* 0x0001e20000100800 */
[----:B------:R-:W-:Y:S02]  /*104b0*/  @P3 IMAD.MOV.U32 R25, RZ, RZ, R24 ;  /* 0x000000ffff193224 */ /* 0x000fe400078e0018 */
[----:B0-----:R-:W-:-:S05]  /*104c0*/  @P3 IMAD.MOV.U32 R24, RZ, RZ, R22 ;  /* 0x000000ffff183224 */ /* 0x001fca00078e0016 */
[----:B------:R0:W2:Y:S01]  /*104d0*/  @P3 LDG.E.U16 R13, desc[UR24][R24.64] ;  /* 0x00000018180d3981 */ /* 0x0000a2000c1e1500 */
[----:B---3--:R-:W-:-:S03]  /*104e0*/  IMAD R6, R83, UR7, RZ ;  /* 0x0000000753067c24 */ /* 0x008fc6000f8e02ff */
[----:B------:R-:W3:Y:S02]  /*104f0*/  LDL.LU R83, [R1+0x374] ;  /* 0x0003740001537983 */ /* 0x000ee40000300800 */
[----:B------:R-:W-:-:S04]  /*10500*/  LEA R22, P0, R6, R5, 0x1 ;  /* 0x0000000506167211 */ /* 0x000fc800078008ff */
[----:B0-----:R-:W-:Y:S01]  /*10510*/  LEA.HI.X.SX32 R24, R6, R4, 0x1, P0 ;  /* 0x0000000406187211 */ /* 0x001fe200000f0eff */
[----:B------:R-:W-:Y:S01]  /*10520*/  @P3 IMAD.MOV.U32 R6, RZ, RZ, R22 ;  /* 0x000000ffff063224 */ /* 0x000fe200078e0016 */
[----:B------:R-:W-:-:S03]  /*10530*/  PRMT R17, RZ, 0x7610, R17 ;  /* 0x00007610ff117816 */ /* 0x000fc60000000011 */
[----:B------:R-:W-:Y:S01]  /*10540*/  @P3 IMAD.MOV.U32 R7, RZ, RZ, R24 ;  /* 0x000000ffff073224 */ /* 0x000fe200078e0018 */
[----:B------:R0:W-:Y:S04]  /*10550*/  STL [R1+0x130], R22 ;  /* 0x0001301601007387 */ /* 0x0001e80000100800 */
[----:B------:R4:W3:Y:S04]  /*10560*/  @P3 LDG.E.U16 R17, desc[UR24][R6.64] ;  /* 0x0000001806113981 */ /* 0x0008e8000c1e1500 */
[----:B------:R-:W-:Y:S01]  /*10570*/  STL [R1+0x12c], R24 ;  /* 0x00012c1801007387 */ /* 0x000fe20000100800 */
[----:B----4-:R-:W-:-:S03]  /*10580*/  IMAD R6, R63, UR7, RZ ;  /* 0x000000073f067c24 */ /* 0x010fc6000f8e02ff */
[----:B------:R-:W4:Y:S02]  /*10590*/  LDL.LU R63, [R1+0x370] ;  /* 0x00037000013f7983 */ /* 0x000f240000300800 */
[C---:B------:R-:W-:Y:S02]  /*105a0*/  LEA R7, P0, R6.reuse, R5, 0x1 ;  /* 0x0000000506077211 */ /* 0x040fe400078008ff */
[----:B------:R-:W-:Y:S02]  /*105b0*/  STS.U16 [R20+UR8+0x1700], R10 ;  /* 0x0017000a14007988 */ /* 0x000fe40008000408 */
[----:B0-----:R-:W-:Y:S02]  /*105c0*/  LEA.HI.X.SX32 R22, R6, R4, 0x1, P0 ;  /* 0x0000000406167211 */ /* 0x001fe400000f0eff */
[----:B------:R0:W-:Y:S01]  /*105d0*/  STS.U16 [R20+UR8+0x1b00], R9 ;  /* 0x001b000914007988 */ /* 0x0001e20008000408 */
[----:B------:R-:W-:-:S03]  /*105e0*/  @P3 IMAD.MOV.U32 R6, RZ, RZ, R7 ;  /* 0x000000ffff063224 */ /* 0x000fc600078e0007 */
[----:B------:R1:W-:Y:S01]  /*105f0*/  STL [R1+0x170], R7 ;  /* 0x0001700701007387 */ /* 0x0003e20000100800 */
[----:B0-----:R-:W-:Y:S01]  /*10600*/  PRMT R9, RZ, 0x7610, R9 ;  /* 0x00007610ff097816 */ /* 0x001fe20000000009 */
[----:B-1----:R-:W-:-:S05]  /*10610*/  @P3 IMAD.MOV.U32 R7, RZ, RZ, R22 ;  /* 0x000000ffff073224 */ /* 0x002fca00078e0016 */
[----:B------:R0:W4:Y:S02]  /*10620*/  @P3 LDG.E.U16 R9, desc[UR24][R6.64] ;  /* 0x0000001806093981 */ /* 0x000124000c1e1500 */
[----:B0-----:R-:W-:Y:S02]  /*10630*/  IMAD R6, R68, UR7, RZ ;  /* 0x0000000744067c24 */ /* 0x001fe4000f8e02ff */
[----:B------:R0:W-:Y:S03]  /*10640*/  STL [R1+0x16c], R22 ;  /* 0x00016c1601007387 */ /* 0x0001e60000100800 */
[C---:B------:R-:W-:Y:S02]  /*10650*/  LEA R7, P0, R6.reuse, R5, 0x1 ;  /* 0x0000000506077211 */ /* 0x040fe400078008ff */
[----:B------:R-:W-:Y:S02]  /*10660*/  PRMT R10, RZ, 0x7610, R10 ;  /* 0x00007610ff0a7816 */ /* 0x000fe4000000000a */
[----:B0-----:R-:W-:Y:S01]  /*10670*/  LEA.HI.X.SX32 R22, R6, R4, 0x1, P0 ;  /* 0x0000000406167211 */ /* 0x001fe200000f0eff */
[----:B------:R0:W-:Y:S01]  /*10680*/  STL [R1+0x1b8], R7 ;  /* 0x0001b80701007387 */ /* 0x0001e20000100800 */
[----:B------:R-:W-:-:S03]  /*10690*/  @P3 IMAD.MOV.U32 R6, RZ, RZ, R7 ;  /* 0x000000ffff063224 */ /* 0x000fc600078e0007 */
[----:B------:R-:W-:Y:S04]  /*106a0*/  STL [R1+0x1b4], R22 ;  /* 0x0001b41601007387 */ /* 0x000fe80000100800 */
[----:B------:R-:W4:Y:S01]  /*106b0*/  LDL.LU R85, [R1+0x744] ;  /* 0x0007440001557983 */ /* 0x000f220000300800 */
[----:B0-----:R-:W-:-:S03]  /*106c0*/  @P3 IMAD.MOV.U32 R7, RZ, RZ, R22 ;  /* 0x000000ffff073224 */ /* 0x001fc600078e0016 */
[----:B------:R-:W-:Y:S04]  /*106d0*/  STS.U16 [R20+UR8+0x1f00], R12 ;  /* 0x001f000c14007988 */ /* 0x000fe80008000408 */
[----:B------:R2:W4:Y:S04]  /*106e0*/  @P3 LDG.E.U16 R10, desc[UR24][R6.64] ;  /* 0x00000018060a3981 */ /* 0x000528000c1e1500 */
[----:B------:R-:W4:Y:S04]  /*106f0*/  LDL.LU R68, [R1+0x2f4] ;  /* 0x0002f40001447983 */ /* 0x000f280000300800 */
[----:B------:R0:W-:Y:S04]  /*10700*/  STS.U16 [R20+UR8+0x2300], R11 ;  /* 0x0023000b14007988 */ /* 0x0001e80008000408 */
[----:B------:R-:W-:Y:S04]  /*10710*/  STS.U16 [R20+UR8+0x2700], R16 ;  /* 0x0027001014007988 */ /* 0x000fe80008000408 */
[----:B------:R-:W-:Y:S04]  /*10720*/  STS.U16 [R20+UR8+0x2b00], R15 ;  /* 0x002b000f14007988 */ /* 0x000fe80008000408 */
[----:B------:R-:W-:Y:S04]  /*10730*/  STS.U16 [R20+UR8+0x2f00], R19 ;  /* 0x002f001314007988 */ /* 0x000fe80008000408 */
[----:B------:R-:W-:Y:S01]  /*10740*/  STS.U16 [R20+UR8+0x3300], R18 ;  /* 0x0033001214007988 */ /* 0x000fe20008000408 */
[----:B--2---:R-:W-:-:S05]  /*10750*/  IMAD R6, R77, UR7, RZ ;  /* 0x000000074d067c24 */ /* 0x004fca000f8e02ff */
[----:B------:R-:W-:-:S04]  /*10760*/  LEA R7, P0, R6, R5, 0x1 ;  /* 0x0000000506077211 */ /* 0x000fc800078008ff */
[----:B0-----:R-:W-:Y:S01]  /*10770*/  LEA.HI.X.SX32 R11, R6, R4, 0x1, P0 ;  /* 0x00000004060b7211 */ /* 0x001fe200000f0eff */
[----:B------:R3:W-:Y:S04]  /*10780*/  STL [R1+0x1f8], R7 ;  /* 0x0001f80701007387 */ /* 0x0007e80000100800 */
[----:B------:R0:W-:Y:S04]  /*10790*/  STL [R1+0x1f4], R11 ;  /* 0x0001f40b01007387 */ /* 0x0001e80000100800 */
[----:B------:R-:W2:Y:S01]  /*107a0*/  LDL.LU R77, [R1+0x740] ;  /* 0x00074000014d7983 */ /* 0x000ea20000300800 */
[----:B------:R-:W-:-:S02]  /*107b0*/  @P3 IMAD.MOV.U32 R24, RZ, RZ, R7 ;  /* 0x000000ffff183224 */ /* 0x000fc400078e0007 */
[----:B------:R-:W-:Y:S02]  /*107c0*/  @P3 IMAD.MOV.U32 R25, RZ, RZ, R11 ;  /* 0x000000ffff193224 */ /* 0x000fe400078e000b */
[----:B---3--:R-:W-:-:S05]  /*107d0*/  IMAD R7, R83, UR7, RZ ;  /* 0x0000000753077c24 */ /* 0x008fca000f8e02ff */
[----:B0-----:R-:W-:-:S04]  /*107e0*/  LEA R11, P0, R7, R5, 0x1 ;  /* 0x00000005070b7211 */ /* 0x001fc800078008ff */
[----:B------:R-:W-:Y:S01]  /*107f0*/  LEA.HI.X.SX32 R12, R7, R4, 0x1, P0 ;  /* 0x00000004070c7211 */ /* 0x000fe200000f0eff */
[----:B------:R0:W-:Y:S04]  /*10800*/  STL [R1+0x238], R11 ;  /* 0x0002380b01007387 */ /* 0x0001e80000100800 */
[----:B------:R1:W-:Y:S04]  /*10810*/  STL [R1+0x234], R12 ;  /* 0x0002340c01007387 */ /* 0x0003e80000100800 */
[----:B------:R-:W3:Y:S01]  /*10820*/  LDL.LU R83, [R1+0x73c] ;  /* 0x00073c0001537983 */ /* 0x000ee20000300800 */
[----:B------:R-:W-:Y:S01]  /*10830*/  @P3 IMAD.MOV.U32 R18, RZ, RZ, R11 ;  /* 0x000000ffff123224 */ /* 0x000fe200078e000b */
[----:B------:R-:W-:Y:S01]  /*10840*/  PRMT R6, RZ, 0x7610, R6 ;  /* 0x00007610ff067816 */ /* 0x000fe20000000006 */
[----:B------:R-:W-:-:S05]  /*10850*/  @P3 IMAD.MOV.U32 R19, RZ, RZ, R12 ;  /* 0x000000ffff133224 */ /* 0x000fca00078e000c */
[----:B------:R-:W3:Y:S01]  /*10860*/  @P3 LDG.E.U16 R6, desc[UR24][R24.64] ;  /* 0x0000001818063981 */ /* 0x000ee2000c1e1500 */
[----:B----4-:R-:W-:-:S05]  /*10870*/  IMAD R7, R63, UR7, RZ ;  /* 0x000000073f077c24 */ /* 0x010fca000f8e02ff */
[----:B0-----:R-:W-:-:S04]  /*10880*/  LEA R11, P0, R7, R5, 0x1 ;  /* 0x00000005070b7211 */ /* 0x001fc800078008ff */
[----:B-1----:R-:W-:Y:S01]  /*10890*/  LEA.HI.X.SX32 R12, R7, R4, 0x1, P0 ;  /* 0x00000004070c7211 */ /* 0x002fe200000f0eff */
[----:B------:R0:W-:Y:S04]  /*108a0*/  STL [R1+0x278], R11 ;  /* 0x0002780b01007387 */ /* 0x0001e80000100800 */
[----:B------:R1:W-:Y:S04]  /*108b0*/  STL [R1+0x274], R12 ;  /* 0x0002740c01007387 */ /* 0x0003e80000100800 */
[----:B------:R-:W4:Y:S01]  /*108c0*/  LDL.LU R63, [R1+0x738] ;  /* 0x00073800013f7983 */ /* 0x000f220000300800 */
[----:B------:R-:W-:-:S06]  /*108d0*/  PRMT R8, RZ, 0x7610, R8 ;  /* 0x00007610ff087816 */ /* 0x000fcc0000000008 */
[----:B------:R0:W4:Y:S01]  /*108e0*/  @P3 LDG.E.U16 R8, desc[UR24][R18.64] ;  /* 0x0000001812083981 */ /* 0x000122000c1e1500 */
[----:B------:R-:W-:Y:S01]  /*108f0*/  LOP3.LUT R15, R3, 0x70, RZ, 0x3c, !PT ;  /* 0x00000070030f7812 */ /* 0x000fe200078e3cff */
[----:B0-----:R-:W-:Y:S02]  /*10900*/  @P3 IMAD.MOV.U32 R18, RZ, RZ, R11 ;  /* 0x000000ffff123224 */ /* 0x001fe400078e000b */
[----:B------:R-:W-:Y:S01]  /*10910*/  @P3 IMAD.MOV.U32 R19, RZ, RZ, R12 ;  /* 0x000000ffff133224 */ /* 0x000fe200078e000c */
[----:B------:R-:W-:Y:S04]  /*10920*/  STS.U16 [R20+UR8+0x3700], R23 ;  /* 0x0037001714007988 */ /* 0x000fe80008000408 */
[----:B------:R-:W-:Y:S04]  /*10930*/  STS.U16 [R20+UR8+0x3b00], R21 ;  /* 0x003b001514007988 */ /* 0x000fe80008000408 */
[----:B------:R0:W-:Y:S01]  /*10940*/  STS.U16 [R20+UR8+0x3f00], R14 ;  /* 0x003f000e14007988 */ /* 0x0001e20008000408 */
[----:B------:R-:W-:-:S05]  /*10950*/  IMAD R11, R85, UR7, RZ ;  /* 0x00000007550b7c24 */ /* 0x000fca000f8e02ff */
[----:B-1----:R-:W-:-:S04]  /*10960*/  LEA R12, P0, R11, R5, 0x1 ;  /* 0x000000050b0c7211 */ /* 0x002fc800078008ff */
[----:B0-----:R-:W-:Y:S02]  /*10970*/  LEA.HI.X.SX32 R14, R11, R4, 0x1, P0 ;  /* 0x000000040b0e7211 */ /* 0x001fe400000f0eff */
[----:B------:R-:W-:Y:S01]  /*10980*/  PRMT R11, RZ, 0x7610, R11 ;  /* 0x00007610ff0b7816 */ /* 0x000fe2000000000b */
[----:B------:R0:W-:Y:S04]  /*10990*/  STS.U16 [R15+UR8+0x3f80], R68 ;  /* 0x003f80440f007988 */ /* 0x0001e80008000408 */
[----:B------:R1:W-:Y:S04]  /*109a0*/  STS.U16 [R15+UR8+0x380], R13 ;  /* 0x0003800d0f007988 */ /* 0x0003e80008000408 */
[----:B0-----:R-:W4:Y:S01]  /*109b0*/  LDL.LU R68, [R1+0x3d4] ;  /* 0x0003d40001447983 */ /* 0x001f220000300800 */
[----:B-1----:R-:W-:-:S03]  /*109c0*/  @P3 IMAD.MOV.U32 R13, RZ, RZ, R14 ;  /* 0x000000ffff0d3224 */ /* 0x002fc600078e000e */
[----:B------:R-:W-:Y:S04]  /*109d0*/  STL [R1+0x2b8], R12 ;  /* 0x0002b80c01007387 */ /* 0x000fe80000100800 */
[----:B------:R2:W4:Y:S04]  /*109e0*/  @P3 LDG.E.U16 R11, desc[UR24][R12.64] ;  /* 0x000000180c0b3981 */ /* 0x000528000c1e1500 */
[----:B------:R-:W-:Y:S01]  /*109f0*/  STL [R1+0x2b4], R14 ;  /* 0x0002b40e01007387 */ /* 0x000fe20000100800 */
[----:B------:R-:W-:-:S03]  /*10a00*/  PRMT R7, RZ, 0x7610, R7 ;  /* 0x00007610ff077816 */ /* 0x000fc60000000007 */
[----:B------:R-:W-:Y:S04]  /*10a10*/  STS.U16 [R15+UR8+0x780], R17 ;  /* 0x000780110f007988 */ /* 0x000fe80008000408 */
[----:B------:R0:W-:Y:S04]  /*10a20*/  STS.U16 [R15+UR8+0xb80], R9 ;  /* 0x000b80090f007988 */ /* 0x0001e80008000408 */
[----:B------:R-:W4:Y:S01]  /*10a30*/  @P3 LDG.E.U16 R7, desc[UR24][R18.64] ;  /* 0x0000001812073981 */ /* 0x000f22000c1e1500 */
[----:B0-----:R-:W-:-:S03]  /*10a40*/  PRMT R9, RZ, 0x7610, R9 ;  /* 0x00007610ff097816 */ /* 0x001fc60000000009 */
[----:B------:R0:W-:Y:S02]  /*10a50*/  STS.U16 [R15+UR8+0xf80], R10 ;  /* 0x000f800a0f007988 */ /* 0x0001e40008000408 */
[----:B0-----:R-:W-:Y:S01]  /*10a60*/  PRMT R10, RZ, 0x7610, R10 ;  /* 0x00007610ff0a7816 */ /* 0x001fe2000000000a */
[----:B--2---:R-:W-:Y:S02]  /*10a70*/  IMAD R12, R77, UR7, RZ ;  /* 0x000000074d0c7c24 */ /* 0x004fe4000f8e02ff */
[----:B------:R-:W2:Y:S03]  /*10a80*/  LDL.LU R77, [R1+0x3d0] ;  /* 0x0003d000014d7983 */ /* 0x000ea60000300800 */
[----:B------:R-:W-:-:S04]  /*10a90*/  LEA R13, P0, R12, R5, 0x1 ;  /* 0x000000050c0d7211 */ /* 0x000fc800078008ff */
[----:B------:R-:W-:Y:S01]  /*10aa0*/  LEA.HI.X.SX32 R14, R12, R4, 0x1, P0 ;  /* 0x000000040c0e7211 */ /* 0x000fe200000f0eff */
[----:B------:R0:W-:Y:S01]  /*10ab0*/  STL [R1+0x2f8], R13 ;  /* 0x0002f80d01007387 */ /* 0x0001e20000100800 */
[----:B------:R-:W-:-:S03]  /*10ac0*/  @P3 IMAD.MOV.U32 R12, RZ, RZ, R13 ;  /* 0x000000ffff0c3224 */ /* 0x000fc600078e000d */
[----:B0-----:R-:W-:-:S05]  /*10ad0*/  @P3 IMAD.MOV.U32 R13, RZ, RZ, R14 ;  /* 0x000000ffff0d3224 */ /* 0x001fca00078e000e */
[----:B------:R3:W2:Y:S02]  /*10ae0*/  @P3 LDG.E.U16 R9, desc[UR24][R12.64] ;  /* 0x000000180c093981 */ /* 0x0006a4000c1e1500 */
[----:B---3--:R-:W-:Y:S02]  /*10af0*/  IMAD R12, R83, UR7, RZ ;  /* 0x00000007530c7c24 */ /* 0x008fe4000f8e02ff */
[----:B------:R0:W-:Y:S03]  /*10b00*/  STL [R1+0x2f4], R14 ;  /* 0x0002f40e01007387 */ /* 0x0001e60000100800 */
[C---:B------:R-:W-:Y:S01]  /*10b10*/  LEA R13, P0, R12.reuse, R5, 0x1 ;  /* 0x000000050c0d7211 */ /* 0x040fe200078008ff */
[----:B------:R-:W3:Y:S03]  /*10b20*/  LDL.LU R83, [R1+0x404] ;  /* 0x0004040001537983 */ /* 0x000ee60000300800 */
[----:B0-----:R-:W-:Y:S01]  /*10b30*/  LEA.HI.X.SX32 R14, R12, R4, 0x1, P0 ;  /* 0x000000040c0e7211 */ /* 0x001fe200000f0eff */
[----:B------:R0:W-:Y:S01]  /*10b40*/  STL [R1+0x338], R13 ;  /* 0x0003380d01007387 */ /* 0x0001e20000100800 */
[----:B------:R-:W-:-:S03]  /*10b50*/  @P3 IMAD.MOV.U32 R12, RZ, RZ, R13 ;  /* 0x000000ffff0c3224 */ /* 0x000fc600078e000d */
[----:B------:R4:W-:Y:S01]  /*10b60*/  STS.U16 [R15+UR8+0x1380], R6 ;  /* 0x001380060f007988 */ /* 0x0009e20008000408 */
[----:B0-----:R-:W-:-:S05]  /*10b70*/  @P3 IMAD.MOV.U32 R13, RZ, RZ, R14 ;  /* 0x000000ffff0d3224 */ /* 0x001fca00078e000e */
[----:B------:R0:W3:Y:S01]  /*10b80*/  @P3 LDG.E.U16 R10, desc[UR24][R12.64] ;  /* 0x000000180c0a3981 */ /* 0x0000e2000c1e1500 */
[----:B----4-:R-:W-:-:S05]  /*10b90*/  IMAD R6, R63, UR7, RZ ;  /* 0x000000073f067c24 */ /* 0x010fca000f8e02ff */
[----:B0-----:R-:W-:-:S04]  /*10ba0*/  LEA R12, P0, R6, R5, 0x1 ;  /* 0x00000005060c7211 */ /* 0x001fc800078008ff */
[----:B------:R-:W-:Y:S02]  /*10bb0*/  LEA.HI.X.SX32 R13, R6, R4, 0x1, P0 ;  /* 0x00000004060d7211 */ /* 0x000fe400000f0eff */
[----:B------:R-:W-:-:S06]  /*10bc0*/  PRMT R6, RZ, 0x7610, R6 ;  /* 0x00007610ff067816 */ /* 0x000fcc0000000006 */
[----:B------:R0:W4:Y:S04]  /*10bd0*/  @P3 LDG.E.U16 R6, desc[UR24][R12.64] ;  /* 0x000000180c063981 */ /* 0x000128000c1e1500 */
[----:B------:R-:W-:Y:S04]  /*10be0*/  STS.U16 [R15+UR8+0x1780], R8 ;  /* 0x001780080f007988 */ /* 0x000fe80008000408 */
[----:B------:R-:W-:Y:S04]  /*10bf0*/  STL [R1+0x334], R14 ;  /* 0x0003340e01007387 */ /* 0x000fe80000100800 */
[----:B------:R-:W-:Y:S04]  /*10c00*/  STL [R1+0x374], R12 ;  /* 0x0003740c01007387 */ /* 0x000fe80000100800 */
[----:B------:R-:W-:Y:S04]  /*10c10*/  STL [R1+0x370], R13 ;  /* 0x0003700d01007387 */ /* 0x000fe80000100800 */
[----:B------:R1:W-:Y:S02]  /*10c20*/  STS.U16 [R15+UR8+0x1b80], R7 ;  /* 0x001b80070f007988 */ /* 0x0003e40008000408 */
[----:B-1----:R-:W-:-:S05]  /*10c30*/  IMAD R7, R68, UR7, RZ ;  /* 0x0000000744077c24 */ /* 0x002fca000f8e02ff */
[C---:B------:R-:W-:Y:S01]  /*10c40*/  LEA R8, P0, R7.reuse, R5, 0x1 ;  /* 0x0000000507087211 */ /* 0x040fe200078008ff */
[----:B------:R-:W-:Y:S03]  /*10c50*/  STS.U16 [R15+UR8+0x1f80], R11 ;  /* 0x001f800b0f007988 */ /* 0x000fe60008000408 */
[----:B0-----:R-:W-:Y:S02]  /*10c60*/  LEA.HI.X.SX32 R12, R7, R4, 0x1, P0 ;  /* 0x00000004070c7211 */ /* 0x001fe400000f0eff */
[----:B------:R-:W-:Y:S01]  /*10c70*/  PRMT R7, RZ, 0x7610, R7 ;  /* 0x00007610ff077816 */ /* 0x000fe20000000007 */
[----:B------:R-:W-:Y:S04]  /*10c80*/  STL [R1+0x3a4], R8 ;  /* 0x0003a40801007387 */ /* 0x000fe80000100800 */
[----:B------:R-:W-:Y:S04]  /*10c90*/  STL [R1+0x3a0], R12 ;  /* 0x0003a00c01007387 */ /* 0x000fe80000100800 */
[----:B--2---:R0:W-:Y:S02]  /*10ca0*/  STS.U16 [R15+UR8+0x2380], R9 ;  /* 0x002380090f007988 */ /* 0x0041e40008000408 */
[----:B0-----:R-:W-:-:S05]  /*10cb0*/  @P3 IMAD.MOV.U32 R9, RZ, RZ, R12 ;  /* 0x000000ffff093224 */ /* 0x001fca00078e000c */
[----:B------:R0:W2:Y:S02]  /*10cc0*/  @P3 LDG.E.U16 R7, desc[UR24][R8.64] ;  /* 0x0000001808073981 */ /* 0x0000a4000c1e1500 */
[----:B0-----:R-:W-:-:S05]  /*10cd0*/  IMAD R8, R77, UR7, RZ ;  /* 0x000000074d087c24 */ /* 0x001fca000f8e02ff */
[----:B------:R-:W-:-:S04]  /*10ce0*/  LEA R9, P0, R8, R5, 0x1 ;  /* 0x0000000508097211 */ /* 0x000fc800078008ff */
[----:B------:R-:W-:Y:S01]  /*10cf0*/  LEA.HI.X.SX32 R11, R8, R4, 0x1, P0 ;  /* 0x00000004080b7211 */ /* 0x000fe200000f0eff */
[----:B------:R0:W-:Y:S01]  /*10d00*/  STL [R1+0x3d4], R9 ;  /* 0x0003d40901007387 */ /* 0x0001e20000100800 */
[----:B------:R-:W-:-:S03]  /*10d10*/  @P3 IMAD.MOV.U32 R8, RZ, RZ, R9 ;  /* 0x000000ffff083224 */ /* 0x000fc600078e0009 */
[----:B---3--:R-:W-:Y:S01]  /*10d20*/  STS.U16 [R15+UR8+0x2780], R10 ;  /* 0x0027800a0f007988 */ /* 0x008fe20008000408 */
[----:B0-----:R-:W-:-:S03]  /*10d30*/  @P3 IMAD.MOV.U32 R9, RZ, RZ, R11 ;  /* 0x000000ffff093224 */ /* 0x001fc600078e000b */
[----:B----4-:R0:W-:Y:S02]  /*10d40*/  STS.U16 [R15+UR8+0x2b80], R6 ;  /* 0x002b80060f007988 */ /* 0x0101e40008000408 */
[----:B0-----:R-:W-:-:S06]  /*10d50*/  PRMT R6, RZ, 0x7610, R6 ;  /* 0x00007610ff067816 */ /* 0x001fcc0000000006 */
[----:B------:R0:W3:Y:S02]  /*10d60*/  @P3 LDG.E.U16 R6, desc[UR24][R8.64] ;  /* 0x0000001808063981 */ /* 0x0000e4000c1e1500 */
[----:B0-----:R-:W-:-:S05]  /*10d70*/  IMAD R8, R83, UR7, RZ ;  /* 0x0000000753087c24 */ /* 0x001fca000f8e02ff */
[CC--:B------:R-:W-:Y:S01]  /*10d80*/  LEA R9, P0, R8.reuse, R5.reuse, 0x1 ;  /* 0x0000000508097211 */ /* 0x0c0fe200078008ff */
[----:B------:R-:W-:Y:S03]  /*10d90*/  STL [R1+0x3d0], R11 ;  /* 0x0003d00b01007387 */ /* 0x000fe60000100800 */
[----:B------:R-:W-:Y:S01]  /*10da0*/  LEA.HI.X.SX32 R8, R8, R4, 0x1, P0 ;  /* 0x0000000408087211 */ /* 0x000fe200000f0eff */
[----:B--2---:R0:W-:Y:S02]  /*10db0*/  STS.U16 [R15+UR8+0x2f80], R7 ;  /* 0x002f80070f007988 */ /* 0x0041e40008000408 */
[----:B0-----:R-:W-:Y:S02]  /*10dc0*/  IMAD R7, R0, UR7, RZ ;  /* 0x0000000700077c24 */ /* 0x001fe4000f8e02ff */
[----:B------:R-:W5:Y:S04]  /*10dd0*/  LDL.LU R0, [R1+0x74c] ;  /* 0x00074c0001007983 */ /* 0x000f680000300800 */
[----:B------:R0:W-:Y:S01]  /*10de0*/  STL [R1+0x404], R9 ;  /* 0x0004040901007387 */ /* 0x0001e20000100800 */
[----:B------:R-:W-:-:S03]  /*10df0*/  LEA R5, P0, R7, R5, 0x1 ;  /* 0x0000000507057211 */ /* 0x000fc600078008ff */
[----:B------:R1:W-:Y:S01]  /*10e00*/  STL [R1+0x400], R8 ;  /* 0x0004000801007387 */ /* 0x0003e20000100800 */
[----:B0-----:R-:W-:-:S04]  /*10e10*/  @P3 LOP3.LUT R9, R9, R8, RZ, 0x3c, !PT ;  /* 0x0000000809093212 */ /* 0x001fc800078e3cff */
[----:B-1----:R-:W-:Y:S02]  /*10e20*/  @P3 LOP3.LUT R8, R9, R8, RZ, 0x3c, !PT ;  /* 0x0000000809083212 */ /* 0x002fe400078e3cff */
[----:B------:R-:W-:Y:S02]  /*10e30*/  LEA.HI.X.SX32 R10, R7, R4, 0x1, P0 ;  /* 0x00000004070a7211 */ /* 0x000fe400000f0eff */
[----:B------:R-:W-:Y:S02]  /*10e40*/  @P3 LOP3.LUT R9, R9, R8, RZ, 0x3c, !PT ;  /* 0x0000000809093212 */ /* 0x000fe400078e3cff */
[----:B------:R-:W-:Y:S01]  /*10e50*/  PRMT R4, RZ, 0x7610, R4 ;  /* 0x00007610ff047816 */ /* 0x000fe20000000004 */
[----:B---3--:R0:W-:Y:S02]  /*10e60*/  STS.U16 [R15+UR8+0x3380], R6 ;  /* 0x003380060f007988 */ /* 0x0081e40008000408 */
[----:B0-----:R-:W-:-:S06]  /*10e70*/  PRMT R6, RZ, 0x7610, R6 ;  /* 0x00007610ff067816 */ /* 0x001fcc0000000006 */
[----:B------:R0:W2:Y:S02]  /*10e80*/  @P3 LDG.E.U16 R6, desc[UR24][R8.64] ;  /* 0x0000001808063981 */ /* 0x0000a4000c1e1500 */
[----:B0-----:R-:W-:Y:S02]  /*10e90*/  @P3 IMAD.MOV.U32 R8, RZ, RZ, R5 ;  /* 0x000000ffff083224 */ /* 0x001fe400078e0005 */
[----:B------:R-:W-:-:S05]  /*10ea0*/  @P3 IMAD.MOV.U32 R9, RZ, RZ, R10 ;  /* 0x000000ffff093224 */ /* 0x000fca00078e000a */
[----:B------:R-:W3:Y:S01]  /*10eb0*/  @P3 LDG.E.U16 R4, desc[UR24][R8.64] ;  /* 0x0000001808043981 */ /* 0x000ee2000c1e1500 */
[----:B------:R-:W-:Y:S02]  /*10ec0*/  UIADD3 UR12, UPT, UPT, UR8, 0x8000, URZ ;  /* 0x00008000080c7890 */ /* 0x000fe4000fffe0ff */
[----:B------:R-:W-:Y:S02]  /*10ed0*/  USHF.L.U32 UR7, UR14, 0x7, URZ ;  /* 0x000000070e077899 */ /* 0x000fe400080006ff */
[----:B------:R-:W-:Y:S01]  /*10ee0*/  USHF.R.U32.HI UR14, URZ, 0x4, UR12 ;  /* 0x00000004ff0e7899 */ /* 0x000fe2000801160c */
[----:B------:R0:W-:Y:S01]  /*10ef0*/  STL [R1+0x178], R5 ;  /* 0x0001780501007387 */ /* 0x0001e20000100800 */
[----:B------:R-:W-:Y:S02]  /*10f00*/  USHF.R.S32.HI UR6, URZ, 0x1f, UR26 ;  /* 0x0000001fff067899 */ /* 0x000fe4000801141a */
[----:B------:R-:W-:Y:S01]  /*10f10*/  USGXT.U32 UR14, UR14, 0xe ;  /* 0x0000000e0e0e789a */ /* 0x000fe20008000000 */
[----:B------:R0:W-:Y:S01]  /*10f20*/  STL [R1+0x174], R10 ;  /* 0x0001740a01007387 */ /* 0x0001e20000100800 */
[----:B------:R-:W-:-:S02]  /*10f30*/  ULEA.HI UR13, UR6, UR26, URZ, 0x7 ;  /* 0x0000001a060d7291 */ /* 0x000fc4000f8f38ff */
[----:B------:R-:W-:Y:S02]  /*10f40*/  UIADD3 UR20, UP3, UPT, UR14, 0x2, URZ ;  /* 0x000000020e147890 */ /* 0x000fe4000ff7e0ff */
[----:B------:R-:W-:Y:S01]  /*10f50*/  UISETP.NE.U32.AND UP1, UPT, UR16, URZ, UPT ;  /* 0x000000ff1000728c */ /* 0x000fe2000bf25070 */
[----:B------:R-:W-:Y:S01]  /*10f60*/  UMOV UR5, URZ ;  /* 0x000000ff00057c82 */ /* 0x000fe20008000000 */
[----:B------:R-:W-:Y:S02]  /*10f70*/  UIADD3 UR6, UPT, UPT, UR8, 0x14000, URZ ;  /* 0x0001400008067890 */ /* 0x000fe4000fffe0ff */
[----:B------:R-:W-:Y:S02]  /*10f80*/  USHF.R.S32.HI UR13, URZ, 0x7, UR13 ;  /* 0x00000007ff0d7899 */ /* 0x000fe4000801140d */
[----:B------:R-:W-:Y:S02]  /*10f90*/  UIADD3.X UR27, UPT, UPT, UR5, 0x40004040, URZ, UP3, !UPT ;  /* 0x40004040051b7890 */ /* 0x000fe40009ffe4ff */
[----:B------:R-:W-:-:S02]  /*10fa0*/  UISETP.LT.OR UP3, UPT, UR26, 0x80, UP1 ;  /* 0x000000801a00788c */ /* 0x000fc40008f61670 */
[----:B------:R-:W-:Y:S02]  /*10fb0*/  USHF.R.U32.HI UR6, URZ, 0x4, UR6 ;  /* 0x00000004ff067899 */ /* 0x000fe40008011606 */
[----:B------:R-:W-:Y:S02]  /*10fc0*/  UISETP.LT.AND UP2, UPT, UR13, 0x1, UPT ;  /* 0x000000010d00788c */ /* 0x000fe4000bf41270 */
[----:B------:R-:W-:Y:S02]  /*10fd0*/  USGXT.U32 UR12, UR6, 0xe ;  /* 0x0000000e060c789a */ /* 0x000fe40008000000 */
[----:B------:R-:W-:Y:S02]  /*10fe0*/  USEL UR13, UR13, 0x1, !UP2 ;  /* 0x000000010d0d7887 */ /* 0x000fe4000d000000 */
[----:B------:R-:W-:Y:S02]  /*10ff0*/  UIADD3 UR21, UP2, UPT, UR12, 0x80, URZ ;  /* 0x000000800c157890 */ /* 0x000fe4000ff5e0ff */
[----:B------:R-:W-:Y:S01]  /*11000*/  UIADD3 UR13, UPT, UPT, UR13, -0x1, URZ ;  /* 0xffffffff0d0d7890 */ /* 0x000fe2000fffe0ff */
[----:B------:R-:W-:Y:S01]  /*11010*/  UMOV UR4, URZ ;  /* 0x000000ff00047c82 */ /* 0x000fe20008000000 */
[----:B------:R-:W-:-:S02]  /*11020*/  USHF.L.U32 UR15, UR15, 0x7, URZ ;  /* 0x000000070f0f7899 */ /* 0x000fc400080006ff */
[----:B------:R-:W-:Y:S02]  /*11030*/  UIADD3.X UR68, UPT, UPT, UR4, 0x40004040, URZ, UP2, !UPT ;  /* 0x4000404004447890 */ /* 0x000fe400097fe4ff */
[----:B------:R-:W-:Y:S01]  /*11040*/  UISETP.NE.U32.AND UP2, UPT, UR13, URZ, UPT ;  /* 0x000000ff0d00728c */ /* 0x000fe2000bf45070 */
[----:B--2---:R0:W-:Y:S04]  /*11050*/  STS.U16 [R15+UR8+0x3780], R6 ;  /* 0x003780060f007988 */ /* 0x0041e80008000408 */
[----:B---3--:R0:W-:Y:S01]  /*11060*/  STS.U16 [R15+UR8+0x3b80], R4 ;  /* 0x003b80040f007988 */ /* 0x0081e20008000408 */
[----:B------:R1:W-:Y:S06]  /*11070*/  MEMBAR.ALL.CTA ;  /* 0x0000000000007992 */ /* 0x0003ec0000008000 */
[----:B-1----:R-:W1:Y:S02]  /*11080*/  FENCE.VIEW.ASYNC.S ;  /* 0x00000000000073c6 */ /* 0x002e640000000000 */
[----:B-1----:R-:W-:Y:S06]  /*11090*/  BAR.SYNC.DEFER_BLOCKING 0x0 ;  /* 0x0000000000007b1d */ /* 0x002fec0000010000 */
[----:B------:R-:W-:Y:S05]  /*110a0*/  BRA.U UP3, `(.L_x_6) ;  /* 0x0000000103d87547 */ /* 0x000fea000b800000 */
[----:B------:R-:W-:Y:S02]  /*110b0*/  USHF.R.U32.HI UR18, URZ, 0x4, UR8 ;  /* 0x00000004ff127899 */ /* 0x000fe40008011608 */
[----:B------:R-:W-:Y:S02]  /*110c0*/  UIADD3 UR5, UPT, UPT, UR8, 0x10000, URZ ;  /* 0x0001000008057890 */ /* 0x000fe4000fffe0ff */
[----:B------:R-:W-:Y:S02]  /*110d0*/  USGXT.U32 UR18, UR18, 0xe ;  /* 0x0000000e1212789a */ /* 0x000fe40008000000 */
[----:B------:R-:W-:Y:S02]  /*110e0*/  USHF.R.U32.HI UR5, URZ, 0x4, UR5 ;  /* 0x00000004ff057899 */ /* 0x000fe40008011605 */
[----:B------:R-:W-:Y:S02]  /*110f0*/  UIADD3 UR36, UP3, UPT, UR18, 0x2, URZ ;  /* 0x0000000212247890 */ /* 0x000fe4000ff7e0ff */
[----:B------:R-:W-:Y:S01]  /*11100*/  USGXT.U32 UR16, UR5, 0xe ;  /* 0x0000000e0510789a */ /* 0x000fe20008000000 */
[----:B------:R-:W-:Y:S01]  /*11110*/  UMOV UR4, URZ ;  /* 0x000000ff00047c82 */ /* 0x000fe20008000000 */
[----:B------:R-:W-:Y:S01]  /*11120*/  UMOV UR6, URZ ;  /* 0x000000ff00067c82 */ /* 0x000fe20008000000 */
[----:B------:R-:W-:-:S02]  /*11130*/  UIADD3.X UR37, UPT, UPT, UR4, 0x40004040, URZ, UP3, !UPT ;  /* 0x4000404004257890 */ /* 0x000fc40009ffe4ff */
[----:B------:R-:W-:Y:S01]  /*11140*/  UIADD3 UR44, UP3, UPT, UR16, 0x80, URZ ;  /* 0x00000080102c7890 */ /* 0x000fe2000ff7e0ff */
[----:B------:R-:W-:Y:S01]  /*11150*/  UMOV UR4, UR11 ;  /* 0x0000000b00047c82 */ /* 0x000fe20008000000 */
[----:B------:R-:W-:Y:S02]  /*11160*/  UMOV UR5, URZ ;  /* 0x000000ff00057c82 */ /* 0x000fe40008000000 */
[----:B------:R-:W-:Y:S01]  /*11170*/  UIADD3.X UR45, UPT, UPT, UR6, 0x40004040, URZ, UP3, !UPT ;  /* 0x40004040062d7890 */ /* 0x000fe20009ffe4ff */
[----:B------:R-:W-:Y:S01]  /*11180*/  UMOV UR69, UR4 ;  /* 0x0000000400457c82 */ /* 0x000fe20008000000 */
[----:B------:R-:W-:Y:S02]  /*11190*/  UIADD3.64 UR4, UPT, UPT, UR36, 0x2, URZ ;  /* 0x0000000224047897 */ /* 0x000fe4000fffe0ff */
[----:B------:R-:W-:Y:S02]  /*111a0*/  UIADD3.64 UR56, UPT, UPT, UR44, 0x80, URZ ;  /* 0x000000802c387897 */ /* 0x000fe4000fffe0ff */
[----:B------:R-:W-:-:S02]  /*111b0*/  UIADD3.64 UR46, UPT, UPT, UR36, 0x4, URZ ;  /* 0x00000004242e7897 */ /* 0x000fc4000fffe0ff */
[----:B------:R-:W-:Y:S02]  /*111c0*/  UIADD3.64 UR58, UPT, UPT, UR44, 0x100, URZ ;  /* 0x000001002c3a7897 */ /* 0x000fe4000fffe0ff */
[----:B------:R-:W-:Y:S02]  /*111d0*/  UIADD3.64 UR48, UPT, UPT, UR36, 0x3fe, URZ ;  /* 0x000003fe24307897 */ /* 0x000fe4000fffe0ff */
[----:B------:R-:W-:Y:S02]  /*111e0*/  UIADD3.64 UR60, UPT, UPT, UR44, 0x180, URZ ;  /* 0x000001802c3c7897 */ /* 0x000fe4000fffe0ff */
[----:B------:R-:W-:Y:S02]  /*111f0*/  UIADD3.64 UR50, UPT, UPT, UR36, 0x400, URZ ;  /* 0x0000040024327897 */ /* 0x000fe4000fffe0ff */
[----:B------:R-:W-:Y:S02]  /*11200*/  UIADD3.64 UR62, UPT, UPT, UR44, 0x200, URZ ;  /* 0x000002002c3e7897 */ /* 0x000fe4000fffe0ff */
[----:B------:R-:W-:-:S02]  /*11210*/  UIADD3.64 UR52, UPT, UPT, UR36, 0x402, URZ ;  /* 0x0000040224347897 */ /* 0x000fc4000fffe0ff */
[----:B------:R-:W-:Y:S01]  /*11220*/  UIADD3.64 UR64, UPT, UPT, UR44, 0x280, URZ ;  /* 0x000002802c407897 */ /* 0x000fe2000fffe0ff */
[----:B------:R-:W-:Y:S01]  /*11230*/  UMOV UR40, 0x0 ;  /* 0x0000000000287882 */ /* 0x000fe20000000000 */
[----:B------:R-:W-:Y:S01]  /*11240*/  UMOV UR41, 0x4208010 ;  /* 0x0420801000297882 */ /* 0x000fe20000000000 */
[----:B------:R-:W-:Y:S01]  /*11250*/  UIADD3.64 UR54, UPT, UPT, UR36, 0x404, URZ ;  /* 0x0000040424367897 */ /* 0x000fe2000fffe0ff */
[----:B------:R-:W-:Y:S01]  /*11260*/  UMOV UR19, 0x40004040 ;  /* 0x4000404000137882 */ /* 0x000fe20000000000 */
[----:B------:R-:W-:Y:S01]  /*11270*/  UIADD3.64 UR66, UPT, UPT, UR44, 0x300, URZ ;  /* 0x000003002c427897 */ /* 0x000fe2000fffe0ff */
[----:B------:R-:W-:Y:S01]  /*11280*/  UMOV UR17, 0x40004040 ;  /* 0x4000404000117882 */ /* 0x000fe20000000000 */
[----:B------:R-:W-:Y:S01]  /*11290*/  UMOV UR38, 0x0 ;  /* 0x0000000000267882 */ /* 0x000fe20000000000 */
[----:B------:R-:W-:Y:S01]  /*112a0*/  UMOV UR39, 0x4208010 ;  /* 0x0420801000277882 */ /* 0x000fe20000000000 */
[----:B------:R-:W-:Y:S01]  /*112b0*/  UMOV UR34, 0x0 ;  /* 0x0000000000227882 */ /* 0x000fe20000000000 */
[----:B------:R-:W-:Y:S01]  /*112c0*/  UMOV UR35, 0x4208010 ;  /* 0x0420801000237882 */ /* 0x000fe20000000000 */
[----:B------:R1:W-:Y:S01]  /*112d0*/  UTCHMMA gdesc[UR16], gdesc[UR18], tmem[UR9], tmem[UR40], idesc[UR41], !UPT ;  /* 0x00ff2812100075ea */ /* 0x0003e2000f800009 */
[----:B------:R-:W-:Y:S01]  /*112e0*/  UMOV UR32, 0x0 ;  /* 0x0000000000207882 */ /* 0x000fe20000000000 */
[----:B------:R-:W-:Y:S01]  /*112f0*/  UMOV UR33, 0x4208010 ;  /* 0x0420801000217882 */ /* 0x000fe20000000000 */
[----:B------:R1:W-:Y:S01]  /*11300*/  UTCHMMA gdesc[UR44], gdesc[UR36], tmem[UR9], tmem[UR38], idesc[UR39], UPT ;  /* 0x00ff26242c0075ea */ /* 0x0003e2000b800009 */
        /* <DEDUP_REMOVED lines=12> */
[----:B------:R1:W-:Y:S01]  /*113d0*/  UTCHMMA gdesc[UR64], gdesc[UR52], tmem[UR9], tmem[UR22], idesc[UR23], UPT ;  /* 0x00ff1634400075ea */ /* 0x0003e2000b800009 */
[----:B------:R1:W-:Y:S01]  /*113e0*/  UTCHMMA gdesc[UR66], gdesc[UR54], tmem[UR9], tmem[UR42], idesc[UR43], UPT ;  /* 0x00ff2a36420075ea */ /* 0x0003e2000b800009 */
[----:B------:R1:W-:Y:S01]  /*113f0*/  UTCBAR [UR69], URZ ;  /* 0x000000ff450073e9 */ /* 0x0003e200080000ff */
[----:B------:R-:W-:Y:S01]  /*11400*/  NOP ;  /* 0x0000000000007918 */ /* 0x000fe20000000000 */
.L_x_6:
[----:B------:R-:W-:Y:S01]  /*11410*/  UMOV UR6, URZ ;  /* 0x000000ff00067c82 */ /* 0x000fe20008000000 */
[----:B-1----:R-:W-:Y:S01]  /*11420*/  UMOV UR4, URZ ;  /* 0x000000ff00047c82 */ /* 0x002fe20008000000 */
[----:B------:R-:W-:Y:S01]  /*11430*/  UMOV UR16, UR21 ;  /* 0x0000001500107c82 */ /* 0x000fe20008000000 */
[----:B------:R-:W-:Y:S01]  /*11440*/  UMOV UR17, UR68 ;  /* 0x0000004400117c82 */ /* 0x000fe20008000000 */
[----:B------:R-:W-:Y:S01]  /*11450*/  UMOV UR18, UR20 ;  /* 0x0000001400127c82 */ /* 0x000fe20008000000 */
[----:B------:R-:W-:Y:S01]  /*11460*/  UMOV UR19, UR27 ;  /* 0x0000001b00137c82 */ /* 0x000fe20008000000 */
[----:B------:R-:W-:Y:S05]  /*11470*/  BRA.U !UP2, `(.L_x_7) ;  /* 0x000000b50a3c7547 */ /* 0x000fea000b800000 */
[----:B------:R-:W-:Y:S02]  /*11480*/  USHF.R.S32.HI UR66, URZ, 0x1f, UR7 ;  /* 0x0000001fff427899 */ /* 0x000fe40008011407 */
[----:B------:R-:W-:Y:S02]  /*11490*/  USHF.R.S32.HI UR27, URZ, 0x1f, UR15 ;  /* 0x0000001fff1b7899 */ /* 0x000fe4000801140f */
[----:B------:R-:W-:Y:S02]  /*114a0*/  USHF.L.U32 UR70, UR7, 0x1, URZ ;  /* 0x0000000107467899 */ /* 0x000fe400080006ff */
[----:B------:R-:W-:Y:S02]  /*114b0*/  USHF.L.U64.HI UR66, UR7, 0x1, UR66 ;  /* 0x0000000107427899 */ /* 0x000fe40008010242 */
        /* <DEDUP_REMOVED lines=8> */
[----:B------:R-:W-:Y:S02]  /*11540*/  UIADD3.64 UR44, UPT, UPT, UR16, 0x280, URZ ;  /* 0x00000280102c7897 */ /* 0x000fe4000fffe0ff */
[----:B------:R-:W-:Y:S02]  /*11550*/  UIADD3.64 UR46, UPT, UPT, UR18, 0x402, URZ ;  /* 0x00000402122e7897 */ /* 0x000fe4000fffe0ff */
[----:B------:R-:W-:Y:S01]  /*11560*/  UIADD3.64 UR48, UPT, UPT, UR16, 0x300, URZ ;  /* 0x0000030010307897 */ /* 0x000fe2000fffe0ff */
[----:B------:R-:W1:Y:S01]  /*11570*/  LDCU UR68, c[0x0][0x3a0] ;  /* 0x00007400ff4477ac */ /* 0x000e620008000800 */
[----:B------:R-:W-:Y:S02]  /*11580*/  UIADD3.64 UR50, UPT, UPT, UR18, 0x404, URZ ;  /* 0x0000040412327897 */ /* 0x000fe4000fffe0ff */
[----:B------:R-:W-:Y:S02]  /*11590*/  USHF.L.U32 UR69, UR15, 0x1, URZ ;  /* 0x000000010f457899 */ /* 0x000fe400080006ff */
[----:B------:R-:W-:Y:S01]  /*115a0*/  USHF.L.U64.HI UR27, UR15, 0x1, UR27 ;  /* 0x000000010f1b7899 */ /* 0x000fe2000801021b */
[----:B------:R-:W-:Y:S01]  /*115b0*/  UMOV UR67, 0x1 ;  /* 0x0000000100437882 */ /* 0x000fe20000000000 */
[----:B------:R-:W-:-:S10]  /*115c0*/  UMOV UR7, URZ ;  /* 0x000000ff00077c82 */ /* 0x000fd40008000000 */
.L_x_10:
[----:B------:R-:W2:Y:S04]  /*115d0*/  LDL.LU R18, [R1+0x4b0] ;  /* 0x0004b00001127983 */ /* 0x000ea80000300800 */
[----:B------:R-:W3:Y:S04]  /*115e0*/  LDL.LU R17, [R1+0x454] ;  /* 0x0004540001117983 */ /* 0x000ee80000300800 */
[----:B------:R-:W4:Y:S04]  /*115f0*/  LDL.LU R16, [R1+0x44c] ;  /* 0x00044c0001107983 */ /* 0x000f280000300800 */
[----:B0-----:R-:W4:Y:S04]  /*11600*/  LDL.LU R15, [R1+0x444] ;  /* 0x00044400010f7983 */ /* 0x001f280000300800 */
[----:B------:R-:W4:Y:S04]  /*11610*/  LDL.LU R14, [R1+0x43c] ;  /* 0x00043c00010e7983 */ /* 0x000f280000300800 */
[----:B------:R-:W4:Y:S04]  /*11620*/  LDL.LU R13, [R1+0x4ac] ;  /* 0x0004ac00010d7983 */ /* 0x000f280000300800 */
[----:B------:R-:W4:Y:S04]  /*11630*/  LDL.LU R12, [R1+0x434] ;  /* 0x00043400010c7983 */ /* 0x000f280000300800 */
[----:B------:R-:W4:Y:S04]  /*11640*/  LDL.LU R7, [R1+0x450] ;  /* 0x0004500001077983 */ /* 0x000f280000300800 */
[----:B------:R-:W4:Y:S04]  /*11650*/  LDL.LU R6, [R1+0x4a8] ;  /* 0x0004a80001067983 */ /* 0x000f280000300800 */
[----:B------:R-:W4:Y:S04]  /*11660*/  LDL.LU R11, [R1+0x448] ;  /* 0x00044800010b7983 */ /* 0x000f280000300800 */
[----:B------:R-:W4:Y:S04]  /*11670*/  LDL.LU R9, [R1+0x4a0] ;  /* 0x0004a00001097983 */ /* 0x000f280000300800 */
[----:B------:R-:W4:Y:S04]  /*11680*/  LDL.LU R5, [R1+0x440] ;  /* 0x0004400001057983 */ /* 0x000f280000300800 */
[----:B------:R-:W4:Y:S01]  /*11690*/  LDL.LU R8, [R1+0x178] ;  /* 0x0001780001087983 */ /* 0x000f220000300800 */
[----:B------:R-:W-:-:S02]  /*116a0*/  UIADD3 UR6, UPT, UPT, UR6, 0x1, URZ ;  /* 0x0000000106067890 */ /* 0x000fc4000fffe0ff */
[----:B------:R-:W-:Y:S01]  /*116b0*/  USHF.L.U32 UR4, UR4, 0x1f, URZ ;  /* 0x0000001f04047899 */ /* 0x000fe200080006ff */
[----:B------:R-:W0:Y:S01]  /*116c0*/  S2R R10, SR_TID.X ;  /* 0x00000000000a7919 */ /* 0x000e220000002100 */
[----:B-1----:R-:W-:Y:S01]  /*116d0*/  UIMAD UR5, UR6, -0x80, UR68 ;  /* 0xffffff80060578a4 */ /* 0x002fe2000f8e0244 */
[----:B0-----:R-:W-:-:S04]  /*116e0*/  SHF.R.U32.HI R4, RZ, 0x6, R10 ;  /* 0x00000006ff047819 */ /* 0x001fc8000001160a */
[----:B------:R-:W-:-:S04]  /*116f0*/  SGXT.U32 R4, R4, 0x1 ;  /* 0x000000010404781a */ /* 0x000fc80000000000 */
[----:B------:R-:W-:Y:S02]  /*11700*/  ISETP.GE.AND P0, PT, R4, UR5, PT ;  /* 0x0000000504007c0c */ /* 0x000fe4000bf06270 */
[----:B--2---:R-:W-:Y:S02]  /*11710*/  IADD3 R18, P6, PT, R18, UR69, RZ ;  /* 0x0000004512127c10 */ /* 0x004fe4000ffde0ff */
[----:B---3--:R-:W-:-:S03]  /*11720*/  IADD3 R17, P1, PT, R17, UR69, RZ ;  /* 0x0000004511117c10 */ /* 0x008fc6000ff3e0ff */
[----:B------:R-:W-:Y:S01]  /*11730*/  STL [R1+0x4b0], R18 ;  /* 0x0004b01201007387 */ /* 0x000fe20000100800 */
[----:B----4-:R-:W-:-:S03]  /*11740*/  IADD3 R16, P3, PT, R16, UR69, RZ ;  /* 0x0000004510107c10 */ /* 0x010fc6000ff7e0ff */
[----:B------:R-:W-:Y:S01]  /*11750*/  STL [R1+0x454], R17 ;  /* 0x0004541101007387 */ /* 0x000fe20000100800 */
[----:B------:R-:W-:-:S03]  /*11760*/  IADD3 R15, P4, PT, R15, UR69, RZ ;  /* 0x000000450f0f7c10 */ /* 0x000fc6000ff9e0ff */
[----:B------:R-:W-:Y:S01]  /*11770*/  STL [R1+0x44c], R16 ;  /* 0x00044c1001007387 */ /* 0x000fe20000100800 */
[----:B------:R-:W-:-:S03]  /*11780*/  IADD3 R14, P5, PT, R14, UR69, RZ ;  /* 0x000000450e0e7c10 */ /* 0x000fc6000ffbe0ff */
[----:B------:R-:W-:Y:S01]  /*11790*/  STL [R1+0x444], R15 ;  /* 0x0004440f01007387 */ /* 0x000fe20000100800 */
[----:B------:R-:W-:-:S03]  /*117a0*/  IADD3.X R13, PT, PT, R13, UR27, RZ, P6, !PT ;  /* 0x0000001b0d0d7c10 */ /* 0x000fc6000b7fe4ff */
[----:B------:R-:W-:Y:S01]  /*117b0*/  STL [R1+0x43c], R14 ;  /* 0x00043c0e01007387 */ /* 0x000fe20000100800 */
[----:B------:R-:W-:-:S03]  /*117c0*/  IADD3 R12, P6, PT, R12, UR69, RZ ;  /* 0x000000450c0c7c10 */ /* 0x000fc6000ffde0ff */
[----:B------:R-:W-:Y:S01]  /*117d0*/  STL [R1+0x4ac], R13 ;  /* 0x0004ac0d01007387 */ /* 0x000fe20000100800 */
[----:B------:R-:W-:Y:S02]  /*117e0*/  IADD3.X R7, PT, PT, R7, UR27, RZ, P1, !PT ;  /* 0x0000001b07077c10 */ /* 0x000fe40008ffe4ff */
[----:B------:R-:W-:-:S03]  /*117f0*/  IADD3 R6, P1, PT, R6, UR69, RZ ;  /* 0x0000004506067c10 */ /* 0x000fc6000ff3e0ff */
[----:B------:R0:W-:Y:S01]  /*11800*/  STL [R1+0x450], R7 ;  /* 0x0004500701007387 */ /* 0x0001e20000100800 */
[----:B------:R-:W-:-:S03]  /*11810*/  IADD3.X R11, PT, PT, R11, UR27, RZ, P3, !PT ;  /* 0x0000001b0b0b7c10 */ /* 0x000fc60009ffe4ff */
[----:B------:R-:W-:Y:S01]  /*11820*/  STL [R1+0x434], R12 ;  /* 0x0004340c01007387 */ /* 0x000fe20000100800 */
[----:B------:R-:W-:-:S03]  /*11830*/  IADD3 R9, P3, PT, R9, UR69, RZ ;  /* 0x0000004509097c10 */ /* 0x000fc6000ff7e0ff */
[----:B0-----:R-:W2:Y:S01]  /*11840*/  LDL.LU R7, [R1+0x438] ;  /* 0x0004380001077983 */ /* 0x001ea20000300800 */
[----:B------:R-:W-:-:S03]  /*11850*/  IADD3.X R5, PT, PT, R5, UR27, RZ, P4, !PT ;  /* 0x0000001b05057c10 */ /* 0x000fc6000a7fe4ff */
[----:B------:R0:W-:Y:S01]  /*11860*/  STL [R1+0x4a8], R6 ;  /* 0x0004a80601007387 */ /* 0x0001e20000100800 */
[----:B------:R-:W-:-:S03]  /*11870*/  IADD3 R8, P4, PT, R8, UR69, RZ ;  /* 0x0000004508087c10 */ /* 0x000fc6000ff9e0ff */
[----:B0-----:R-:W3:Y:S04]  /*11880*/  LDL.LU R6, [R1+0x42c] ;  /* 0x00042c0001067983 */ /* 0x001ee80000300800 */
[----:B------:R-:W4:Y:S04]  /*11890*/  LDL.LU R32, [R1+0x430] ;  /* 0x0004300001207983 */ /* 0x000f280000300800 */
[----:B------:R-:W-:Y:S04]  /*118a0*/  STL [R1+0x448], R11 ;  /* 0x0004480b01007387 */ /* 0x000fe80000100800 */
[----:B------:R-:W4:Y:S04]  /*118b0*/  LDL.LU R31, [R1+0x424] ;  /* 0x00042400011f7983 */ /* 0x000f280000300800 */
[----:B------:R-:W-:Y:S04]  /*118c0*/  STL [R1+0x4a0], R9 ;  /* 0x0004a00901007387 */ /* 0x000fe80000100800 */
[----:B------:R-:W4:Y:S04]  /*118d0*/  LDL.LU R30, [R1+0x4a4] ;  /* 0x0004a400011e7983 */ /* 0x000f280000300800 */
[----:B------:R0:W-:Y:S04]  /*118e0*/  STL [R1+0x440], R5 ;  /* 0x0004400501007387 */ /* 0x0001e80000100800 */
[----:B0-----:R-:W4:Y:S04]  /*118f0*/  LDL.LU R5, [R1+0x41c] ;  /* 0x00041c0001057983 */ /* 0x001f280000300800 */
[----:B------:R-:W4:Y:S04]  /*11900*/  LDL.LU R29, [R1+0x49c] ;  /* 0x00049c00011d7983 */ /* 0x000f280000300800 */
[----:B------:R-:W4:Y:S04]  /*11910*/  LDL.LU R28, [R1+0x414] ;  /* 0x00041400011c7983 */ /* 0x000f280000300800 */
[----:B------:R-:W4:Y:S04]  /*11920*/  LDL.LU R27, [R1+0x174] ;  /* 0x00017400011b7983 */ /* 0x000f280000300800 */
[----:B------:R0:W-:Y:S04]  /*11930*/  STL [R1+0x178], R8 ;  /* 0x0001780801007387 */ /* 0x0001e80000100800 */
        /* <DEDUP_REMOVED lines=16> */
[----:B0-----:R-:W4:Y:S04]  /*11a40*/  LDL.LU R8, [R1+0x3dc] ;  /* 0x0003dc0001087983 */ /* 0x001f280000300800 */
[----:B------:R-:W4:Y:S04]  /*11a50*/  LDL.LU R4, [R1+0x3f8] ;  /* 0x0003f80001047983 */ /* 0x000f280000300800 */
[----:B------:R-:W4:Y:S01]  /*11a60*/  LDL.LU R9, [R1+0x488] ;  /* 0x0004880001097983 */ /* 0x000f220000300800 */
[----:B--2---:R-:W-:-:S05]  /*11a70*/  IADD3.X R7, PT, PT, R7, UR27, RZ, P5, !PT ;  /* 0x0000001b07077c10 */ /* 0x004fca000affe4ff */
[----:B------:R0:W-:Y:S01]  /*11a80*/  STL [R1+0x438], R7 ;  /* 0x0004380701007387 */ /* 0x0001e20000100800 */
[----:B---3--:R-:W-:-:S03]  /*11a90*/  IADD3 R6, P5, PT, R6, UR69, RZ ;  /* 0x0000004506067c10 */ /* 0x008fc6000ffbe0ff */
[----:B0-----:R-:W2:Y:S01]  /*11aa0*/  LDL.LU R7, [R1+0x3f0] ;  /* 0x0003f00001077983 */ /* 0x001ea20000300800 */
[----:B----4-:R-:W-:-:S03]  /*11ab0*/  IADD3.X R32, PT, PT, R32, UR27, RZ, P6, !PT ;  /* 0x0000001b20207c10 */ /* 0x010fc6000b7fe4ff */
[----:B------:R0:W-:Y:S01]  /*11ac0*/  STL [R1+0x42c], R6 ;  /* 0x00042c0601007387 */ /* 0x0001e20000100800 */
[----:B------:R-:W-:-:S03]  /*11ad0*/  IADD3 R31, P6, PT, R31, UR69, RZ ;  /* 0x000000451f1f7c10 */ /* 0x000fc6000ffde0ff */
[----:B0-----:R-:W3:Y:S01]  /*11ae0*/  LDL.LU R6, [R1+0x480] ;  /* 0x0004800001067983 */ /* 0x001ee20000300800 */
[----:B------:R-:W-:-:S03]  /*11af0*/  IADD3.X R30, PT, PT, R30, UR27, RZ, P1, !PT ;  /* 0x0000001b1e1e7c10 */ /* 0x000fc60008ffe4ff */
[----:B------:R-:W-:Y:S01]  /*11b00*/  STL [R1+0x430], R32 ;  /* 0x0004302001007387 */ /* 0x000fe20000100800 */
[----:B------:R-:W-:Y:S02]  /*11b10*/  IADD3 R5, P1, PT, R5, UR69, RZ ;  /* 0x0000004505057c10 */ /* 0x000fe4000ff3e0ff */
[----:B------:R-:W-:-:S03]  /*11b20*/  IADD3.X R29, PT, PT, R29, UR27, RZ, P3, !PT ;  /* 0x0000001b1d1d7c10 */ /* 0x000fc60009ffe4ff */
[----:B------:R0:W-:Y:S01]  /*11b30*/  STL [R1+0x41c], R5 ;  /* 0x00041c0501007387 */ /* 0x0001e20000100800 */
[----:B------:R-:W-:-:S03]  /*11b40*/  IADD3 R28, P3, PT, R28, UR69, RZ ;  /* 0x000000451c1c7c10 */ /* 0x000fc6000ff7e0ff */
[----:B------:R-:W-:Y:S01]  /*11b50*/  STL [R1+0x424], R31 ;  /* 0x0004241f01007387 */ /* 0x000fe20000100800 */
[----:B------:R-:W-:-:S03]  /*11b60*/  IADD3.X R27, PT, PT, R27, UR27, RZ, P4, !PT ;  /* 0x0000001b1b1b7c10 */ /* 0x000fc6000a7fe4ff */
[----:B0-----:R-:W4:Y:S04]  /*11b70*/  LDL.LU R5, [R1+0x3e8] ;  /* 0x0003e80001057983 */ /* 0x001f280000300800 */
[----:B------:R-:W-:Y:S01]  /*11b80*/  STL [R1+0x4a4], R30 ;  /* 0x0004a41e01007387 */ /* 0x000fe20000100800 */
[----:B------:R-:W-:-:S03]  /*11b90*/  IADD3 R26, P4, PT, R26, UR69, RZ ;  /* 0x000000451a1a7c10 */ /* 0x000fc6000ff9e0ff */
[----:B------:R-:W-:Y:S01]  /*11ba0*/  STL [R1+0x49c], R29 ;  /* 0x00049c1d01007387 */ /* 0x000fe20000100800 */
[----:B------:R-:W-:-:S03]  /*11bb0*/  IADD3.X R25, PT, PT, R25, UR27, RZ, P5, !PT ;  /* 0x0000001b19197c10 */ /* 0x000fc6000affe4ff */
        /* <DEDUP_REMOVED lines=25> */
[----:B------:R-:W-:Y:S02]  /*11d50*/  IADD3 R12, P6, PT, R12, UR69, RZ ;  /* 0x000000450c0c7c10 */ /* 0x000fe4000ffde0ff */
[----:B------:R-:W-:Y:S01]  /*11d60*/  IADD3.X R11, PT, PT, R11, UR27, RZ, P1, !PT ;  /* 0x0000001b0b0b7c10 */ /* 0x000fe20008ffe4ff */
[----:B------:R-:W-:Y:S01]  /*11d70*/  STL [R1+0x494], R15 ;  /* 0x0004940f01007387 */ /* 0x000fe20000100800 */
[----:B------:R-:W-:-:S03]  /*11d80*/  IADD3 R8, P1, PT, R8, UR69, RZ ;  /* 0x0000004508087c10 */ /* 0x000fc6000ff3e0ff */
[----:B------:R-:W-:Y:S01]  /*11d90*/  STL [R1+0x3ec], R14 ;  /* 0x0003ec0e01007387 */ /* 0x000fe20000100800 */
[----:B------:R-:W-:-:S03]  /*11da0*/  IADD3.X R4, PT, PT, R4, UR27, RZ, P3, !PT ;  /* 0x0000001b04047c10 */ /* 0x000fc60009ffe4ff */
[----:B------:R-:W-:Y:S04]  /*11db0*/  STL [R1+0x48c], R13 ;  /* 0x00048c0d01007387 */ /* 0x000fe80000100800 */
[----:B------:R-:W-:Y:S04]  /*11dc0*/  STL [R1+0x3e4], R12 ;  /* 0x0003e40c01007387 */ /* 0x000fe80000100800 */
[----:B------:R0:W-:Y:S04]  /*11dd0*/  STL [R1+0x3dc], R8 ;  /* 0x0003dc0801007387 */ /* 0x0001e80000100800 */
[----:B------:R-:W-:Y:S04]  /*11de0*/  STL [R1+0x400], R11 ;  /* 0x0004000b01007387 */ /* 0x000fe80000100800 */
[----:B0-----:R-:W4:Y:S04]  /*11df0*/  LDL.LU R8, [R1+0x3d4] ;  /* 0x0003d40001087983 */ /* 0x001f280000300800 */
[----:B------:R0:W-:Y:S04]  /*11e00*/  STL [R1+0x3f8], R4 ;  /* 0x0003f80401007387 */ /* 0x0001e80000100800 */
[----:B0-----:R-:W4:Y:S01]  /*11e10*/  LDL.LU R4, [R1+0x3e0] ;  /* 0x0003e00001047983 */ /* 0x001f220000300800 */
[----:B------:R-:W-:-:S03]  /*11e20*/  IADD3 R9, P3, PT, R9, UR69, RZ ;  /* 0x0000004509097c10 */ /* 0x000fc6000ff7e0ff */
[----:B------:R-:W4:Y:S04]  /*11e30*/  LDL.LU R32, [R1+0x3cc] ;  /* 0x0003cc0001207983 */ /* 0x000f280000300800 */
[----:B------:R-:W-:Y:S04]  /*11e40*/  STL [R1+0x488], R9 ;  /* 0x0004880901007387 */ /* 0x000fe80000100800 */
[----:B------:R-:W4:Y:S01]  /*11e50*/  LDL.LU R31, [R1+0x3d8] ;  /* 0x0003d800011f7983 */ /* 0x000f220000300800 */
[----:B--2---:R-:W-:-:S05]  /*11e60*/  IADD3.X R7, PT, PT, R7, UR27, RZ, P4, !PT ;  /* 0x0000001b07077c10 */ /* 0x004fca000a7fe4ff */
[----:B------:R-:W-:Y:S04]  /*11e70*/  STL [R1+0x3f0], R7 ;  /* 0x0003f00701007387 */ /* 0x000fe80000100800 */
[----:B------:R-:W2:Y:S01]  /*11e80*/  LDL.LU R30, [R1+0x3c4] ;  /* 0x0003c400011e7983 */ /* 0x000ea20000300800 */
[----:B---3--:R-:W-:-:S05]  /*11e90*/  IADD3 R6, P4, PT, R6, UR69, RZ ;  /* 0x0000004506067c10 */ /* 0x008fca000ff9e0ff */
[----:B------:R0:W-:Y:S04]  /*11ea0*/  STL [R1+0x480], R6 ;  /* 0x0004800601007387 */ /* 0x0001e80000100800 */
[----:B0-----:R-:W3:Y:S04]  /*11eb0*/  LDL.LU R6, [R1+0x484] ;  /* 0x0004840001067983 */ /* 0x001ee80000300800 */
[----:B------:R-:W3:Y:S04]  /*11ec0*/  LDL.LU R29, [R1+0x3bc] ;  /* 0x0003bc00011d7983 */ /* 0x000ee80000300800 */
[----:B------:R-:W3:Y:S04]  /*11ed0*/  LDL.LU R28, [R1+0x47c] ;  /* 0x00047c00011c7983 */ /* 0x000ee80000300800 */
[----:B------:R-:W3:Y:S01]  /*11ee0*/  LDL.LU R27, [R1+0x3b4] ;  /* 0x0003b400011b7983 */ /* 0x000ee20000300800 */
[----:B----4-:R-:W-:-:S05]  /*11ef0*/  IADD3.X R5, PT, PT, R5, UR27, RZ, P5, !PT ;  /* 0x0000001b05057c10 */ /* 0x010fca000affe4ff */
        /* <DEDUP_REMOVED lines=19> */
[----:B------:R-:W4:Y:S01]  /*12030*/  LDL.LU R9, [R1+0x398] ;  /* 0x0003980001097983 */ /* 0x000f220000300800 */
[----:B------:R-:W-:-:S05]  /*12040*/  IADD3 R8, P5, PT, R8, UR69, RZ ;  /* 0x0000004508087c10 */ /* 0x000fca000ffbe0ff */
[----:B------:R0:W-:Y:S01]  /*12050*/  STL [R1+0x3d4], R8 ;  /* 0x0003d40801007387 */ /* 0x0001e20000100800 */
[----:B------:R-:W-:-:S03]  /*12060*/  IADD3.X R4, PT, PT, R4, UR27, RZ, P6, !PT ;  /* 0x0000001b04047c10 */ /* 0x000fc6000b7fe4ff */
[----:B0-----:R-:W4:Y:S04]  /*12070*/  LDL.LU R8, [R1+0x468] ;  /* 0x0004680001087983 */ /* 0x001f280000300800 */
[----:B------:R0:W-:Y:S04]  /*12080*/  STL [R1+0x3e0], R4 ;  /* 0x0003e00401007387 */ /* 0x0001e80000100800 */
[----:B0-----:R-:W4:Y:S01]  /*12090*/  LDL.LU R4, [R1+0x390] ;  /* 0x0003900001047983 */ /* 0x001f220000300800 */
[----:B------:R-:W-:Y:S02]  /*120a0*/  IADD3 R32, P6, PT, R32, UR69, RZ ;  /* 0x0000004520207c10 */ /* 0x000fe4000ffde0ff */
[----:B------:R-:W-:-:S03]  /*120b0*/  IADD3.X R31, PT, PT, R31, UR27, RZ, P1, !PT ;  /* 0x0000001b1f1f7c10 */ /* 0x000fc60008ffe4ff */
[----:B------:R-:W-:Y:S01]  /*120c0*/  STL [R1+0x3cc], R32 ;  /* 0x0003cc2001007387 */ /* 0x000fe20000100800 */
[----:B--2---:R-:W-:Y:S02]  /*120d0*/  IADD3 R30, P1, PT, R30, UR69, RZ ;  /* 0x000000451e1e7c10 */ /* 0x004fe4000ff3e0ff */
[----:B---3--:R-:W-:Y:S02]  /*120e0*/  IADD3.X R6, PT, PT, R6, UR27, RZ, P3, !PT ;  /* 0x0000001b06067c10 */ /* 0x008fe40009ffe4ff */
[----:B------:R-:W-:-:S03]  /*120f0*/  IADD3 R29, P3, PT, R29, UR69, RZ ;  /* 0x000000451d1d7c10 */ /* 0x000fc6000ff7e0ff */
[----:B------:R0:W-:Y:S01]  /*12100*/  STL [R1+0x484], R6 ;  /* 0x0004840601007387 */ /* 0x0001e20000100800 */
[----:B------:R-:W-:-:S03]  /*12110*/  IADD3.X R28, PT, PT, R28, UR27, RZ, P4, !PT ;  /* 0x0000001b1c1c7c10 */ /* 0x000fc6000a7fe4ff */
[----:B------:R-:W-:Y:S01]  /*12120*/  STL [R1+0x3d8], R31 ;  /* 0x0003d81f01007387 */ /* 0x000fe20000100800 */
[----:B------:R-:W-:-:S03]  /*12130*/  IADD3 R27, P4, PT, R27, UR69, RZ ;  /* 0x000000451b1b7c10 */ /* 0x000fc6000ff9e0ff */
[----:B0-----:R-:W2:Y:S04]  /*12140*/  LDL.LU R6, [R1+0x460] ;  /* 0x0004600001067983 */ /* 0x001ea80000300800 */
[----:B------:R-:W-:Y:S04]  /*12150*/  STL [R1+0x3c4], R30 ;  /* 0x0003c41e01007387 */ /* 0x000fe80000100800 */
[----:B------:R-:W-:Y:S01]  /*12160*/  STL [R1+0x3bc], R29 ;  /* 0x0003bc1d01007387 */ /* 0x000fe20000100800 */
[----:B----4-:R-:W-:-:S03]  /*12170*/  IADD3.X R26, PT, PT, R26, UR27, RZ, P5, !PT ;  /* 0x0000001b1a1a7c10 */ /* 0x010fc6000affe4ff */
        /* <DEDUP_REMOVED lines=34> */
[----:B------:R0:W-:Y:S01]  /*123a0*/  STL [R1+0x3a0], R7 ;  /* 0x0003a00701007387 */ /* 0x0001e20000100800 */
[----:B------:R-:W-:-:S03]  /*123b0*/  IADD3.X R9, PT, PT, R9, UR27, RZ, P4, !PT ;  /* 0x0000001b09097c10 */ /* 0x000fc6000a7fe4ff */
[----:B------:R-:W-:Y:S04]  /*123c0*/  STL [R1+0x384], R11 ;  /* 0x0003840b01007387 */ /* 0x000fe80000100800 */
[----:B0-----:R-:W3:Y:S04]  /*123d0*/  LDL.LU R7, [R1+0x388] ;  /* 0x0003880001077983 */ /* 0x001ee80000300800 */
[----:B------:R0:W-:Y:S04]  /*123e0*/  STL [R1+0x37c], R5 ;  /* 0x00037c0501007387 */ /* 0x0001e80000100800 */
[----:B0-----:R-:W4:Y:S04]  /*123f0*/  LDL.LU R5, [R1+0x374] ;  /* 0x0003740001057983 */ /* 0x001f280000300800 */
[----:B------:R-:W4:Y:S01]  /*12400*/  LDL.LU R32, [R1+0x380] ;  /* 0x0003800001207983 */ /* 0x000f220000300800 */
[----:B------:R-:W-:-:S03]  /*12410*/  IADD3 R8, P4, PT, R8, UR69, RZ ;  /* 0x0000004508087c10 */ /* 0x000fc6000ff9e0ff */
[----:B------:R-:W-:Y:S04]  /*12420*/  STL [R1+0x398], R9 ;  /* 0x0003980901007387 */ /* 0x000fe80000100800 */
[----:B------:R-:W4:Y:S04]  /*12430*/  LDL.LU R31, [R1+0x36c] ;  /* 0x00036c00011f7983 */ /* 0x000f280000300800 */
[----:B------:R-:W-:Y:S01]  /*12440*/  STL [R1+0x468], R8 ;  /* 0x0004680801007387 */ /* 0x000fe20000100800 */
[----:B------:R-:W-:-:S03]  /*12450*/  IADD3.X R4, PT, PT, R4, UR27, RZ, P5, !PT ;  /* 0x0000001b04047c10 */ /* 0x000fc6000affe4ff */
[----:B------:R-:W4:Y:S04]  /*12460*/  LDL.LU R30, [R1+0x378] ;  /* 0x00037800011e7983 */ /* 0x000f280000300800 */
[----:B------:R0:W-:Y:S04]  /*12470*/  STL [R1+0x390], R4 ;  /* 0x0003900401007387 */ /* 0x0001e80000100800 */
[----:B0-----:R-:W4:Y:S04]  /*12480*/  LDL.LU R4, [R1+0x364] ;  /* 0x0003640001047983 */ /* 0x001f280000300800 */
[----:B------:R-:W4:Y:S04]  /*12490*/  LDL.LU R29, [R1+0x464] ;  /* 0x00046400011d7983 */ /* 0x000f280000300800 */
[----:B------:R-:W4:Y:S04]  /*124a0*/  LDL.LU R28, [R1+0x35c] ;  /* 0x00035c00011c7983 */ /* 0x000f280000300800 */
[----:B------:R-:W4:Y:S01]  /*124b0*/  LDL.LU R27, [R1+0x45c] ;  /* 0x00045c00011b7983 */ /* 0x000f220000300800 */
[----:B--2---:R-:W-:-:S05]  /*124c0*/  IADD3 R6, P5, PT, R6, UR69, RZ ;  /* 0x0000004506067c10 */ /* 0x004fca000ffbe0ff */
[----:B------:R0:W-:Y:S04]  /*124d0*/  STL [R1+0x460], R6 ;  /* 0x0004600601007387 */ /* 0x0001e80000100800 */
[----:B------:R-:W2:Y:S04]  /*124e0*/  LDL.LU R26, [R1+0x354] ;  /* 0x00035400011a7983 */ /* 0x000ea80000300800 */
        /* <DEDUP_REMOVED lines=16> */
[----:B0-----:R-:W2:Y:S04]  /*125f0*/  LDL.LU R6, [R1+0x334] ;  /* 0x0003340001067983 */ /* 0x001ea80000300800 */
[----:B------:R-:W2:Y:S01]  /*12600*/  LDL.LU R9, [R1+0x310] ;  /* 0x0003100001097983 */ /* 0x000ea20000300800 */
[----:B---3--:R-:W-:-:S05]  /*12610*/  IADD3.X R7, PT, PT, R7, UR27, RZ, P6, !PT ;  /* 0x0000001b07077c10 */ /* 0x008fca000b7fe4ff */
[----:B------:R0:W-:Y:S01]  /*12620*/  STL [R1+0x388], R7 ;  /* 0x0003880701007387 */ /* 0x0001e20000100800 */
[----:B----4-:R-:W-:-:S03]  /*12630*/  IADD3 R5, P6, PT, R5, UR69, RZ ;  /* 0x0000004505057c10 */ /* 0x010fc6000ffde0ff */
[----:B0-----:R-:W3:Y:S01]  /*12640*/  LDL.LU R7, [R1+0x32c] ;  /* 0x00032c0001077983 */ /* 0x001ee20000300800 */
[----:B------:R-:W-:-:S03]  /*12650*/  IADD3.X R32, PT, PT, R32, UR27, RZ, P1, !PT ;  /* 0x0000001b20207c10 */ /* 0x000fc60008ffe4ff */
[----:B------:R0:W-:Y:S01]  /*12660*/  STL [R1+0x374], R5 ;  /* 0x0003740501007387 */ /* 0x0001e20000100800 */
[----:B------:R-:W-:-:S03]  /*12670*/  IADD3 R31, P1, PT, R31, UR69, RZ ;  /* 0x000000451f1f7c10 */ /* 0x000fc6000ff3e0ff */
[----:B0-----:R-:W4:Y:S01]  /*12680*/  LDL.LU R5, [R1+0x308] ;  /* 0x0003080001057983 */ /* 0x001f220000300800 */
[----:B------:R-:W-:-:S03]  /*12690*/  IADD3.X R30, PT, PT, R30, UR27, RZ, P3, !PT ;  /* 0x0000001b1e1e7c10 */ /* 0x000fc60009ffe4ff */
[----:B------:R-:W-:Y:S01]  /*126a0*/  STL [R1+0x380], R32 ;  /* 0x0003802001007387 */ /* 0x000fe20000100800 */
[----:B------:R-:W-:-:S05]  /*126b0*/  IADD3 R4, P3, PT, R4, UR69, RZ ;  /* 0x0000004504047c10 */ /* 0x000fca000ff7e0ff */
[----:B------:R0:W-:Y:S04]  /*126c0*/  STL [R1+0x364], R4 ;  /* 0x0003640401007387 */ /* 0x0001e80000100800 */
[----:B------:R-:W-:Y:S04]  /*126d0*/  STL [R1+0x36c], R31 ;  /* 0x00036c1f01007387 */ /* 0x000fe80000100800 */
[----:B0-----:R-:W4:Y:S01]  /*126e0*/  LDL.LU R4, [R1+0x324] ;  /* 0x0003240001047983 */ /* 0x001f220000300800 */
[----:B------:R-:W-:Y:S02]  /*126f0*/  IADD3.X R29, PT, PT, R29, UR27, RZ, P4, !PT ;  /* 0x0000001b1d1d7c10 */ /* 0x000fe4000a7fe4ff */
[----:B------:R-:W-:-:S02]  /*12700*/  IADD3 R28, P4, PT, R28, UR69, RZ ;  /* 0x000000451c1c7c10 */ /* 0x000fc4000ff9e0ff */
[----:B------:R-:W-:Y:S01]  /*12710*/  IADD3.X R27, PT, PT, R27, UR27, RZ, P5, !PT ;  /* 0x0000001b1b1b7c10 */ /* 0x000fe2000affe4ff */
[----:B------:R-:W-:Y:S04]  /*12720*/  STL [R1+0x378], R30 ;  /* 0x0003781e01007387 */ /* 0x000fe80000100800 */
[----:B------:R-:W-:Y:S04]  /*12730*/  STL [R1+0x464], R29 ;  /* 0x0004641d01007387 */ /* 0x000fe80000100800 */
[----:B------:R-:W-:Y:S04]  /*12740*/  STL [R1+0x35c], R28 ;  /* 0x00035c1c01007387 */ /* 0x000fe80000100800 */
[----:B------:R-:W-:Y:S01]  /*12750*/  STL [R1+0x45c], R27 ;  /* 0x00045c1b01007387 */ /* 0x000fe20000100800 */
[----:B--2---:R-:W-:-:S02]  /*12760*/  IADD3 R26, P5, PT, R26, UR69, RZ ;  /* 0x000000451a1a7c10 */ /* 0x004fc4000ffbe0ff */
        /* <DEDUP_REMOVED lines=32> */
[----:B------:R0:W-:Y:S01]  /*12970*/  STL [R1+0x318], R8 ;  /* 0x0003180801007387 */ /* 0x0001e20000100800 */
[----:B------:R-:W-:-:S03]  /*12980*/  IADD3 R9, P4, PT, R9, UR69, RZ ;  /* 0x0000004509097c10 */ /* 0x000fc6000ff9e0ff */
[----:B------:R-:W-:Y:S04]  /*12990*/  STL [R1+0x33c], R11 ;  /* 0x00033c0b01007387 */ /* 0x000fe80000100800 */
[----:B0-----:R-:W2:Y:S04]  /*129a0*/  LDL.LU R8, [R1+0x300] ;  /* 0x0003000001087983 */ /* 0x001ea80000300800 */
[----:B------:R0:W-:Y:S04]  /*129b0*/  STL [R1+0x334], R6 ;  /* 0x0003340601007387 */ /* 0x0001e80000100800 */
[----:B0-----:R-:W2:Y:S04]  /*129c0*/  LDL.LU R6, [R1+0x31c] ;  /* 0x00031c0001067983 */ /* 0x001ea80000300800 */
[----:B------:R-:W2:Y:S01]  /*129d0*/  LDL.LU R32, [R1+0x2f8] ;  /* 0x0002f80001207983 */ /* 0x000ea20000300800 */
[----:B---3--:R-:W-:-:S03]  /*129e0*/  IADD3.X R7, PT, PT, R7, UR27, RZ, P5, !PT ;  /* 0x0000001b07077c10 */ /* 0x008fc6000affe4ff */
[----:B------:R-:W-:Y:S04]  /*129f0*/  STL [R1+0x310], R9 ;  /* 0x0003100901007387 */ /* 0x000fe80000100800 */
[----:B------:R-:W3:Y:S04]  /*12a00*/  LDL.LU R31, [R1+0x314] ;  /* 0x00031400011f7983 */ /* 0x000ee80000300800 */
[----:B------:R-:W-:Y:S01]  /*12a10*/  STL [R1+0x32c], R7 ;  /* 0x00032c0701007387 */ /* 0x000fe20000100800 */
[----:B----4-:R-:W-:-:S03]  /*12a20*/  IADD3 R5, P5, PT, R5, UR69, RZ ;  /* 0x0000004505057c10 */ /* 0x010fc6000ffbe0ff */
[----:B------:R-:W4:Y:S04]  /*12a30*/  LDL.LU R30, [R1+0x2f0] ;  /* 0x0002f000011e7983 */ /* 0x000f280000300800 */
[----:B------:R0:W-:Y:S04]  /*12a40*/  STL [R1+0x308], R5 ;  /* 0x0003080501007387 */ /* 0x0001e80000100800 */
[----:B0-----:R-:W4:Y:S04]  /*12a50*/  LDL.LU R5, [R1+0x30c] ;  /* 0x00030c0001057983 */ /* 0x001f280000300800 */
[----:B------:R-:W4:Y:S04]  /*12a60*/  LDL.LU R29, [R1+0x2e8] ;  /* 0x0002e800011d7983 */ /* 0x000f280000300800 */
[----:B------:R-:W4:Y:S04]  /*12a70*/  LDL.LU R28, [R1+0x304] ;  /* 0x00030400011c7983 */ /* 0x000f280000300800 */
[----:B------:R-:W4:Y:S01]  /*12a80*/  LDL.LU R27, [R1+0x2e0] ;  /* 0x0002e000011b7983 */ /* 0x000f220000300800 */
[----:B------:R-:W-:-:S05]  /*12a90*/  IADD3.X R4, PT, PT, R4, UR27, RZ, P6, !PT ;  /* 0x0000001b04047c10 */ /* 0x000fca000b7fe4ff */
        /* <DEDUP_REMOVED lines=20> */
[----:B--2---:R-:W-:-:S05]  /*12be0*/  IADD3 R8, P6, PT, R8, UR69, RZ ;  /* 0x0000004508087c10 */ /* 0x004fca000ffde0ff */
[----:B------:R0:W-:Y:S01]  /*12bf0*/  STL [R1+0x300], R8 ;  /* 0x0003000801007387 */ /* 0x0001e20000100800 */
[----:B------:R-:W-:-:S03]  /*12c00*/  IADD3.X R6, PT, PT, R6, UR27, RZ, P1, !PT ;  /* 0x0000001b06067c10 */ /* 0x000fc60008ffe4ff */
[----:B0-----:R-:W2:Y:S01]  /*12c10*/  LDL.LU R8, [R1+0x290] ;  /* 0x0002900001087983 */ /* 0x001ea20000300800 */
[----:B------:R-:W-:-:S03]  /*12c20*/  IADD3 R32, P1, PT, R32, UR69, RZ ;  /* 0x0000004520207c10 */ /* 0x000fc6000ff3e0ff */
[----:B------:R0:W-:Y:S01]  /*12c30*/  STL [R1+0x31c], R6 ;  /* 0x00031c0601007387 */ /* 0x0001e20000100800 */
[----:B---3--:R-:W-:-:S03]  /*12c40*/  IADD3.X R31, PT, PT, R31, UR27, RZ, P3, !PT ;  /* 0x0000001b1f1f7c10 */ /* 0x008fc60009ffe4ff */
[----:B0-----:R-:W3:Y:S04]  /*12c50*/  LDL.LU R6, [R1+0x2ac] ;  /* 0x0002ac0001067983 */ /* 0x001ee80000300800 */
[----:B------:R-:W-:Y:S01]  /*12c60*/  STL [R1+0x2f8], R32 ;  /* 0x0002f82001007387 */ /* 0x000fe20000100800 */
[----:B----4-:R-:W-:Y:S02]  /*12c70*/  IADD3 R30, P3, PT, R30, UR69, RZ ;  /* 0x000000451e1e7c10 */ /* 0x010fe4000ff7e0ff */
[----:B------:R-:W-:Y:S02]  /*12c80*/  IADD3.X R5, PT, PT, R5, UR27, RZ, P4, !PT ;  /* 0x0000001b05057c10 */ /* 0x000fe4000a7fe4ff */
[----:B------:R-:W-:-:S03]  /*12c90*/  IADD3 R29, P4, PT, R29, UR69, RZ ;  /* 0x000000451d1d7c10 */ /* 0x000fc6000ff9e0ff */
[----:B------:R0:W-:Y:S01]  /*12ca0*/  STL [R1+0x30c], R5 ;  /* 0x00030c0501007387 */ /* 0x0001e20000100800 */
[----:B------:R-:W-:-:S03]  /*12cb0*/  IADD3.X R28, PT, PT, R28, UR27, RZ, P5, !PT ;  /* 0x0000001b1c1c7c10 */ /* 0x000fc6000affe4ff */
[----:B------:R-:W-:Y:S01]  /*12cc0*/  STL [R1+0x314], R31 ;  /* 0x0003141f01007387 */ /* 0x000fe20000100800 */
[----:B------:R-:W-:-:S03]  /*12cd0*/  IADD3 R27, P5, PT, R27, UR69, RZ ;  /* 0x000000451b1b7c10 */ /* 0x000fc6000ffbe0ff */
[----:B0-----:R-:W4:Y:S04]  /*12ce0*/  LDL.LU R5, [R1+0x288] ;  /* 0x0002880001057983 */ /* 0x001f280000300800 */
[----:B------:R-:W-:Y:S04]  /*12cf0*/  STL [R1+0x2f0], R30 ;  /* 0x0002f01e01007387 */ /* 0x000fe80000100800 */
        /* <DEDUP_REMOVED lines=36> */
[----:B------:R0:W-:Y:S04]  /*12f40*/  STL [R1+0x2bc], R7 ;  /* 0x0002bc0701007387 */ /* 0x0001e80000100800 */
[----:B------:R-:W-:Y:S04]  /*12f50*/  STL [R1+0x2a0], R11 ;  /* 0x0002a00b01007387 */ /* 0x000fe80000100800 */
[----:B0-----:R-:W4:Y:S04]  /*12f60*/  LDL.LU R7, [R1+0x2a4] ;  /* 0x0002a40001077983 */ /* 0x001f280000300800 */
[----:B------:R0:W-:Y:S04]  /*12f70*/  STL [R1+0x298], R4 ;  /* 0x0002980401007387 */ /* 0x0001e80000100800 */
[----:B0-----:R-:W4:Y:S01]  /*12f80*/  LDL.LU R4, [R1+0x280] ;  /* 0x0002800001047983 */ /* 0x001f220000300800 */
[----:B------:R-:W-:-:S03]  /*12f90*/  IADD3.X R9, PT, PT, R9, UR27, RZ, P5, !PT ;  /* 0x0000001b09097c10 */ /* 0x000fc6000affe4ff */
[----:B------:R-:W4:Y:S04]  /*12fa0*/  LDL.LU R32, [R1+0x29c] ;  /* 0x00029c0001207983 */ /* 0x000f280000300800 */
[----:B------:R-:W-:Y:S04]  /*12fb0*/  STL [R1+0x2b4], R9 ;  /* 0x0002b40901007387 */ /* 0x000fe80000100800 */
[----:B------:R-:W4:Y:S01]  /*12fc0*/  LDL.LU R31, [R1+0x278] ;  /* 0x00027800011f7983 */ /* 0x000f220000300800 */
[----:B--2---:R-:W-:-:S05]  /*12fd0*/  IADD3 R8, P5, PT, R8, UR69, RZ ;  /* 0x0000004508087c10 */ /* 0x004fca000ffbe0ff */
[----:B------:R-:W-:Y:S04]  /*12fe0*/  STL [R1+0x290], R8 ;  /* 0x0002900801007387 */ /* 0x000fe80000100800 */
[----:B------:R-:W2:Y:S01]  /*12ff0*/  LDL.LU R30, [R1+0x294] ;  /* 0x00029400011e7983 */ /* 0x000ea20000300800 */
[----:B---3--:R-:W-:-:S05]  /*13000*/  IADD3.X R6, PT, PT, R6, UR27, RZ, P6, !PT ;  /* 0x0000001b06067c10 */ /* 0x008fca000b7fe4ff */
[----:B------:R0:W-:Y:S04]  /*13010*/  STL [R1+0x2ac], R6 ;  /* 0x0002ac0601007387 */ /* 0x0001e80000100800 */
[----:B0-----:R-:W3:Y:S04]  /*13020*/  LDL.LU R6, [R1+0x270] ;  /* 0x0002700001067983 */ /* 0x001ee80000300800 */
[----:B------:R-:W3:Y:S04]  /*13030*/  LDL.LU R29, [R1+0x28c] ;  /* 0x00028c00011d7983 */ /* 0x000ee80000300800 */
[----:B------:R-:W3:Y:S04]  /*13040*/  LDL.LU R28, [R1+0x268] ;  /* 0x00026800011c7983 */ /* 0x000ee80000300800 */
[----:B------:R-:W3:Y:S01]  /*13050*/  LDL.LU R27, [R1+0x284] ;  /* 0x00028400011b7983 */ /* 0x000ee20000300800 */
[----:B----4-:R-:W-:-:S05]  /*13060*/  IADD3 R5, P6, PT, R5, UR69, RZ ;  /* 0x0000004505057c10 */ /* 0x010fca000ffde0ff */
        /* <DEDUP_REMOVED lines=20> */
[----:B------:R-:W-:-:S05]  /*131b0*/  IADD3.X R7, PT, PT, R7, UR27, RZ, P1, !PT ;  /* 0x0000001b07077c10 */ /* 0x000fca0008ffe4ff */
[----:B------:R0:W-:Y:S01]  /*131c0*/  STL [R1+0x2a4], R7 ;  /* 0x0002a40701007387 */ /* 0x0001e20000100800 */
[----:B------:R-:W-:-:S03]  /*131d0*/  IADD3 R4, P1, PT, R4, UR69, RZ ;  /* 0x0000004504047c10 */ /* 0x000fc6000ff3e0ff */
[----:B0-----:R-:W4:Y:S04]  /*131e0*/  LDL.LU R7, [R1+0x234] ;  /* 0x0002340001077983 */ /* 0x001f280000300800 */
[----:B------:R0:W-:Y:S04]  /*131f0*/  STL [R1+0x280], R4 ;  /* 0x0002800401007387 */ /* 0x0001e80000100800 */
[----:B0-----:R-:W4:Y:S01]  /*13200*/  LDL.LU R4, [R1+0x210] ;  /* 0x0002100001047983 */ /* 0x001f220000300800 */
[----:B------:R-:W-:Y:S02]  /*13210*/  IADD3.X R32, PT, PT, R32, UR27, RZ, P3, !PT ;  /* 0x0000001b20207c10 */ /* 0x000fe40009ffe4ff */
[----:B------:R-:W-:-:S03]  /*13220*/  IADD3 R31, P3, PT, R31, UR69, RZ ;  /* 0x000000451f1f7c10 */ /* 0x000fc6000ff7e0ff */
[----:B------:R-:W-:Y:S01]  /*13230*/  STL [R1+0x29c], R32 ;  /* 0x00029c2001007387 */ /* 0x000fe20000100800 */
[----:B--2---:R-:W-:Y:S02]  /*13240*/  IADD3.X R30, PT, PT, R30, UR27, RZ, P4, !PT ;  /* 0x0000001b1e1e7c10 */ /* 0x004fe4000a7fe4ff */
[----:B---3--:R-:W-:Y:S02]  /*13250*/  IADD3 R6, P4, PT, R6, UR69, RZ ;  /* 0x0000004506067c10 */ /* 0x008fe4000ff9e0ff */
[----:B------:R-:W-:-:S03]  /*13260*/  IADD3.X R29, PT, PT, R29, UR27, RZ, P5, !PT ;  /* 0x0000001b1d1d7c10 */ /* 0x000fc6000affe4ff */
[----:B------:R0:W-:Y:S01]  /*13270*/  STL [R1+0x270], R6 ;  /* 0x0002700601007387 */ /* 0x0001e20000100800 */
[----:B------:R-:W-:-:S03]  /*13280*/  IADD3 R28, P5, PT, R28, UR69, RZ ;  /* 0x000000451c1c7c10 */ /* 0x000fc6000ffbe0ff */
[----:B------:R-:W-:Y:S01]  /*13290*/  STL [R1+0x278], R31 ;  /* 0x0002781f01007387 */ /* 0x000fe20000100800 */
[----:B------:R-:W-:-:S03]  /*132a0*/  IADD3.X R27, PT, PT, R27, UR27, RZ, P6, !PT ;  /* 0x0000001b1b1b7c10 */ /* 0x000fc6000b7fe4ff */
[----:B0-----:R-:W2:Y:S04]  /*132b0*/  LDL.LU R6, [R1+0x22c] ;  /* 0x00022c0001067983 */ /* 0x001ea80000300800 */
[----:B------:R-:W-:Y:S04]  /*132c0*/  STL [R1+0x294], R30 ;  /* 0x0002941e01007387 */ /* 0x000fe80000100800 */
[----:B------:R-:W-:Y:S01]  /*132d0*/  STL [R1+0x28c], R29 ;  /* 0x00028c1d01007387 */ /* 0x000fe20000100800 */
[----:B----4-:R-:W-:-:S03]  /*132e0*/  IADD3 R26, P6, PT, R26, UR69, RZ ;  /* 0x000000451a1a7c10 */ /* 0x010fc6000ffde0ff */
        /* <DEDUP_REMOVED lines=34> */
[----:B------:R0:W-:Y:S01]  /*13510*/  STL [R1+0x220], R8 ;  /* 0x0002200801007387 */ /* 0x0001e20000100800 */
[----:B------:R-:W-:-:S03]  /*13520*/  IADD3 R9, P5, PT, R9, UR69, RZ ;  /* 0x0000004509097c10 */ /* 0x000fc6000ffbe0ff */
[----:B------:R-:W-:Y:S04]  /*13530*/  STL [R1+0x244], R11 ;  /* 0x0002440b01007387 */ /* 0x000fe80000100800 */
[----:B0-----:R-:W3:Y:S04]  /*13540*/  LDL.LU R8, [R1+0x208] ;  /* 0x0002080001087983 */ /* 0x001ee80000300800 */
[----:B------:R0:W-:Y:S04]  /*13550*/  STL [R1+0x23c], R5 ;  /* 0x00023c0501007387 */ /* 0x0001e80000100800 */
[----:B0-----:R-:W4:Y:S04]  /*13560*/  LDL.LU R5, [R1+0x224] ;  /* 0x0002240001057983 */ /* 0x001f280000300800 */
[----:B------:R-:W4:Y:S01]  /*13570*/  LDL.LU R32, [R1+0x200] ;  /* 0x0002000001207983 */ /* 0x000f220000300800 */
[----:B------:R-:W-:-:S03]  /*13580*/  IADD3.X R7, PT, PT, R7, UR27, RZ, P6, !PT ;  /* 0x0000001b07077c10 */ /* 0x000fc6000b7fe4ff */
[----:B------:R-:W-:Y:S04]  /*13590*/  STL [R1+0x218], R9 ;  /* 0x0002180901007387 */ /* 0x000fe80000100800 */
[----:B------:R-:W4:Y:S04]  /*135a0*/  LDL.LU R31, [R1+0x21c] ;  /* 0x00021c00011f7983 */ /* 0x000f280000300800 */
[----:B------:R-:W-:Y:S01]  /*135b0*/  STL [R1+0x234], R7 ;  /* 0x0002340701007387 */ /* 0x000fe20000100800 */
[----:B------:R-:W-:-:S03]  /*135c0*/  IADD3 R4, P6, PT, R4, UR69, RZ ;  /* 0x0000004504047c10 */ /* 0x000fc6000ffde0ff */
[----:B------:R-:W4:Y:S04]  /*135d0*/  LDL.LU R30, [R1+0x1f8] ;  /* 0x0001f800011e7983 */ /* 0x000f280000300800 */
[----:B------:R0:W-:Y:S04]  /*135e0*/  STL [R1+0x210], R4 ;  /* 0x0002100401007387 */ /* 0x0001e80000100800 */
[----:B0-----:R-:W4:Y:S04]  /*135f0*/  LDL.LU R4, [R1+0x214] ;  /* 0x0002140001047983 */ /* 0x001f280000300800 */
[----:B------:R-:W4:Y:S04]  /*13600*/  LDL.LU R29, [R1+0x1f0] ;  /* 0x0001f000011d7983 */ /* 0x000f280000300800 */
[----:B------:R-:W4:Y:S04]  /*13610*/  LDL.LU R28, [R1+0x20c] ;  /* 0x00020c00011c7983 */ /* 0x000f280000300800 */
[----:B------:R-:W4:Y:S01]  /*13620*/  LDL.LU R27, [R1+0x1e8] ;  /* 0x0001e800011b7983 */ /* 0x000f220000300800 */
[----:B--2---:R-:W-:-:S05]  /*13630*/  IADD3.X R6, PT, PT, R6, UR27, RZ, P1, !PT ;  /* 0x0000001b06067c10 */ /* 0x004fca0008ffe4ff */
        /* <DEDUP_REMOVED lines=20> */
[----:B---3--:R-:W-:-:S05]  /*13780*/  IADD3 R8, P1, PT, R8, UR69, RZ ;  /* 0x0000004508087c10 */ /* 0x008fca000ff3e0ff */
[----:B------:R0:W-:Y:S01]  /*13790*/  STL [R1+0x208], R8 ;  /* 0x0002080801007387 */ /* 0x0001e20000100800 */
[----:B----4-:R-:W-:-:S03]  /*137a0*/  IADD3.X R5, PT, PT, R5, UR27, RZ, P3, !PT ;  /* 0x0000001b05057c10 */ /* 0x010fc60009ffe4ff */
[----:B0-----:R-:W3:Y:S01]  /*137b0*/  LDL.LU R8, [R1+0x198] ;  /* 0x0001980001087983 */ /* 0x001ee20000300800 */
[----:B------:R-:W-:-:S03]  /*137c0*/  IADD3 R32, P3, PT, R32, UR69, RZ ;  /* 0x0000004520207c10 */ /* 0x000fc6000ff7e0ff */
[----:B------:R0:W-:Y:S01]  /*137d0*/  STL [R1+0x224], R5 ;  /* 0x0002240501007387 */ /* 0x0001e20000100800 */
[----:B------:R-:W-:-:S03]  /*137e0*/  IADD3.X R31, PT, PT, R31, UR27, RZ, P4, !PT ;  /* 0x0000001b1f1f7c10 */ /* 0x000fc6000a7fe4ff */
[----:B0-----:R-:W4:Y:S04]  /*137f0*/  LDL.LU R5, [R1+0x1b4] ;  /* 0x0001b40001057983 */ /* 0x001f280000300800 */
[----:B------:R-:W-:Y:S01]  /*13800*/  STL [R1+0x200], R32 ;  /* 0x0002002001007387 */ /* 0x000fe20000100800 */
[----:B------:R-:W-:-:S05]  /*13810*/  IADD3.X R4, PT, PT, R4, UR27, RZ, P5, !PT ;  /* 0x0000001b04047c10 */ /* 0x000fca000affe4ff */
[----:B------:R0:W-:Y:S04]  /*13820*/  STL [R1+0x214], R4 ;  /* 0x0002140401007387 */ /* 0x0001e80000100800 */
[----:B------:R-:W-:Y:S04]  /*13830*/  STL [R1+0x21c], R31 ;  /* 0x00021c1f01007387 */ /* 0x000fe80000100800 */
[----:B0-----:R-:W4:Y:S01]  /*13840*/  LDL.LU R4, [R1+0x190] ;  /* 0x0001900001047983 */ /* 0x001f220000300800 */
[----:B------:R-:W-:Y:S02]  /*13850*/  IADD3 R30, P4, PT, R30, UR69, RZ ;  /* 0x000000451e1e7c10 */ /* 0x000fe4000ff9e0ff */
[----:B------:R-:W-:-:S02]  /*13860*/  IADD3 R29, P5, PT, R29, UR69, RZ ;  /* 0x000000451d1d7c10 */ /* 0x000fc4000ffbe0ff */
[----:B------:R-:W-:Y:S02]  /*13870*/  IADD3.X R28, PT, PT, R28, UR27, RZ, P6, !PT ;  /* 0x0000001b1c1c7c10 */ /* 0x000fe4000b7fe4ff */
[----:B------:R-:W-:Y:S01]  /*13880*/  IADD3 R27, P6, PT, R27, UR69, RZ ;  /* 0x000000451b1b7c10 */ /* 0x000fe2000ffde0ff */
[----:B------:R-:W-:Y:S04]  /*13890*/  STL [R1+0x1f8], R30 ;  /* 0x0001f81e01007387 */ /* 0x000fe80000100800 */
[----:B------:R-:W-:Y:S04]  /*138a0*/  STL [R1+0x1f0], R29 ;  /* 0x0001f01d01007387 */ /* 0x000fe80000100800 */
[----:B------:R-:W-:Y:S04]  /*138b0*/  STL [R1+0x20c], R28 ;  /* 0x00020c1c01007387 */ /* 0x000fe80000100800 */
[----:B------:R-:W-:Y:S01]  /*138c0*/  STL [R1+0x1e8], R27 ;  /* 0x0001e81b01007387 */ /* 0x000fe20000100800 */
[----:B--2---:R-:W-:-:S02]  /*138d0*/  IADD3.X R26, PT, PT, R26, UR27, RZ, P1, !PT ;  /* 0x0000001b1a1a7c10 */ /* 0x004fc40008ffe4ff */
        /* <DEDUP_REMOVED lines=32> */
[----:B------:R0:W-:Y:S01]  /*13ae0*/  STL [R1+0x1c4], R7 ;  /* 0x0001c40701007387 */ /* 0x0001e20000100800 */
[----:B------:R-:W-:-:S03]  /*13af0*/  IADD3.X R9, PT, PT, R9, UR27, RZ, P6, !PT ;  /* 0x0000001b09097c10 */ /* 0x000fc6000b7fe4ff */
[----:B------:R-:W-:Y:S04]  /*13b00*/  STL [R1+0x1a8], R11 ;  /* 0x0001a80b01007387 */ /* 0x000fe80000100800 */
[----:B0-----:R-:W2:Y:S04]  /*13b10*/  LDL.LU R7, [R1+0x1ac] ;  /* 0x0001ac0001077983 */ /* 0x001ea80000300800 */
[----:B------:R0:W-:Y:S04]  /*13b20*/  STL [R1+0x1a0], R6 ;  /* 0x0001a00601007387 */ /* 0x0001e80000100800 */
[----:B0-----:R-:W2:Y:S04]  /*13b30*/  LDL.LU R6, [R1+0x188] ;  /* 0x0001880001067983 */ /* 0x001ea80000300800 */
[----:B------:R-:W2:Y:S01]  /*13b40*/  LDL.LU R32, [R1+0x1a4] ;  /* 0x0001a40001207983 */ /* 0x000ea20000300800 */
[----:B---3--:R-:W-:-:S03]  /*13b50*/  IADD3 R8, P6, PT, R8, UR69, RZ ;  /* 0x0000004508087c10 */ /* 0x008fc6000ffde0ff */
[----:B------:R-:W-:Y:S04]  /*13b60*/  STL [R1+0x1bc], R9 ;  /* 0x0001bc0901007387 */ /* 0x000fe80000100800 */
[----:B------:R-:W3:Y:S04]  /*13b70*/  LDL.LU R31, [R1+0x180] ;  /* 0x00018000011f7983 */ /* 0x000ee80000300800 */
[----:B------:R-:W-:Y:S01]  /*13b80*/  STL [R1+0x198], R8 ;  /* 0x0001980801007387 */ /* 0x000fe20000100800 */
[----:B----4-:R-:W-:-:S03]  /*13b90*/  IADD3.X R5, PT, PT, R5, UR27, RZ, P1, !PT ;  /* 0x0000001b05057c10 */ /* 0x010fc60008ffe4ff */
[----:B------:R-:W4:Y:S04]  /*13ba0*/  LDL.LU R30, [R1+0x19c] ;  /* 0x00019c00011e7983 */ /* 0x000f280000300800 */
[----:B------:R0:W-:Y:S04]  /*13bb0*/  STL [R1+0x1b4], R5 ;  /* 0x0001b40501007387 */ /* 0x0001e80000100800 */
[----:B0-----:R-:W4:Y:S04]  /*13bc0*/  LDL.LU R5, [R1+0x170] ;  /* 0x0001700001057983 */ /* 0x001f280000300800 */
[----:B------:R-:W4:Y:S04]  /*13bd0*/  LDL.LU R29, [R1+0x194] ;  /* 0x00019400011d7983 */ /* 0x000f280000300800 */
[----:B------:R-:W4:Y:S04]  /*13be0*/  LDL.LU R28, [R1+0x168] ;  /* 0x00016800011c7983 */ /* 0x000f280000300800 */
[----:B------:R-:W4:Y:S01]  /*13bf0*/  LDL.LU R27, [R1+0x18c] ;  /* 0x00018c00011b7983 */ /* 0x000f220000300800 */
[----:B------:R-:W-:-:S05]  /*13c00*/  IADD3 R4, P1, PT, R4, UR69, RZ ;  /* 0x0000004504047c10 */ /* 0x000fca000ff3e0ff */
        /* <DEDUP_REMOVED lines=20> */
[----:B--2---:R-:W-:-:S05]  /*13d50*/  IADD3.X R7, PT, PT, R7, UR27, RZ, P3, !PT ;  /* 0x0000001b07077c10 */ /* 0x004fca0009ffe4ff */
[----:B------:R0:W-:Y:S01]  /*13d60*/  STL [R1+0x1ac], R7 ;  /* 0x0001ac0701007387 */ /* 0x0001e20000100800 */
[----:B------:R-:W-:-:S03]  /*13d70*/  IADD3 R6, P3, PT, R6, UR69, RZ ;  /* 0x0000004506067c10 */ /* 0x000fc6000ff7e0ff */
[----:B0-----:R-:W2:Y:S01]  /*13d80*/  LDL.LU R7, [R1+0x134] ;  /* 0x0001340001077983 */ /* 0x001ea20000300800 */
[----:B------:R-:W-:-:S03]  /*13d90*/  IADD3.X R32, PT, PT, R32, UR27, RZ, P4, !PT ;  /* 0x0000001b20207c10 */ /* 0x000fc6000a7fe4ff */
[----:B------:R0:W-:Y:S01]  /*13da0*/  STL [R1+0x188], R6 ;  /* 0x0001880601007387 */ /* 0x0001e20000100800 */
[----:B---3--:R-:W-:-:S03]  /*13db0*/  IADD3 R31, P4, PT, R31, UR69, RZ ;  /* 0x000000451f1f7c10 */ /* 0x008fc6000ff9e0ff */
[----:B0-----:R-:W3:Y:S01]  /*13dc0*/  LDL.LU R6, [R1+0x110] ;  /* 0x0001100001067983 */ /* 0x001ee20000300800 */
[----:B----4-:R-:W-:-:S03]  /*13dd0*/  IADD3.X R30, PT, PT, R30, UR27, RZ, P5, !PT ;  /* 0x0000001b1e1e7c10 */ /* 0x010fc6000affe4ff */
        /* <DEDUP_REMOVED lines=8> */
[----:B------:R-:W-:Y:S04]  /*13e60*/  STL [R1+0x19c], R30 ;  /* 0x00019c1e01007387 */ /* 0x000fe80000100800 */
        /* <DEDUP_REMOVED lines=46> */
[----:B------:R0:W-:Y:S04]  /*14150*/  STL [R1+0x134], R7 ;  /* 0x0001340701007387 */ /* 0x0001e80000100800 */
        /* <DEDUP_REMOVED lines=25> */
[----:B-1----:R-:W4:Y:S04]  /*142f0*/  LDL.LU R6, [R1+0xc4] ;  /* 0x0000c40001067983 */ /* 0x002f280000300800 */
        /* <DEDUP_REMOVED lines=155> */
[----:B------:R-:W2:Y:S04]  /*14cb0*/  LDL.LU R32, [R1+0x574] ;  /* 0x0005740001207983 */ /* 0x000ea80000300800 */
[----:B------:R-:W-:Y:S01]  /*14cc0*/  STL [R1+0x58c], R9 ;  /* 0x00058c0901007387 */ /* 0x000fe20000100800 */
[----:B---3--:R-:W-:-:S03]  /*14cd0*/  IADD3.X R6, PT, PT, R6, UR66, RZ, P3, !PT ;  /* 0x0000004206067c10 */ /* 0x008fc60009ffe4ff */
[----:B------:R-:W3:Y:S04]  /*14ce0*/  LDL.LU R31, [R1+0x590] ;  /* 0x00059000011f7983 */ /* 0x000ee80000300800 */
[----:B------:R0:W-:Y:S04]  /*14cf0*/  STL [R1+0x5a8], R6 ;  /* 0x0005a80601007387 */ /* 0x0001e80000100800 */
[----:B------:R-:W3:Y:S01]  /*14d00*/  LDL.LU R30, [R1+0x56c] ;  /* 0x00056c00011e7983 */ /* 0x000ee20000300800 */
[----:B----4-:R-:W-:-:S05]  /*14d10*/  IADD3 R5, P3, PT, R5, UR70, RZ ;  /* 0x0000004605057c10 */ /* 0x010fca000ff7e0ff */
        /* <DEDUP_REMOVED lines=35> */
[----:B------:R-:W-:Y:S02]  /*14f50*/  IADD3 R30, P6, PT, R30, UR70, RZ ;  /* 0x000000461e1e7c10 */ /* 0x000fe4000ffde0ff */
[----:B----4-:R-:W-:Y:S02]  /*14f60*/  IADD3.X R6, PT, PT, R6, UR66, RZ, P1, !PT ;  /* 0x0000004206067c10 */ /* 0x010fe40008ffe4ff */
[----:B------:R-:W-:-:S03]  /*14f70*/  IADD3 R29, P1, PT, R29, UR70, RZ ;  /* 0x000000461d1d7c10 */ /* 0x000fc6000ff3e0ff */
[----:B------:R0:W-:Y:S01]  /*14f80*/  STL [R1+0x588], R6 ;  /* 0x0005880601007387 */ /* 0x0001e20000100800 */
[----:B------:R-:W-:-:S03]  /*14f90*/  IADD3.X R28, PT, PT, R28, UR66, RZ, P3, !PT ;  /* 0x000000421c1c7c10 */ /* 0x000fc60009ffe4ff */
[----:B------:R-:W-:Y:S01]  /*14fa0*/  STL [R1+0x590], R31 ;  /* 0x0005901f01007387 */ /* 0x000fe20000100800 */
[----:B------:R-:W-:-:S03]  /*14fb0*/  IADD3 R27, P3, PT, R27, UR70, RZ ;  /* 0x000000461b1b7c10 */ /* 0x000fc6000ff7e0ff */
[----:B0-----:R-:W4:Y:S04]  /*14fc0*/  LDL.LU R6, [R1+0x4f8] ;  /* 0x0004f80001067983 */ /* 0x001f280000300800 */
[----:B------:R-:W-:Y:S04]  /*14fd0*/  STL [R1+0x56c], R30 ;  /* 0x00056c1e01007387 */ /* 0x000fe80000100800 */
        /* <DEDUP_REMOVED lines=34> */
[----:B------:R-:W-:Y:S04]  /*15200*/  STL [R1+0x534], R12 ;  /* 0x0005340c01007387 */ /* 0x000fe80000100800 */
[----:B------:R0:W-:Y:S04]  /*15210*/  STL [R1+0x52c], R5 ;  /* 0x00052c0501007387 */ /* 0x0001e80000100800 */
[----:B------:R-:W-:Y:S04]  /*15220*/  STL [R1+0x510], R11 ;  /* 0x0005100b01007387 */ /* 0x000fe80000100800 */
[----:B0-----:R-:W4:Y:S01]  /*15230*/  LDL.LU R5, [R1+0x514] ;  /* 0x0005140001057983 */ /* 0x001f220000300800 */
[----:B------:R-:W-:-:S02]  /*15240*/  IADD3 R4, P1, PT, R4, UR70, RZ ;  /* 0x0000004604047c10 */ /* 0x000fc4000ff3e0ff */
[----:B------:R-:W-:-:S03]  /*15250*/  IADD3.X R9, PT, PT, R9, UR66, RZ, P3, !PT ;  /* 0x0000004209097c10 */ /* 0x000fc60009ffe4ff */
[----:B------:R0:W-:Y:S04]  /*15260*/  STL [R1+0x508], R4 ;  /* 0x0005080401007387 */ /* 0x0001e80000100800 */
[----:B0-----:R-:W4:Y:S04]  /*15270*/  LDL.LU R4, [R1+0x4f0] ;  /* 0x0004f00001047983 */ /* 0x001f280000300800 */
[----:B------:R-:W4:Y:S04]  /*15280*/  LDL.LU R32, [R1+0x50c] ;  /* 0x00050c0001207983 */ /* 0x000f280000300800 */
[----:B------:R-:W-:Y:S04]  /*15290*/  STL [R1+0x524], R9 ;  /* 0x0005240901007387 */ /* 0x000fe80000100800 */
[----:B------:R-:W4:Y:S01]  /*152a0*/  LDL.LU R31, [R1+0x4e8] ;  /* 0x0004e800011f7983 */ /* 0x000f220000300800 */
[----:B--2---:R-:W-:-:S05]  /*152b0*/  IADD3 R8, P3, PT, R8, UR70, RZ ;  /* 0x0000004608087c10 */ /* 0x004fca000ff7e0ff */
[----:B------:R0:W-:Y:S04]  /*152c0*/  STL [R1+0x500], R8 ;  /* 0x0005000801007387 */ /* 0x0001e80000100800 */
        /* <DEDUP_REMOVED lines=28> */
[----:B------:R-:W-:-:S05]  /*15490*/  IADD3.X R5, PT, PT, R5, UR66, RZ, P5, !PT ;  /* 0x0000004205057c10 */ /* 0x000fca000affe4ff */
[----:B------:R0:W-:Y:S04]  /*154a0*/  STL [R1+0x514], R5 ;  /* 0x0005140501007387 */ /* 0x0001e80000100800 */
[----:B0-----:R-:W4:Y:S01]  /*154b0*/  LDL.LU R5, [R1+0xa4] ;  /* 0x0000a40001057983 */ /* 0x001f220000300800 */
[----:B------:R-:W-:Y:S02]  /*154c0*/  IADD3 R4, P5, PT, R4, UR70, RZ ;  /* 0x0000004604047c10 */ /* 0x000fe4000ffbe0ff */
[----:B------:R-:W-:-:S03]  /*154d0*/  IADD3.X R32, PT, PT, R32, UR66, RZ, P6, !PT ;  /* 0x0000004220207c10 */ /* 0x000fc6000b7fe4ff */
[----:B------:R0:W-:Y:S01]  /*154e0*/  STL [R1+0x4f0], R4 ;  /* 0x0004f00401007387 */ /* 0x0001e20000100800 */
[----:B------:R-:W-:-:S03]  /*154f0*/  IADD3 R31, P6, PT, R31, UR70, RZ ;  /* 0x000000461f1f7c10 */ /* 0x000fc6000ffde0ff */
[----:B0-----:R-:W4:Y:S04]  /*15500*/  LDL.LU R4, [R1+0x80] ;  /* 0x0000800001047983 */ /* 0x001f280000300800 */
        /* <DEDUP_REMOVED lines=55> */
[----:B------:R0:W-:Y:S04]  /*15880*/  STL [R1+0xa4], R5 ;  /* 0x0000a40501007387 */ /* 0x0001e80000100800 */
[----:B0-----:R-:W4:Y:S04]  /*15890*/  LDL.LU R5, [R1+0x70] ;  /* 0x0000700001057983 */ /* 0x001f280000300800 */
[----:B------:R-:W4:Y:S01]  /*158a0*/  LDL.LU R11, [R1+0x84] ;  /* 0x00008400010b7983 */ /* 0x000f220000300800 */
[----:B------:R-:W-:-:S05]  /*158b0*/  IADD3 R4, P4, PT, R4, UR70, RZ ;  /* 0x0000004604047c10 */ /* 0x000fca000ff9e0ff */
[----:B------:R-:W-:Y:S04]  /*158c0*/  STL [R1+0x80], R4 ;  /* 0x0000800401007387 */ /* 0x000fe80000100800 */
        /* <DEDUP_REMOVED lines=22> */
[----:B0-----:R-:W2:Y:S01]  /*15a30*/  LDL.LU R8, [R1+0x2c] ;  /* 0x00002c0001087983 */ /* 0x001ea20000300800 */
[----:B---3--:R-:W-:-:S05]  /*15a40*/  IADD3 R7, P5, PT, R7, UR70, RZ ;  /* 0x0000004607077c10 */ /* 0x008fca000ffbe0ff */
[----:B------:R0:W-:Y:S01]  /*15a50*/  STL [R1+0x78], R7 ;  /* 0x0000780701007387 */ /* 0x0001e20000100800 */
[----:B----4-:R-:W-:-:S03]  /*15a60*/  IADD3.X R6, PT, PT, R6, UR66, RZ, P6, !PT ;  /* 0x0000004206067c10 */ /* 0x010fc6000b7fe4ff */
[----:B0-----:R-:W3:Y:S01]  /*15a70*/  LDL.LU R7, [R1+0x1c] ;  /* 0x00001c0001077983 */ /* 0x001ee20000300800 */
[----:B------:R-:W-:-:S03]  /*15a80*/  IADD3.X R31, PT, PT, R31, UR66, RZ, P1, !PT ;  /* 0x000000421f1f7c10 */ /* 0x000fc60008ffe4ff */
[----:B------:R0:W-:Y:S04]  /*15a90*/  STL [R1+0x94], R6 ;  /* 0x0000940601007387 */ /* 0x0001e80000100800 */
[----:B0-----:R-:W4:Y:S01]  /*15aa0*/  LDL.LU R6, [R1+0x18] ;  /* 0x0000180001067983 */ /* 0x001f220000300800 */
[----:B------:R-:W-:Y:S02]  /*15ab0*/  IADD3 R5, P1, PT, R5, UR70, RZ ;  /* 0x0000004605057c10 */ /* 0x000fe4000ff3e0ff */
[----:B------:R-:W-:-:S03]  /*15ac0*/  IADD3.X R11, PT, PT, R11, UR66, RZ, P3, !PT ;  /* 0x000000420b0b7c10 */ /* 0x000fc60009ffe4ff */
[----:B------:R0:W-:Y:S04]  /*15ad0*/  STL [R1+0x70], R5 ;  /* 0x0000700501007387 */ /* 0x0001e80000100800 */
[----:B0-----:R-:W4:Y:S04]  /*15ae0*/  LDL.LU R5, [R1+0x14] ;  /* 0x0000140001057983 */ /* 0x001f280000300800 */
[----:B------:R-:W-:Y:S04]  /*15af0*/  STL [R1+0x8c], R31 ;  /* 0x00008c1f01007387 */ /* 0x000fe80000100800 */
[----:B------:R0:W-:Y:S04]  /*15b00*/  STL [R1+0x84], R11 ;  /* 0x0000840b01007387 */ /* 0x0001e80000100800 */
[----:B0-----:R-:W4:Y:S01]  /*15b10*/  LDL.LU R11, [R1+0x24] ;  /* 0x00002400010b7983 */ /* 0x001f220000300800 */
[----:B------:R-:W-:-:S02]  /*15b20*/  IADD3 R30, P3, PT, R30, UR70, RZ ;  /* 0x000000461e1e7c10 */ /* 0x000fc4000ff7e0ff */
[----:B------:R-:W-:Y:S01]  /*15b30*/  IADD3.X R29, PT, PT, R29, UR66, RZ, P4, !PT ;  /* 0x000000421d1d7c10 */ /* 0x000fe2000a7fe4ff */
[----:B------:R-:W-:Y:S01]  /*15b40*/  IMAD.U32 R4, RZ, RZ, UR4 ;  /* 0x00000004ff047e24 */ /* 0x000fe2000f8e00ff */
[----:B------:R-:W-:Y:S01]  /*15b50*/  IADD3 R28, P4, PT, R28, UR70, RZ ;  /* 0x000000461c1c7c10 */ /* 0x000fe2000ff9e0ff */
[----:B------:R-:W-:Y:S02]  /*15b60*/  STL [R1+0x68], R30 ;  /* 0x0000681e01007387 */ /* 0x000fe40000100800 */
[----:B------:R-:W0:Y:S02]  /*15b70*/  SYNCS.PHASECHK.TRANS64.TRYWAIT P6, [UR11], R4 ;  /* 0x00000004ff0075a7 */ /* 0x000e2400080c110b */
[----:B------:R-:W-:Y:S04]  /*15b80*/  STL [R1+0x7c], R29 ;  /* 0x00007c1d01007387 */ /* 0x000fe80000100800 */
[----:B------:R-:W-:Y:S01]  /*15b90*/  STL [R1+0x60], R28 ;  /* 0x0000601c01007387 */ /* 0x000fe20000100800 */
[----:B------:R-:W-:-:S02]  /*15ba0*/  PRMT R62, RZ, 0x7610, R62 ;  /* 0x00007610ff3e7816 */ /* 0x000fc4000000003e */
[----:B------:R-:W-:Y:S02]  /*15bb0*/  PRMT R53, RZ, 0x7610, R53 ;  /* 0x00007610ff357816 */ /* 0x000fe40000000035 */
[----:B--2---:R-:W-:Y:S02]  /*15bc0*/  IADD3.X R27, PT, PT, R27, UR66, RZ, P5, !PT ;  /* 0x000000421b1b7c10 */ /* 0x004fe4000affe4ff */
        /* <DEDUP_REMOVED lines=25> */
[----:B------:R-:W-:Y:S02]  /*15d60*/  IADD3.X R13, PT, PT, R13, UR66, RZ, P4, !PT ;  /* 0x000000420d0d7c10 */ /* 0x000fe4000a7fe4ff */
[----:B------:R-:W-:Y:S01]  /*15d70*/  IADD3 R12, P4, PT, R12, UR70, RZ ;  /* 0x000000460c0c7c10 */ /* 0x000fe2000ff9e0ff */
[----:B------:R-:W-:Y:S01]  /*15d80*/  STL [R1+0x44], R15 ;  /* 0x0000440f01007387 */ /* 0x000fe20000100800 */
[----:B------:R-:W-:-:S03]  /*15d90*/  IADD3.X R9, PT, PT, R9, UR66, RZ, P5, !PT ;  /* 0x0000004209097c10 */ /* 0x000fc6000affe4ff */
[----:B------:R-:W-:Y:S01]  /*15da0*/  STL [R1+0x28], R14 ;  /* 0x0000280e01007387 */ /* 0x000fe20000100800 */
[----:B------:R-:W-:-:S03]  /*15db0*/  IADD3.X R8, PT, PT, R8, UR66, RZ, P1, !PT ;  /* 0x0000004208087c10 */ /* 0x000fc60008ffe4ff */
[----:B------:R-:W-:Y:S04]  /*15dc0*/  STL [R1+0x3c], R13 ;  /* 0x00003c0d01007387 */ /* 0x000fe80000100800 */
[----:B------:R1:W-:Y:S04]  /*15dd0*/  STL [R1+0x2c], R8 ;  /* 0x00002c0801007387 */ /* 0x0003e80000100800 */
[----:B------:R-:W-:Y:S04]  /*15de0*/  STL [R1+0x20], R12 ;  /* 0x0000200c01007387 */ /* 0x000fe80000100800 */
[----:B------:R2:W-:Y:S01]  /*15df0*/  STL [R1+0x34], R9 ;  /* 0x0000340901007387 */ /* 0x0005e20000100800 */
[----:B-1----:R-:W-:-:S02]  /*15e00*/  SHF.R.U32.HI R8, RZ, 0x6, R10 ;  /* 0x00000006ff087819 */ /* 0x002fc4000001160a */
[----:B---3--:R-:W-:Y:S02]  /*15e10*/  IADD3.X R7, PT, PT, R7, UR66, RZ, P4, !PT ;  /* 0x0000004207077c10 */ /* 0x008fe4000a7fe4ff */
[----:B----4-:R-:W-:Y:S02]  /*15e20*/  IADD3 R6, P4, PT, R6, UR70, RZ ;  /* 0x0000004606067c10 */ /* 0x010fe4000ff9e0ff */
[--C-:B--2---:R-:W-:Y:S02]  /*15e30*/  SHF.R.U32.HI R9, RZ, 0x6, R10.reuse ;  /* 0x00000006ff097819 */ /* 0x104fe4000001160a */
[----:B------:R-:W-:Y:S02]  /*15e40*/  SHF.R.U32.HI R10, RZ, 0x6, R10 ;  /* 0x00000006ff0a7819 */ /* 0x000fe4000001160a */
[----:B------:R-:W-:Y:S02]  /*15e50*/  SGXT.U32 R8, R8, 0x1 ;  /* 0x000000010808781a */ /* 0x000fe40000000000 */
[----:B------:R-:W-:-:S02]  /*15e60*/  SGXT.U32 R9, R9, 0x1 ;  /* 0x000000010909781a */ /* 0x000fc40000000000 */
[----:B------:R-:W-:Y:S02]  /*15e70*/  SGXT.U32 R10, R10, 0x1 ;  /* 0x000000010a0a781a */ /* 0x000fe40000000000 */
[----:B------:R-:W-:Y:S02]  /*15e80*/  IADD3.X R5, PT, PT, R5, UR66, RZ, P4, !PT ;  /* 0x0000004205057c10 */ /* 0x000fe4000a7fe4ff */
[----:B------:R-:W-:-:S05]  /*15e90*/  IADD3.X R11, PT, PT, R11, UR66, RZ, P3, !PT ;  /* 0x000000420b0b7c10 */ /* 0x000fca0009ffe4ff */
[----:B------:R1:W-:Y:S04]  /*15ea0*/  STL [R1+0x24], R11 ;  /* 0x0000240b01007387 */ /* 0x0003e80000100800 */
[----:B------:R1:W-:Y:S04]  /*15eb0*/  STL [R1+0x1c], R7 ;  /* 0x00001c0701007387 */ /* 0x0003e80000100800 */
[----:B------:R1:W-:Y:S04]  /*15ec0*/  STL [R1+0x18], R6 ;  /* 0x0000180601007387 */ /* 0x0003e80000100800 */
[----:B------:R1:W-:Y:S01]  /*15ed0*/  STL [R1+0x14], R5 ;  /* 0x0000140501007387 */ /* 0x0003e20000100800 */
[----:B------:R-:W-:-:S02]  /*15ee0*/  LOP3.LUT R10, R10, 0x2, RZ, 0xfc, !PT ;  /* 0x000000020a0a7812 */ /* 0x000fc400078efcff */
[----:B------:R-:W-:Y:S02]  /*15ef0*/  LOP3.LUT R9, R9, 0x4, RZ, 0xfc, !PT ;  /* 0x0000000409097812 */ /* 0x000fe400078efcff */
[----:B------:R-:W-:Y:S02]  /*15f00*/  LOP3.LUT R8, R8, 0x6, RZ, 0xfc, !PT ;  /* 0x0000000608087812 */ /* 0x000fe400078efcff */
[----:B------:R-:W-:Y:S02]  /*15f10*/  ISETP.GE.AND P5, PT, R10, UR5, PT ;  /* 0x000000050a007c0c */ /* 0x000fe4000bfa6270 */
[----:B------:R-:W-:Y:S02]  /*15f20*/  ISETP.GE.AND P1, PT, R9, UR5, PT ;  /* 0x0000000509007c0c */ /* 0x000fe4000bf26270 */
[----:B------:R-:W-:Y:S01]  /*15f30*/  ISETP.GE.AND P3, PT, R8, UR5, PT ;  /* 0x0000000508007c0c */ /* 0x000fe2000bf66270 */
[----:B01----:R-:W-:-:S12]  /*15f40*/  @!P6 BRA `(.L_x_8) ;  /* 0x0000008c0020e947 */ /* 0x003fd80003800000 */
.L_x_16:
[----:B------:R-:W2:Y:S04]  /*15f50*/  LDL R4, [R1+0x14] ;  /* 0x0000140001047983 */ /* 0x000ea80000100800 */
[----:B------:R-:W2:Y:S04]  /*15f60*/  LDL R5, [R1+0x18] ;  /* 0x0000180001057983 */ /* 0x000ea80000100800 */
[----:B------:R-:W3:Y:S04]  /*15f70*/  LDL R19, [R1+0x24] ;  /* 0x0000240001137983 */ /* 0x000ee80000100800 */
[----:B------:R-:W4:Y:S04]  /*15f80*/  LDL R18, [R1+0x28] ;  /* 0x0000280001127983 */ /* 0x000f280000100800 */
[----:B------:R-:W3:Y:S04]  /*15f90*/  LDL R13, [R1+0x2c] ;  /* 0x00002c00010d7983 */ /* 0x000ee80000100800 */
[----:B------:R-:W3:Y:S04]  /*15fa0*/  LDL R11, [R1+0x30] ;  /* 0x00003000010b7983 */ /* 0x000ee80000100800 */
[----:B------:R0:W-:Y:S04]  /*15fb0*/  STL [R1+0x75c], R74 ;  /* 0x00075c4a01007387 */ /* 0x0001e80000100800 */
[----:B0-----:R-:W3:Y:S04]  /*15fc0*/  LDL R74, [R1+0x20] ;  /* 0x00002000014a7983 */ /* 0x001ee80000100800 */
[----:B------:R0:W-:Y:S04]  /*15fd0*/  STL [R1+0x758], R75 ;  /* 0x0007584b01007387 */ /* 0x0001e80000100800 */
[----:B0-----:R-:W4:Y:S01]  /*15fe0*/  LDL R75, [R1+0x1c] ;  /* 0x00001c00014b7983 */ /* 0x001f220000100800 */
[----:B------:R-:W0:Y:S03]  /*15ff0*/  S2R R12, SR_TID.X ;  /* 0x00000000000c7919 */ /* 0x000e260000002100 */
[----:B------:R1:W-:Y:S04]  /*16000*/  STL [R1+0x754], R73 ;  /* 0x0007544901007387 */ /* 0x0003e80000100800 */
[----:B------:R-:W-:Y:S04]  /*16010*/  STL [R1+0x750], R3 ;  /* 0x0007500301007387 */ /* 0x000fe80000100800 */
[----:B-----5:R-:W-:Y:S01]  /*16020*/  STL [R1+0x74c], R0 ;  /* 0x00074c0001007387 */ /* 0x020fe20000100800 */
[----:B------:R-:W-:-:S03]  /*16030*/  PRMT R42, RZ, 0x7610, R42 ;  /* 0x00007610ff2a7816 */ /* 0x000fc6000000002a */
[----:B-1----:R-:W4:Y:S01]  /*16040*/  LDL R73, [R1+0x40] ;  /* 0x0000400001497983 */ /* 0x002f220000100800 */
[----:B0-----:R-:W-:-:S04]  /*16050*/  SHF.R.U32.HI R12, RZ, 0x6, R12 ;  /* 0x00000006ff0c7819 */ /* 0x001fc8000001160c */
[----:B------:R-:W-:-:S04]  /*16060*/  SGXT.U32 R12, R12, 0x1 ;  /* 0x000000010c0c781a */ /* 0x000fc80000000000 */
[----:B------:R-:W-:Y:S02]  /*16070*/  LOP3.LUT R12, R12, 0x8, RZ, 0xfc, !PT ;  /* 0x000000080c0c7812 */ /* 0x000fe400078efcff */
[----:B------:R-:W-:Y:S02]  /*16080*/  PRMT R64, RZ, 0x7610, R64 ;  /* 0x00007610ff407816 */ /* 0x000fe40000000040 */
[----:B--2---:R-:W-:-:S04]  /*16090*/  @!P0 LOP3.LUT R5, R5, R4, RZ, 0x3c, !PT ;  /* 0x0000000405058212 */ /* 0x004fc800078e3cff */
[----:B------:R-:W-:-:S04]  /*160a0*/  @!P0 LOP3.LUT R4, R5, R4, RZ, 0x3c, !PT ;  /* 0x0000000405048212 */ /* 0x000fc800078e3cff */
[----:B------:R-:W-:-:S05]  /*160b0*/  @!P0 LOP3.LUT R5, R5, R4, RZ, 0x3c, !PT ;  /* 0x0000000405058212 */ /* 0x000fca00078e3cff */
[----:B------:R3:W2:Y:S02]  /*160c0*/  @!P0 LDG.E.U16 R62, desc[UR24][R4.64] ;  /* 0x00000018043e8981 */ /* 0x0006a4000c1e1500 */
[----:B---3--:R-:W-:Y:S02]  /*160d0*/  @!P5 IMAD.MOV.U32 R4, RZ, RZ, R74 ;  /* 0x000000ffff04d224 */ /* 0x008fe400078e004a */
[----:B------:R-:W0:Y:S01]  /*160e0*/  S2R R74, SR_TID.X ;  /* 0x00000000004a7919 */ /* 0x000e220000002100 */
[----:B----4-:R-:W-:Y:S02]  /*160f0*/  @!P5 IMAD.MOV.U32 R5, RZ, RZ, R75 ;  /* 0x000000ffff05d224 */ /* 0x010fe400078e004b */
[----:B------:R-:W3:Y:S04]  /*16100*/  LDL R75, [R1+0x34] ;  /* 0x00003400014b7983 */ /* 0x000ee80000100800 */
[----:B------:R1:W4:Y:S01]  /*16110*/  @!P5 LDG.E.U16 R53, desc[UR24][R4.64] ;  /* 0x000000180435d981 */ /* 0x000322000c1e1500 */
[----:B------:R-:W-:-:S02]  /*16120*/  ISETP.GE.AND P5, PT, R12, UR5, PT ;  /* 0x000000050c007c0c */ /* 0x000fc4000bfa6270 */
[----:B0-----:R-:W-:Y:S01]  /*16130*/  SHF.R.U32.HI R12, RZ, 0x6, R74 ;  /* 0x00000006ff0c7819 */ /* 0x001fe2000001164a */
[----:B-1----:R-:W-:Y:S01]  /*16140*/  @!P1 IMAD.MOV.U32 R4, RZ, RZ, R18 ;  /* 0x000000ffff049224 */ /* 0x002fe200078e0012 */
[----:B------:R-:W-:Y:S02]  /*16150*/  SHF.R.U32.HI R74, RZ, 0x6, R74 ;  /* 0x00000006ff4a7819 */ /* 0x000fe4000001164a */
[----:B------:R-:W-:Y:S01]  /*16160*/  SGXT.U32 R12, R12, 0x1 ;  /* 0x000000010c0c781a */ /* 0x000fe20000000000 */
[----:B------:R-:W0:Y:S01]  /*16170*/  S2R R18, SR_TID.X ;  /* 0x0000000000127919 */ /* 0x000e220000002100 */
[----:B------:R-:W-:Y:S02]  /*16180*/  SGXT.U32 R74, R74, 0x1 ;  /* 0x000000014a4a781a */ /* 0x000fe40000000000 */
[----:B------:R-:W-:Y:S01]  /*16190*/  LOP3.LUT R12, R12, 0xa, RZ, 0xfc, !PT ;  /* 0x0000000a0c0c7812 */ /* 0x000fe200078efcff */
[----:B------:R-:W-:Y:S01]  /*161a0*/  @!P1 IMAD.MOV.U32 R5, RZ, RZ, R19 ;  /* 0x000000ffff059224 */ /* 0x000fe200078e0013 */
[----:B------:R-:W-:Y:S01]  /*161b0*/  LOP3.LUT R74, R74, 0xc, RZ, 0xfc, !PT ;  /* 0x0000000c4a4a7812 */ /* 0x000fe200078efcff */
[----:B------:R-:W2:Y:S01]  /*161c0*/  LDL R19, [R1+0x44] ;  /* 0x0000440001137983 */ /* 0x000ea20000100800 */
[----:B------:R-:W-:-:S03]  /*161d0*/  ISETP.GE.AND P4, PT, R12, UR5, PT ;  /* 0x000000050c007c0c */ /* 0x000fc6000bf86270 */
[----:B------:R-:W2:Y:S04]  /*161e0*/  LDL R12, [R1+0x38] ;  /* 0x00003800010c7983 */ /* 0x000ea80000100800 */
[----:B------:R1:W4:Y:S01]  /*161f0*/  @!P1 LDG.E.U16 R42, desc[UR24][R4.64] ;  /* 0x00000018042a9981 */ /* 0x000322000c1e1500 */
[----:B------:R-:W-:-:S03]  /*16200*/  ISETP.GE.AND P0, PT, R74, UR5, PT ;  /* 0x000000054a007c0c */ /* 0x000fc6000bf06270 */
[----:B------:R-:W4:Y:S01]  /*16210*/  LDL R74, [R1+0x3c] ;  /* 0x00003c00014a7983 */ /* 0x000f220000100800 */
[----:B-1----:R-:W-:Y:S01]  /*16220*/  @!P3 IMAD.MOV.U32 R4, RZ, RZ, R11 ;  /* 0x000000ffff04b224 */ /* 0x002fe200078e000b */
[--C-:B0-----:R-:W-:Y:S02]  /*16230*/  SHF.R.U32.HI R11, RZ, 0x6, R18.reuse ;  /* 0x00000006ff0b7819 */ /* 0x101fe40000011612 */
[----:B------:R-:W-:Y:S02]  /*16240*/  SHF.R.U32.HI R18, RZ, 0x6, R18 ;  /* 0x00000006ff127819 */ /* 0x000fe40000011612 */
[----:B------:R-:W-:Y:S02]  /*16250*/  SGXT.U32 R11, R11, 0x1 ;  /* 0x000000010b0b781a */ /* 0x000fe40000000000 */
[----:B------:R-:W-:Y:S01]  /*16260*/  SGXT.U32 R18, R18, 0x1 ;  /* 0x000000011212781a */ /* 0x000fe20000000000 */
[----:B------:R-:W-:Y:S01]  /*16270*/  @!P3 IMAD.MOV.U32 R5, RZ, RZ, R13 ;  /* 0x000000ffff05b224 */ /* 0x000fe200078e000d */
[----:B------:R-:W-:Y:S01]  /*16280*/  LOP3.LUT R11, R11, 0x10, RZ, 0xfc, !PT ;  /* 0x000000100b0b7812 */ /* 0x000fe200078efcff */
[----:B------:R-:W4:Y:S01]  /*16290*/  LDL R13, [R1+0x48] ;  /* 0x00004800010d7983 */ /* 0x000f220000100800 */
[----:B------:R-:W-:-:S03]  /*162a0*/  LOP3.LUT R18, R18, 0xe, RZ, 0xfc, !PT ;  /* 0x0000000e12127812 */ /* 0x000fc600078efcff */
[----:B------:R3:W4:Y:S01]  /*162b0*/  @!P3 LDG.E.U16 R64, desc[UR24][R4.64] ;  /* 0x000000180440b981 */ /* 0x000722000c1e1500 */
[----:B------:R-:W-:Y:S02]  /*162c0*/  ISETP.GE.AND P1, PT, R18, UR5, PT ;  /* 0x0000000512007c0c */ /* 0x000fe4000bf26270 */
[----:B------:R-:W-:Y:S01]  /*162d0*/  ISETP.GE.AND P3, PT, R11, UR5, PT ;  /* 0x000000050b007c0c */ /* 0x000fe2000bf66270 */
[----:B------:R-:W4:Y:S04]  /*162e0*/  LDL R18, [R1+0x4c] ;  /* 0x00004c0001127983 */ /* 0x000f280000100800 */
[----:B------:R-:W4:Y:S01]  /*162f0*/  LDL R11, [R1+0x50] ;  /* 0x00005000010b7983 */ /* 0x000f220000100800 */
[----:B------:R-:W-:Y:S02]  /*16300*/  PRMT R24, RZ, 0x7610, R24 ;  /* 0x00007610ff187816 */ /* 0x000fe40000000018 */
[----:B------:R-:W-:-:S02]  /*16310*/  PRMT R39, RZ, 0x7610, R39 ;  /* 0x00007610ff277816 */ /* 0x000fc40000000027 */
[----:B------:R-:W-:Y:S02]  /*16320*/  PRMT R35, RZ, 0x7610, R35 ;  /* 0x00007610ff237816 */ /* 0x000fe40000000023 */
[----:B------:R-:W-:Y:S01]  /*16330*/  PRMT R68, RZ, 0x7610, R68 ;  /* 0x00007610ff447816 */ /* 0x000fe20000000044 */
[----:B---3--:R-:W-:Y:S02]  /*16340*/  @!P5 IMAD.MOV.U32 R5, RZ, RZ, R75 ;  /* 0x000000ffff05d224 */ /* 0x008fe400078e004b */
[----:B--2---:R-:W-:Y:S02]  /*16350*/  @!P5 IMAD.MOV.U32 R4, RZ, RZ, R12 ;  /* 0x000000ffff04d224 */ /* 0x004fe400078e000c */
[----:B------:R-:W0:Y:S03]  /*16360*/  S2R R12, SR_TID.X ;  /* 0x00000000000c7919 */ /* 0x000e260000002100 */
[----:B------:R1:W2:Y:S02]  /*16370*/  @!P5 LDG.E.U16 R24, desc[UR24][R4.64] ;  /* 0x000000180418d981 */ /* 0x0002a4000c1e1500 */
[----:B-1----:R-:W-:-:S02]  /*16380*/  @!P4 IMAD.MOV.U32 R4, RZ, RZ, R73 ;  /* 0x000000ffff04c224 */ /* 0x002fc400078e0049 */
[----:B----4-:R-:W-:Y:S01]  /*16390*/  @!P4 IMAD.MOV.U32 R5, RZ, RZ, R74 ;  /* 0x000000ffff05c224 */ /* 0x010fe200078e004a */
[----:B------:R-:W3:Y:S04]  /*163a0*/  LDL R73, [R1+0x5c] ;  /* 0x00005c0001497983 */ /* 0x000ee80000100800 */
[----:B------:R1:W4:Y:S04]  /*163b0*/  @!P4 LDG.E.U16 R39, desc[UR24][R4.64] ;  /* 0x000000180427c981 */ /* 0x000328000c1e1500 */
[----:B------:R-:W2:Y:S01]  /*163c0*/  LDL R74, [R1+0x58] ;  /* 0x00005800014a7983 */ /* 0x000ea20000100800 */
[----:B-1----:R-:W-:Y:S01]  /*163d0*/  @!P0 IMAD.MOV.U32 R4, RZ, RZ, R13 ;  /* 0x000000ffff048224 */ /* 0x002fe200078e000d */
[----:B0-----:R-:W-:Y:S01]  /*163e0*/  SHF.R.U32.HI R12, RZ, 0x6, R12 ;  /* 0x00000006ff0c7819 */ /* 0x001fe2000001160c */
[----:B------:R-:W-:-:S03]  /*163f0*/  @!P0 IMAD.MOV.U32 R5, RZ, RZ, R19 ;  /* 0x000000ffff058224 */ /* 0x000fc600078e0013 */
[----:B------:R-:W-:Y:S02]  /*16400*/  SGXT.U32 R12, R12, 0x1 ;  /* 0x000000010c0c781a */ /* 0x000fe40000000000 */
[----:B------:R0:W3:Y:S02]  /*16410*/  @!P0 LDG.E.U16 R35, desc[UR24][R4.64] ;  /* 0x0000001804238981 */ /* 0x0000e4000c1e1500 */
[----:B------:R-:W-:Y:S01]  /*16420*/  LOP3.LUT R12, R12, 0x12, RZ, 0xfc, !PT ;  /* 0x000000120c0c7812 */ /* 0x000fe200078efcff */
[----:B0-----:R-:W-:Y:S02]  /*16430*/  @!P1 IMAD.MOV.U32 R4, RZ, RZ, R11 ;  /* 0x000000ffff049224 */ /* 0x001fe400078e000b */
[----:B------:R-:W-:Y:S01]  /*16440*/  @!P1 IMAD.MOV.U32 R5, RZ, RZ, R18 ;  /* 0x000000ffff059224 */ /* 0x000fe200078e0012 */
[----:B------:R-:W-:Y:S01]  /*16450*/  ISETP.GE.AND P5, PT, R12, UR5, PT ;  /* 0x000000050c007c0c */ /* 0x000fe2000bfa6270 */
[----:B------:R-:W0:Y:S03]  /*16460*/  S2R R19, SR_TID.X ;  /* 0x0000000000137919 */ /* 0x000e260000002100 */
[----:B------:R2:W3:Y:S04]  /*16470*/  @!P1 LDG.E.U16 R68, desc[UR24][R4.64] ;  /* 0x0000001804449981 */ /* 0x0004e8000c1e1500 */
[----:B------:R-:W3:Y:S04]  /*16480*/  LDL R12, [R1+0x60] ;  /* 0x00006000010c7983 */ /* 0x000ee80000100800 */
[----:B------:R-:W3:Y:S04]  /*16490*/  LDL R11, [R1+0x70] ;  /* 0x00007000010b7983 */ /* 0x000ee80000100800 */
[----:B------:R-:W3:Y:S04]  /*164a0*/  LDL R5, [R1+0x54] ;  /* 0x0000540001057983 */ /* 0x000ee80000100800 */
[----:B------:R-:W4:Y:S01]  /*164b0*/  LDL R18, [R1+0x6c] ;  /* 0x00006c0001127983 */ /* 0x000f220000100800 */
[----:B0-----:R-:W-:-:S04]  /*164c0*/  SHF.R.U32.HI R13, RZ, 0x6, R19 ;  /* 0x00000006ff0d7819 */ /* 0x001fc80000011613 */
[----:B------:R-:W-:-:S04]  /*164d0*/  SGXT.U32 R13, R13, 0x1 ;  /* 0x000000010d0d781a */ /* 0x000fc80000000000 */
[----:B------:R-:W-:-:S04]  /*164e0*/  LOP3.LUT R13, R13, 0x14, RZ, 0xfc, !PT ;  /* 0x000000140d0d7812 */ /* 0x000fc800078efcff */
[----:B------:R-:W-:Y:S02]  /*164f0*/  ISETP.GE.AND P4, PT, R13, UR5, PT ;  /* 0x000000050d007c0c */ /* 0x000fe4000bf86270 */
[----:B------:R-:W4:Y:S01]  /*16500*/  LDL R13, [R1+0x68] ;  /* 0x00006800010d7983 */ /* 0x000f220000100800 */
[----:B------:R-:W-:-:S03]  /*16510*/  SHF.R.U32.HI R75, RZ, 0x6, R19 ;  /* 0x00000006ff4b7819 */ /* 0x000fc60000011613 */
[----:B------:R-:W4:Y:S01]  /*16520*/  LDL R19, [R1+0x64] ;  /* 0x0000640001137983 */ /* 0x000f220000100800 */
[----:B------:R-:W-:-:S04]  /*16530*/  SGXT.U32 R75, R75, 0x1 ;  /* 0x000000014b4b781a */ /* 0x000fc80000000000 */
[----:B------:R-:W-:-:S04]  /*16540*/  LOP3.LUT R75, R75, 0x16, RZ, 0xfc, !PT ;  /* 0x000000164b4b7812 */ /* 0x000fc800078efcff */
[----:B------:R-:W-:Y:S02]  /*16550*/  ISETP.GE.AND P0, PT, R75, UR5, PT ;  /* 0x000000054b007c0c */ /* 0x000fe4000bf06270 */
[----:B------:R-:W0:Y:S01]  /*16560*/  S2R R75, SR_TID.X ;  /* 0x00000000004b7919 */ /* 0x000e220000002100 */
[----:B------:R-:W-:Y:S02]  /*16570*/  PRMT R23, RZ, 0x7610, R23 ;  /* 0x00007610ff177816 */ /* 0x000fe40000000017 */
[----:B------:R-:W-:Y:S01]  /*16580*/  PRMT R34, RZ, 0x7610, R34 ;  /* 0x00007610ff227816 */ /* 0x000fe20000000022 */
[----:B--2---:R-:W-:Y:S01]  /*16590*/  @!P3 IMAD.MOV.U32 R4, RZ, RZ, R74 ;  /* 0x000000ffff04b224 */ /* 0x004fe200078e004a */
[----:B0-----:R-:W-:-:S04]  /*165a0*/  SHF.R.U32.HI R74, RZ, 0x6, R75 ;  /* 0x00000006ff4a7819 */ /* 0x001fc8000001164b */
[----:B------:R-:W-:-:S04]  /*165b0*/  SGXT.U32 R74, R74, 0x1 ;  /* 0x000000014a4a781a */ /* 0x000fc80000000000 */
[----:B------:R-:W-:Y:S01]  /*165c0*/  LOP3.LUT R74, R74, 0x1a, RZ, 0xfc, !PT ;  /* 0x0000001a4a4a7812 */ /* 0x000fe200078efcff */
[----:B---3--:R0:W2:Y:S02]  /*165d0*/  @!P3 LDG.E.U16 R23, desc[UR24][R4.64] ;  /* 0x000000180417b981 */ /* 0x0080a4000c1e1500 */
[----:B0-----:R-:W-:Y:S02]  /*165e0*/  @!P5 IMAD.MOV.U32 R4, RZ, RZ, R12 ;  /* 0x000000ffff04d224 */ /* 0x001fe400078e000c */
[----:B------:R-:W3:Y:S01]  /*165f0*/  LDL R12, [R1+0x78] ;  /* 0x00007800010c7983 */ /* 0x000ee20000100800 */
[----:B------:R-:W-:-:S03]  /*16600*/  ISETP.GE.AND P3, PT, R74, UR5, PT ;  /* 0x000000054a007c0c */ /* 0x000fc6000bf66270 */
[----:B------:R-:W2:Y:S01]  /*16610*/  LDL R74, [R1+0x74] ;  /* 0x00007400014a7983 */ /* 0x000ea20000100800 */
[----:B------:R-:W-:Y:S01]  /*16620*/  @!P5 IMAD.MOV.U32 R5, RZ, RZ, R73 ;  /* 0x000000ffff05d224 */ /* 0x000fe200078e0049 */
[----:B------:R-:W-:Y:S02]  /*16630*/  PRMT R33, RZ, 0x7610, R33 ;  /* 0x00007610ff217816 */ /* 0x000fe40000000021 */
[----:B------:R-:W2:Y:S04]  /*16640*/  LDL R73, [R1+0x7c] ;  /* 0x00007c0001497983 */ /* 0x000ea80000100800 */
[----:B------:R4:W2:Y:S02]  /*16650*/  @!P5 LDG.E.U16 R34, desc[UR24][R4.64] ;  /* 0x000000180422d981 */ /* 0x0008a4000c1e1500 */
[----:B----4-:R-:W-:-:S02]  /*16660*/  @!P4 IMAD.MOV.U32 R4, RZ, RZ, R13 ;  /* 0x000000ffff04c224 */ /* 0x010fc400078e000d */
[----:B------:R-:W0:Y:S01]  /*16670*/  S2R R13, SR_TID.X ;  /* 0x00000000000d7919 */ /* 0x000e220000002100 */
[----:B------:R-:W-:Y:S02]  /*16680*/  @!P4 IMAD.MOV.U32 R5, RZ, RZ, R19 ;  /* 0x000000ffff05c224 */ /* 0x000fe400078e0013 */
[----:B------:R-:W4:Y:S04]  /*16690*/  LDL R19, [R1+0x80] ;  /* 0x0000800001137983 */ /* 0x000f280000100800 */
[----:B------:R1:W4:Y:S02]  /*166a0*/  @!P4 LDG.E.U16 R33, desc[UR24][R4.64] ;  /* 0x000000180421c981 */ /* 0x000324000c1e1500 */
[----:B-1----:R-:W-:Y:S01]  /*166b0*/  @!P0 IMAD.MOV.U32 R4, RZ, RZ, R11 ;  /* 0x000000ffff048224 */ /* 0x002fe200078e000b */
[----:B0-----:R-:W-:-:S04]  /*166c0*/  SHF.R.U32.HI R11, RZ, 0x6, R13 ;  /* 0x00000006ff0b7819 */ /* 0x001fc8000001160d */
[----:B------:R-:W-:-:S04]  /*166d0*/  SGXT.U32 R11, R11, 0x1 ;  /* 0x000000010b0b781a */ /* 0x000fc80000000000 */
[----:B------:R-:W-:-:S04]  /*166e0*/  LOP3.LUT R11, R11, 0x1c, RZ, 0xfc, !PT ;  /* 0x0000001c0b0b7812 */ /* 0x000fc800078efcff */
[----:B------:R-:W-:Y:S02]  /*166f0*/  ISETP.GE.AND P5, PT, R11, UR5, PT ;  /* 0x000000050b007c0c */ /* 0x000fe4000bfa6270 */
[----:B------:R-:W0:Y:S01]  /*16700*/  S2R R11, SR_TID.X ;  /* 0x00000000000b7919 */ /* 0x000e220000002100 */
[----:B------:R-:W-:Y:S02]  /*16710*/  SHF.R.U32.HI R75, RZ, 0x6, R75 ;  /* 0x00000006ff4b7819 */ /* 0x000fe4000001164b */
[----:B------:R-:W-:Y:S02]  /*16720*/  SHF.R.U32.HI R13, RZ, 0x6, R13 ;  /* 0x00000006ff0d7819 */ /* 0x000fe4000001160d */
[----:B------:R-:W-:Y:S02]  /*16730*/  SGXT.U32 R75, R75, 0x1 ;  /* 0x000000014b4b781a */ /* 0x000fe40000000000 */
[----:B------:R-:W-:Y:S02]  /*16740*/  SGXT.U32 R13, R13, 0x1 ;  /* 0x000000010d0d781a */ /* 0x000fe40000000000 */
[----:B------:R-:W-:Y:S01]  /*16750*/  LOP3.LUT R75, R75, 0x18, RZ, 0xfc, !PT ;  /* 0x000000184b4b7812 */ /* 0x000fe200078efcff */
[----:B------:R-:W-:Y:S01]  /*16760*/  @!P0 IMAD.MOV.U32 R5, RZ, RZ, R18 ;  /* 0x000000ffff058224 */ /* 0x000fe200078e0012 */
[----:B------:R-:W-:Y:S01]  /*16770*/  PRMT R67, RZ, 0x7610, R67 ;  /* 0x00007610ff437816 */ /* 0x000fe20000000043 */
[----:B------:R-:W4:Y:S01]  /*16780*/  LDL R18, [R1+0x88] ;  /* 0x0000880001127983 */ /* 0x000f220000100800 */
[----:B------:R-:W-:-:S02]  /*16790*/  ISETP.GE.AND P1, PT, R75, UR5, PT ;  /* 0x000000054b007c0c */ /* 0x000fc4000bf26270 */
[----:B------:R-:W-:Y:S01]  /*167a0*/  LOP3.LUT R13, R13, 0x1e, RZ, 0xfc, !PT ;  /* 0x0000001e0d0d7812 */ /* 0x000fe200078efcff */
[----:B------:R-:W4:Y:S03]  /*167b0*/  LDL R75, [R1+0x84] ;  /* 0x00008400014b7983 */ /* 0x000f260000100800 */
[----:B------:R-:W-:Y:S01]  /*167c0*/  ISETP.GE.AND P4, PT, R13, UR5, PT ;  /* 0x000000050d007c0c */ /* 0x000fe2000bf86270 */
[----:B------:R0:W4:Y:S04]  /*167d0*/  @!P0 LDG.E.U16 R67, desc[UR24][R4.64] ;  /* 0x0000001804438981 */ /* 0x000128000c1e1500 */
[----:B------:R-:W4:Y:S01]  /*167e0*/  LDL R13, [R1+0x8c] ;  /* 0x00008c00010d7983 */ /* 0x000f220000100800 */
[----:B0-----:R-:W-:-:S03]  /*167f0*/  SHF.R.U32.HI R5, RZ, 0x6, R11 ;  /* 0x00000006ff057819 */ /* 0x001fc6000001160b */
[----:B------:R-:W4:Y:S01]  /*16800*/  LDL R11, [R1+0x90] ;  /* 0x00009000010b7983 */ /* 0x000f220000100800 */
[----:B------:R-:W-:-:S04]  /*16810*/  SGXT.U32 R5, R5, 0x1 ;  /* 0x000000010505781a */ /* 0x000fc80000000000 */
[----:B------:R-:W-:-:S04]  /*16820*/  LOP3.LUT R5, R5, 0x20, RZ, 0xfc, !PT ;  /* 0x0000002005057812 */ /* 0x000fc800078efcff */
[----:B------:R-:W-:Y:S01]  /*16830*/  ISETP.GE.AND P0, PT, R5, UR5, PT ;  /* 0x0000000505007c0c */ /* 0x000fe2000bf06270 */
[----:B---3--:R-:W-:Y:S02]  /*16840*/  @!P1 IMAD.MOV.U32 R4, RZ, RZ, R12 ;  /* 0x000000ffff049224 */ /* 0x008fe400078e000c */
[----:B------:R-:W3:Y:S01]  /*16850*/  LDL R12, [R1+0x98] ;  /* 0x00009800010c7983 */ /* 0x000ee20000100800 */
[----:B--2---:R-:W-:-:S03]  /*16860*/  @!P1 IMAD.MOV.U32 R5, RZ, RZ, R74 ;  /* 0x000000ffff059224 */ /* 0x004fc600078e004a */
[----:B------:R-:W2:Y:S01]  /*16870*/  LDL R74, [R1+0x94] ;  /* 0x00009400014a7983 */ /* 0x000ea20000100800 */
[----:B------:R-:W-:-:S06]  /*16880*/  PRMT R21, RZ, 0x7610, R21 ;  /* 0x00007610ff157816 */ /* 0x000fcc0000000015 */
[----:B------:R0:W2:Y:S02]  /*16890*/  @!P1 LDG.E.U16 R21, desc[UR24][R4.64] ;  /* 0x0000001804159981 */ /* 0x0000a4000c1e1500 */
[----:B0-----:R-:W-:Y:S02]  /*168a0*/  @!P3 IMAD.MOV.U32 R5, RZ, RZ, R73 ;  /* 0x000000ffff05b224 */ /* 0x001fe400078e0049 */
[----:B------:R-:W0:Y:S01]  /*168b0*/  S2R R73, SR_TID.X ;  /* 0x0000000000497919 */ /* 0x000e220000002100 */
[----:B------:R-:W-:Y:S01]  /*168c0*/  PRMT R38, RZ, 0x7610, R38 ;  /* 0x00007610ff267816 */ /* 0x000fe20000000026 */
[----:B----4-:R-:W-:-:S05]  /*168d0*/  @!P3 IMAD.MOV.U32 R4, RZ, RZ, R19 ;  /* 0x000000ffff04b224 */ /* 0x010fca00078e0013 */
[----:B------:R1:W4:Y:S01]  /*168e0*/  @!P3 LDG.E.U16 R38, desc[UR24][R4.64] ;  /* 0x000000180426b981 */ /* 0x000322000c1e1500 */
[----:B------:R-:W-:Y:S02]  /*168f0*/  PRMT R32, RZ, 0x7610, R32 ;  /* 0x00007610ff207816 */ /* 0x000fe40000000020 */
[--C-:B0-----:R-:W-:Y:S02]  /*16900*/  SHF.R.U32.HI R19, RZ, 0x6, R73.reuse ;  /* 0x00000006ff137819 */ /* 0x101fe40000011649 */
[----:B-1----:R-:W-:Y:S02]  /*16910*/  SHF.R.U32.HI R5, RZ, 0x6, R73 ;  /* 0x00000006ff057819 */ /* 0x002fe40000011649 */
[----:B------:R-:W-:Y:S01]  /*16920*/  SGXT.U32 R19, R19, 0x1 ;  /* 0x000000011313781a */ /* 0x000fe20000000000 */
[----:B------:R-:W4:Y:S01]  /*16930*/  LDL R73, [R1+0x9c] ;  /* 0x00009c0001497983 */ /* 0x000f220000100800 */
[----:B------:R-:W-:Y:S02]  /*16940*/  SGXT.U32 R5, R5, 0x1 ;  /* 0x000000010505781a */ /* 0x000fe40000000000 */
[----:B------:R-:W-:-:S02]  /*16950*/  LOP3.LUT R19, R19, 0x22, RZ, 0xfc, !PT ;  /* 0x0000002213137812 */ /* 0x000fc400078efcff */
[----:B------:R-:W-:Y:S02]  /*16960*/  LOP3.LUT R5, R5, 0x24, RZ, 0xfc, !PT ;  /* 0x0000002405057812 */ /* 0x000fe400078efcff */
[----:B------:R-:W-:Y:S02]  /*16970*/  ISETP.GE.AND P1, PT, R19, UR5, PT ;  /* 0x0000000513007c0c */ /* 0x000fe4000bf26270 */
[----:B------:R-:W-:Y:S01]  /*16980*/  ISETP.GE.AND P3, PT, R5, UR5, PT ;  /* 0x0000000505007c0c */ /* 0x000fe2000bf66270 */
[----:B------:R-:W4:Y:S01]  /*16990*/  LDL R19, [R1+0xa0] ;  /* 0x0000a00001137983 */ /* 0x000f220000100800 */
[----:B------:R-:W-:-:S03]  /*169a0*/  @!P5 IMAD.MOV.U32 R4, RZ, RZ, R18 ;  /* 0x000000ffff04d224 */ /* 0x000fc600078e0012 */
[----:B------:R-:W4:Y:S01]  /*169b0*/  LDL R18, [R1+0xa4] ;  /* 0x0000a40001127983 */ /* 0x000f220000100800 */
[----:B------:R-:W-:Y:S01]  /*169c0*/  @!P5 IMAD.MOV.U32 R5, RZ, RZ, R75 ;  /* 0x000000ffff05d224 */ /* 0x000fe200078e004b */
[----:B------:R-:W-:Y:S02]  /*169d0*/  PRMT R66, RZ, 0x7610, R66 ;  /* 0x00007610ff427816 */ /* 0x000fe40000000042 */
[----:B------:R-:W4:Y:S04]  /*169e0*/  LDL R75, [R1+0x4b4] ;  /* 0x0004b400014b7983 */ /* 0x000f280000100800 */
[----:B------:R0:W4:Y:S02]  /*169f0*/  @!P5 LDG.E.U16 R32, desc[UR24][R4.64] ;  /* 0x000000180420d981 */ /* 0x000124000c1e1500 */
[----:B0-----:R-:W-:-:S02]  /*16a00*/  @!P4 IMAD.MOV.U32 R5, RZ, RZ, R13 ;  /* 0x000000ffff05c224 */ /* 0x001fc400078e000d */
[----:B------:R-:W4:Y:S01]  /*16a10*/  LDL R13, [R1+0xa8] ;  /* 0x0000a800010d7983 */ /* 0x000f220000100800 */
[----:B------:R-:W-:Y:S02]  /*16a20*/  @!P4 IMAD.MOV.U32 R4, RZ, RZ, R11 ;  /* 0x000000ffff04c224 */ /* 0x000fe400078e000b */
[----:B------:R-:W0:Y:S03]  /*16a30*/  S2R R11, SR_TID.X ;  /* 0x00000000000b7919 */ /* 0x000e260000002100 */
[----:B------:R3:W4:Y:S01]  /*16a40*/  @!P4 LDG.E.U16 R66, desc[UR24][R4.64] ;  /* 0x000000180442c981 */ /* 0x000722000c1e1500 */
[----:B0-----:R-:W-:-:S04]  /*16a50*/  SHF.R.U32.HI R11, RZ, 0x6, R11 ;  /* 0x00000006ff0b7819 */ /* 0x001fc8000001160b */
[----:B------:R-:W-:-:S04]  /*16a60*/  SGXT.U32 R11, R11, 0x1 ;  /* 0x000000010b0b781a */ /* 0x000fc80000000000 */
[----:B------:R-:W-:-:S04]  /*16a70*/  LOP3.LUT R11, R11, 0x26, RZ, 0xfc, !PT ;  /* 0x000000260b0b7812 */ /* 0x000fc800078efcff */
[----:B------:R-:W-:Y:S01]  /*16a80*/  ISETP.GE.AND P5, PT, R11, UR5, PT ;  /* 0x000000050b007c0c */ /* 0x000fe2000bfa6270 */
[----:B---3--:R-:W-:Y:S02]  /*16a90*/  @!P0 IMAD.MOV.U32 R4, RZ, RZ, R12 ;  /* 0x000000ffff048224 */ /* 0x008fe400078e000c */
[----:B------:R-:W0:Y:S01]  /*16aa0*/  S2R R12, SR_TID.X ;  /* 0x00000000000c7919 */ /* 0x000e220000002100 */
[----:B--2---:R-:W-:Y:S01]  /*16ab0*/  @!P0 IMAD.MOV.U32 R5, RZ, RZ, R74 ;  /* 0x000000ffff058224 */ /* 0x004fe200078e004a */
[--C-:B0-----:R-:W-:Y:S02]  /*16ac0*/  SHF.R.U32.HI R11, RZ, 0x6, R12.reuse ;  /* 0x00000006ff0b7819 */ /* 0x101fe4000001160c */
[----:B------:R-:W-:Y:S02]  /*16ad0*/  SHF.R.U32.HI R74, RZ, 0x6, R12 ;  /* 0x00000006ff4a7819 */ /* 0x000fe4000001160c */
[----:B------:R-:W-:Y:S01]  /*16ae0*/  SGXT.U32 R11, R11, 0x1 ;  /* 0x000000010b0b781a */ /* 0x000fe20000000000 */
[----:B------:R-:W2:Y:S03]  /*16af0*/  LDL R12, [R1+0xac] ;  /* 0x0000ac00010c7983 */ /* 0x000ea60000100800 */
[----:B------:R-:W-:-:S04]  /*16b00*/  LOP3.LUT R11, R11, 0x28, RZ, 0xfc, !PT ;  /* 0x000000280b0b7812 */ /* 0x000fc800078efcff */
[----:B------:R-:W-:Y:S02]  /*16b10*/  ISETP.GE.AND P4, PT, R11, UR5, PT ;  /* 0x000000050b007c0c */ /* 0x000fe4000bf86270 */
[----:B------:R-:W3:Y:S01]  /*16b20*/  LDL R11, [R1+0xb0] ;  /* 0x0000b000010b7983 */ /* 0x000ee20000100800 */
[----:B------:R-:W-:Y:S02]  /*16b30*/  PRMT R20, RZ, 0x7610, R20 ;  /* 0x00007610ff147816 */ /* 0x000fe40000000014 */
[----:B------:R-:W-:-:S04]  /*16b40*/  PRMT R41, RZ, 0x7610, R41 ;  /* 0x00007610ff297816 */ /* 0x000fc80000000029 */
[----:B------:R4:W3:Y:S01]  /*16b50*/  @!P0 LDG.E.U16 R20, desc[UR24][R4.64] ;  /* 0x0000001804148981 */ /* 0x0008e2000c1e1500 */
[----:B------:R-:W-:Y:S01]  /*16b60*/  PRMT R31, RZ, 0x7610, R31 ;  /* 0x00007610ff1f7816 */ /* 0x000fe2000000001f */
[----:B----4-:R-:W-:Y:S01]  /*16b70*/  @!P1 IMAD.MOV.U32 R5, RZ, RZ, R73 ;  /* 0x000000ffff059224 */ /* 0x010fe200078e0049 */
[----:B------:R-:W-:Y:S01]  /*16b80*/  SGXT.U32 R74, R74, 0x1 ;  /* 0x000000014a4a781a */ /* 0x000fe20000000000 */
[----:B------:R-:W4:Y:S01]  /*16b90*/  LDL R73, [R1+0x4bc] ;  /* 0x0004bc0001497983 */ /* 0x000f220000100800 */
[----:B------:R-:W-:Y:S02]  /*16ba0*/  @!P1 IMAD.MOV.U32 R4, RZ, RZ, R19 ;  /* 0x000000ffff049224 */ /* 0x000fe400078e0013 */
[----:B------:R-:W-:Y:S01]  /*16bb0*/  LOP3.LUT R74, R74, 0x2a, RZ, 0xfc, !PT ;  /* 0x0000002a4a4a7812 */ /* 0x000fe200078efcff */
[----:B------:R-:W4:Y:S04]  /*16bc0*/  LDL R19, [R1+0x4c0] ;  /* 0x0004c00001137983 */ /* 0x000f280000100800 */
[----:B------:R0:W4:Y:S02]  /*16bd0*/  @!P1 LDG.E.U16 R41, desc[UR24][R4.64] ;  /* 0x0000001804299981 */ /* 0x000124000c1e1500 */
[----:B0-----:R-:W-:Y:S01]  /*16be0*/  @!P3 IMAD.MOV.U32 R5, RZ, RZ, R18 ;  /* 0x000000ffff05b224 */ /* 0x001fe200078e0012 */
[----:B------:R-:W-:Y:S01]  /*16bf0*/  ISETP.GE.AND P0, PT, R74, UR5, PT ;  /* 0x000000054a007c0c */ /* 0x000fe2000bf06270 */
[----:B------:R-:W4:Y:S04]  /*16c00*/  LDL R18, [R1+0x4c4] ;  /* 0x0004c40001127983 */ /* 0x000f280000100800 */
[----:B------:R-:W4:Y:S01]  /*16c10*/  LDL R74, [R1+0x4b8] ;  /* 0x0004b800014a7983 */ /* 0x000f220000100800 */
[----:B------:R-:W-:-:S03]  /*16c20*/  @!P3 IMAD.MOV.U32 R4, RZ, RZ, R13 ;  /* 0x000000ffff04b224 */ /* 0x000fc600078e000d */
[----:B------:R-:W4:Y:S04]  /*16c30*/  LDL R13, [R1+0x4c8] ;  /* 0x0004c800010d7983 */ /* 0x000f280000100800 */
[----:B------:R0:W4:Y:S02]  /*16c40*/  @!P3 LDG.E.U16 R31, desc[UR24][R4.64] ;  /* 0x00000018041fb981 */ /* 0x000124000c1e1500 */
[----:B0-----:R-:W0:Y:S02]  /*16c50*/  S2R R4, SR_TID.X ;  /* 0x0000000000047919 */ /* 0x001e240000002100 */
[----:B0-----:R-:W-:-:S04]  /*16c60*/  SHF.R.U32.HI R5, RZ, 0x6, R4 ;  /* 0x00000006ff057819 */ /* 0x001fc80000011604 */
[----:B------:R-:W-:Y:S02]  /*16c70*/  SGXT.U32 R5, R5, 0x1 ;  /* 0x000000010505781a */ /* 0x000fe40000000000 */
[----:B------:R-:W-:Y:S02]  /*16c80*/  SHF.R.U32.HI R4, RZ, 0x6, R4 ;  /* 0x00000006ff047819 */ /* 0x000fe40000011604 */
[----:B------:R-:W-:Y:S02]  /*16c90*/  LOP3.LUT R5, R5, 0x2e, RZ, 0xfc, !PT ;  /* 0x0000002e05057812 */ /* 0x000fe400078efcff */
[----:B------:R-:W-:Y:S02]  /*16ca0*/  SGXT.U32 R4, R4, 0x1 ;  /* 0x000000010404781a */ /* 0x000fe40000000000 */
[----:B------:R-:W-:Y:S02]  /*16cb0*/  ISETP.GE.AND P3, PT, R5, UR5, PT ;  /* 0x0000000505007c0c */ /* 0x000fe4000bf66270 */
[----:B------:R-:W-:-:S04]  /*16cc0*/  LOP3.LUT R4, R4, 0x2c, RZ, 0xfc, !PT ;  /* 0x0000002c04047812 */ /* 0x000fc800078efcff */
[----:B------:R-:W-:Y:S01]  /*16cd0*/  ISETP.GE.AND P1, PT, R4, UR5, PT ;  /* 0x0000000504007c0c */ /* 0x000fe2000bf26270 */
[----:B--2---:R-:W-:Y:S02]  /*16ce0*/  @!P5 IMAD.MOV.U32 R5, RZ, RZ, R12 ;  /* 0x000000ffff05d224 */ /* 0x004fe400078e000c */
[----:B------:R-:W2:Y:S01]  /*16cf0*/  LDL R12, [R1+0x4cc] ;  /* 0x0004cc00010c7983 */ /* 0x000ea20000100800 */
[----:B---3--:R-:W-:-:S03]  /*16d00*/  @!P5 IMAD.MOV.U32 R4, RZ, RZ, R11 ;  /* 0x000000ffff04d224 */ /* 0x008fc600078e000b */
[----:B------:R-:W3:Y:S01]  /*16d10*/  LDL R11, [R1+0x4d0] ;  /* 0x0004d000010b7983 */ /* 0x000ee20000100800 */
[----:B------:R-:W-:Y:S02]  /*16d20*/  PRMT R65, RZ, 0x7610, R65 ;  /* 0x00007610ff417816 */ /* 0x000fe40000000041 */
[----:B------:R-:W-:-:S04]  /*16d30*/  PRMT R37, RZ, 0x7610, R37 ;  /* 0x00007610ff257816 */ /* 0x000fc80000000025 */
[----:B------:R0:W3:Y:S01]  /*16d40*/  @!P5 LDG.E.U16 R65, desc[UR24][R4.64] ;  /* 0x000000180441d981 */ /* 0x0000e2000c1e1500 */
[----:B------:R-:W-:Y:S01]  /*16d50*/  PRMT R40, RZ, 0x7610, R40 ;  /* 0x00007610ff287816 */ /* 0x000fe20000000028 */
[----:B0-----:R-:W-:Y:S01]  /*16d60*/  @!P4 IMAD.MOV.U32 R5, RZ, RZ, R75 ;  /* 0x000000ffff05c224 */ /* 0x001fe200078e004b */
[----:B------:R-:W-:Y:S01]  /*16d70*/  PRMT R30, RZ, 0x7610, R30 ;  /* 0x00007610ff1e7816 */ /* 0x000fe2000000001e */
[----:B------:R-:W3:Y:S01]  /*16d80*/  LDL R75, [R1+0x4dc] ;  /* 0x0004dc00014b7983 */ /* 0x000ee20000100800 */
[----:B----4-:R-:W-:Y:S02]  /*16d90*/  @!P4 IMAD.MOV.U32 R4, RZ, RZ, R74 ;  /* 0x000000ffff04c224 */ /* 0x010fe400078e004a */
[----:B------:R-:W0:Y:S03]  /*16da0*/  S2R R74, SR_TID.X ;  /* 0x00000000004a7919 */ /* 0x000e260000002100 */
[----:B------:R1:W4:Y:S02]  /*16db0*/  @!P4 LDG.E.U16 R37, desc[UR24][R4.64] ;  /* 0x000000180425c981 */ /* 0x000324000c1e1500 */
[----:B-1----:R-:W-:-:S02]  /*16dc0*/  @!P0 IMAD.MOV.U32 R4, RZ, RZ, R19 ;  /* 0x000000ffff048224 */ /* 0x002fc400078e0013 */
[----:B------:R-:W-:-:S05]  /*16dd0*/  @!P0 IMAD.MOV.U32 R5, RZ, RZ, R73 ;  /* 0x000000ffff058224 */ /* 0x000fca00078e0049 */
[----:B------:R1:W4:Y:S02]  /*16de0*/  @!P0 LDG.E.U16 R40, desc[UR24][R4.64] ;  /* 0x0000001804288981 */ /* 0x000324000c1e1500 */
[----:B-1----:R-:W-:Y:S02]  /*16df0*/  @!P1 IMAD.MOV.U32 R4, RZ, RZ, R13 ;  /* 0x000000ffff049224 */ /* 0x002fe400078e000d */
[----:B------:R-:W-:Y:S01]  /*16e00*/  @!P1 IMAD.MOV.U32 R5, RZ, RZ, R18 ;  /* 0x000000ffff059224 */ /* 0x000fe200078e0012 */
[----:B------:R-:W-:Y:S01]  /*16e10*/  PRMT R69, RZ, 0x7610, R69 ;  /* 0x00007610ff457816 */ /* 0x000fe20000000045 */
[----:B------:R-:W4:Y:S04]  /*16e20*/  LDL R18, [R1+0x4ec] ;  /* 0x0004ec0001127983 */ /* 0x000f280000100800 */
[----:B------:R2:W4:Y:S01]  /*16e30*/  @!P1 LDG.E.U16 R30, desc[UR24][R4.64] ;  /* 0x00000018041e9981 */ /* 0x000522000c1e1500 */
[----:B0-----:R-:W-:-:S02]  /*16e40*/  SHF.R.U32.HI R19, RZ, 0x6, R74 ;  /* 0x00000006ff137819 */ /* 0x001fc4000001164a */
[--C-:B------:R-:W-:Y:S01]  /*16e50*/  SHF.R.U32.HI R73, RZ, 0x6, R74.reuse ;  /* 0x00000006ff497819 */ /* 0x100fe2000001164a */
[----:B------:R-:W4:Y:S01]  /*16e60*/  LDL R13, [R1+0x4f0] ;  /* 0x0004f000010d7983 */ /* 0x000f220000100800 */
[----:B------:R-:W-:-:S04]  /*16e70*/  SHF.R.U32.HI R74, RZ, 0x6, R74 ;  /* 0x00000006ff4a7819 */ /* 0x000fc8000001164a */
[----:B------:R-:W-:Y:S02]  /*16e80*/  SGXT.U32 R74, R74, 0x1 ;  /* 0x000000014a4a781a */ /* 0x000fe40000000000 */
[----:B------:R-:W-:Y:S02]  /*16e90*/  SGXT.U32 R19, R19, 0x1 ;  /* 0x000000011313781a */ /* 0x000fe40000000000 */
[----:B------:R-:W-:Y:S02]  /*16ea0*/  LOP3.LUT R74, R74, 0x30, RZ, 0xfc, !PT ;  /* 0x000000304a4a7812 */ /* 0x000fe400078efcff */
[----:B------:R-:W-:Y:S02]  /*16eb0*/  SGXT.U32 R73, R73, 0x1 ;  /* 0x000000014949781a */ /* 0x000fe40000000000 */
[----:B------:R-:W-:Y:S02]  /*16ec0*/  ISETP.GE.AND P5, PT, R74, UR5, PT ;  /* 0x000000054a007c0c */ /* 0x000fe4000bfa6270 */
[----:B------:R-:W-:Y:S01]  /*16ed0*/  LOP3.LUT R73, R73, 0x32, RZ, 0xfc, !PT ;  /* 0x0000003249497812 */ /* 0x000fe200078efcff */
[----:B------:R-:W4:Y:S01]  /*16ee0*/  LDL R74, [R1+0x4e0] ;  /* 0x0004e000014a7983 */ /* 0x000f220000100800 */
[----:B------:R-:W-:-:S02]  /*16ef0*/  LOP3.LUT R19, R19, 0x34, RZ, 0xfc, !PT ;  /* 0x0000003413137812 */ /* 0x000fc400078efcff */
[----:B------:R-:W-:Y:S02]  /*16f00*/  ISETP.GE.AND P4, PT, R73, UR5, PT ;  /* 0x0000000549007c0c */ /* 0x000fe4000bf86270 */
[----:B------:R-:W-:Y:S01]  /*16f10*/  ISETP.GE.AND P0, PT, R19, UR5, PT ;  /* 0x0000000513007c0c */ /* 0x000fe2000bf06270 */
[----:B------:R-:W4:Y:S04]  /*16f20*/  LDL R73, [R1+0x4e4] ;  /* 0x0004e40001497983 */ /* 0x000f280000100800 */
[----:B------:R-:W4:Y:S01]  /*16f30*/  LDL R19, [R1+0x4e8] ;  /* 0x0004e80001137983 */ /* 0x000f220000100800 */
[----:B--2---:R-:W-:Y:S02]  /*16f40*/  @!P3 IMAD.MOV.U32 R5, RZ, RZ, R12 ;  /* 0x000000ffff05b224 */ /* 0x004fe400078e000c */
[----:B------:R-:W0:Y:S01]  /*16f50*/  S2R R12, SR_TID.X ;  /* 0x00000000000c7919 */ /* 0x000e220000002100 */
[----:B---3--:R-:W-:-:S05]  /*16f60*/  @!P3 IMAD.MOV.U32 R4, RZ, RZ, R11 ;  /* 0x000000ffff04b224 */ /* 0x008fca00078e000b */
[----:B------:R1:W2:Y:S04]  /*16f70*/  @!P3 LDG.E.U16 R69, desc[UR24][R4.64] ;  /* 0x000000180445b981 */ /* 0x0002a8000c1e1500 */
[----:B------:R-:W1:Y:S04]  /*16f80*/  LDL R4, [R1+0x4d4] ;  /* 0x0004d40001047983 */ /* 0x000e680000100800 */
[----:B------:R-:W1:Y:S01]  /*16f90*/  LDL R5, [R1+0x4d8] ;  /* 0x0004d80001057983 */ /* 0x000e620000100800 */
[--C-:B0-----:R-:W-:Y:S02]  /*16fa0*/  SHF.R.U32.HI R11, RZ, 0x6, R12.reuse ;  /* 0x00000006ff0b7819 */ /* 0x101fe4000001160c */
[----:B------:R-:W-:-:S02]  /*16fb0*/  SHF.R.U32.HI R12, RZ, 0x6, R12 ;  /* 0x00000006ff0c7819 */ /* 0x000fc4000001160c */
[----:B------:R-:W-:Y:S02]  /*16fc0*/  SGXT.U32 R11, R11, 0x1 ;  /* 0x000000010b0b781a */ /* 0x000fe40000000000 */
[----:B------:R-:W-:Y:S02]  /*16fd0*/  SGXT.U32 R12, R12, 0x1 ;  /* 0x000000010c0c781a */ /* 0x000fe40000000000 */
[----:B------:R-:W-:Y:S02]  /*16fe0*/  LOP3.LUT R11, R11, 0x38, RZ, 0xfc, !PT ;  /* 0x000000380b0b7812 */ /* 0x000fe400078efcff */
[----:B------:R-:W-:Y:S02]  /*16ff0*/  LOP3.LUT R12, R12, 0x36, RZ, 0xfc, !PT ;  /* 0x000000360c0c7812 */ /* 0x000fe400078efcff */
[----:B------:R-:W-:Y:S02]  /*17000*/  ISETP.GE.AND P3, PT, R11, UR5, PT ;  /* 0x000000050b007c0c */ /* 0x000fe4000bf66270 */
[----:B------:R-:W-:Y:S01]  /*17010*/  ISETP.GE.AND P1, PT, R12, UR5, PT ;  /* 0x000000050c007c0c */ /* 0x000fe2000bf26270 */
[----:B------:R-:W3:Y:S04]  /*17020*/  LDL R11, [R1+0x4f8] ;  /* 0x0004f800010b7983 */ /* 0x000ee80000100800 */
[----:B------:R-:W2:Y:S01]  /*17030*/  LDL R12, [R1+0x4f4] ;  /* 0x0004f400010c7983 */ /* 0x000ea20000100800 */
[----:B------:R-:W-:-:S02]  /*17040*/  PRMT R36, RZ, 0x7610, R36 ;  /* 0x00007610ff247816 */ /* 0x000fc40000000024 */
[----:B------:R-:W-:Y:S02]  /*17050*/  PRMT R47, RZ, 0x7610, R47 ;  /* 0x00007610ff2f7816 */ /* 0x000fe4000000002f */
[----:B------:R-:W-:Y:S02]  /*17060*/  PRMT R29, RZ, 0x7610, R29 ;  /* 0x00007610ff1d7816 */ /* 0x000fe4000000001d */
[----:B------:R-:W-:Y:S02]  /*17070*/  PRMT R70, RZ, 0x7610, R70 ;  /* 0x00007610ff467816 */ /* 0x000fe40000000046 */
[----:B------:R-:W-:Y:S02]  /*17080*/  PRMT R61, RZ, 0x7610, R61 ;  /* 0x00007610ff3d7816 */ /* 0x000fe4000000003d */
[----:B-1----:R-:W-:-:S04]  /*17090*/  @!P5 LOP3.LUT R5, R5, R4, RZ, 0x3c, !PT ;  /* 0x000000040505d212 */ /* 0x002fc800078e3cff */
[----:B------:R-:W-:-:S04]  /*170a0*/  @!P5 LOP3.LUT R4, R5, R4, RZ, 0x3c, !PT ;  /* 0x000000040504d212 */ /* 0x000fc800078e3cff */
[----:B------:R-:W-:-:S05]  /*170b0*/  @!P5 LOP3.LUT R5, R5, R4, RZ, 0x3c, !PT ;  /* 0x000000040505d212 */ /* 0x000fca00078e3cff */
[----:B------:R4:W2:Y:S02]  /*170c0*/  @!P5 LDG.E.U16 R36, desc[UR24][R4.64] ;  /* 0x000000180424d981 */ /* 0x0008a4000c1e1500 */
[----:B----4-:R-:W-:Y:S02]  /*170d0*/  @!P4 IMAD.MOV.U32 R4, RZ, RZ, R74 ;  /* 0x000000ffff04c224 */ /* 0x010fe400078e004a */
[----:B------:R-:W-:Y:S01]  /*170e0*/  @!P4 IMAD.MOV.U32 R5, RZ, RZ, R75 ;  /* 0x000000ffff05c224 */ /* 0x000fe200078e004b */
[----:B------:R-:W0:Y:S04]  /*170f0*/  S2R R74, SR_TID.X ;  /* 0x00000000004a7919 */ /* 0x000e280000002100 */
[----:B------:R1:W4:Y:S04]  /*17100*/  @!P4 LDG.E.U16 R47, desc[UR24][R4.64] ;  /* 0x00000018042fc981 */ /* 0x000328000c1e1500 */
[----:B------:R-:W4:Y:S01]  /*17110*/  LDL R75, [R1+0x508] ;  /* 0x00050800014b7983 */ /* 0x000f220000100800 */
[----:B-1----:R-:W-:-:S02]  /*17120*/  @!P0 IMAD.MOV.U32 R4, RZ, RZ, R19 ;  /* 0x000000ffff048224 */ /* 0x002fc400078e0013 */
[----:B------:R-:W-:-:S05]  /*17130*/  @!P0 IMAD.MOV.U32 R5, RZ, RZ, R73 ;  /* 0x000000ffff058224 */ /* 0x000fca00078e0049 */
[----:B------:R1:W4:Y:S02]  /*17140*/  @!P0 LDG.E.U16 R29, desc[UR24][R4.64] ;  /* 0x00000018041d8981 */ /* 0x000324000c1e1500 */
[----:B-1----:R-:W-:Y:S02]  /*17150*/  @!P1 IMAD.MOV.U32 R4, RZ, RZ, R13 ;  /* 0x000000ffff049224 */ /* 0x002fe400078e000d */
[----:B------:R-:W-:Y:S01]  /*17160*/  @!P1 IMAD.MOV.U32 R5, RZ, RZ, R18 ;  /* 0x000000ffff059224 */ /* 0x000fe200078e0012 */
[--C-:B0-----:R-:W-:Y:S01]  /*17170*/  SHF.R.U32.HI R19, RZ, 0x6, R74.reuse ;  /* 0x00000006ff137819 */ /* 0x101fe2000001164a */
[----:B------:R-:W4:Y:S04]  /*17180*/  LDL R18, [R1+0x514] ;  /* 0x0005140001127983 */ /* 0x000f280000100800 */
[----:B------:R3:W4:Y:S01]  /*17190*/  @!P1 LDG.E.U16 R70, desc[UR24][R4.64] ;  /* 0x0000001804469981 */ /* 0x000722000c1e1500 */
[----:B------:R-:W-:-:S02]  /*171a0*/  SHF.R.U32.HI R73, RZ, 0x6, R74 ;  /* 0x00000006ff497819 */ /* 0x000fc4000001164a */
[----:B------:R-:W-:Y:S01]  /*171b0*/  PRMT R46, RZ, 0x7610, R46 ;  /* 0x00007610ff2e7816 */ /* 0x000fe2000000002e */
[----:B------:R-:W4:Y:S01]  /*171c0*/  LDL R13, [R1+0x518] ;  /* 0x00051800010d7983 */ /* 0x000f220000100800 */
[----:B---3--:R-:W-:Y:S02]  /*171d0*/  @!P3 IMAD.MOV.U32 R4, RZ, RZ, R11 ;  /* 0x000000ffff04b224 */ /* 0x008fe400078e000b */
[----:B--2---:R-:W-:-:S05]  /*171e0*/  @!P3 IMAD.MOV.U32 R5, RZ, RZ, R12 ;  /* 0x000000ffff05b224 */ /* 0x004fca00078e000c */
[----:B------:R0:W2:Y:S04]  /*171f0*/  @!P3 LDG.E.U16 R61, desc[UR24][R4.64] ;  /* 0x00000018043db981 */ /* 0x0000a8000c1e1500 */
[----:B------:R-:W0:Y:S04]  /*17200*/  LDL R4, [R1+0x4fc] ;  /* 0x0004fc0001047983 */ /* 0x000e280000100800 */
[----:B------:R-:W0:Y:S01]  /*17210*/  LDL R5, [R1+0x500] ;  /* 0x0005000001057983 */ /* 0x000e220000100800 */
[----:B------:R-:W1:Y:S01]  /*17220*/  S2R R11, SR_TID.X ;  /* 0x00000000000b7919 */ /* 0x000e620000002100 */
[----:B------:R-:W-:-:S04]  /*17230*/  SHF.R.U32.HI R74, RZ, 0x6, R74 ;  /* 0x00000006ff4a7819 */ /* 0x000fc8000001164a */
[----:B------:R-:W-:-:S04]  /*17240*/  SGXT.U32 R74, R74, 0x1 ;  /* 0x000000014a4a781a */ /* 0x000fc80000000000 */
[----:B------:R-:W-:-:S04]  /*17250*/  LOP3.LUT R74, R74, 0x3a, RZ, 0xfc, !PT ;  /* 0x0000003a4a4a7812 */ /* 0x000fc800078efcff */
[----:B------:R-:W-:Y:S02]  /*17260*/  ISETP.GE.AND P5, PT, R74, UR5, PT ;  /* 0x000000054a007c0c */ /* 0x000fe4000bfa6270 */
[----:B------:R-:W-:Y:S02]  /*17270*/  SGXT.U32 R19, R19, 0x1 ;  /* 0x000000011313781a */ /* 0x000fe40000000000 */
[----:B------:R-:W-:Y:S02]  /*17280*/  SGXT.U32 R73, R73, 0x1 ;  /* 0x000000014949781a */ /* 0x000fe40000000000 */
[----:B------:R-:W-:Y:S02]  /*17290*/  LOP3.LUT R19, R19, 0x3e, RZ, 0xfc, !PT ;  /* 0x0000003e13137812 */ /* 0x000fe400078efcff */
[----:B------:R-:W-:Y:S02]  /*172a0*/  LOP3.LUT R73, R73, 0x3c, RZ, 0xfc, !PT ;  /* 0x0000003c49497812 */ /* 0x000fe400078efcff */
[----:B-1----:R-:W-:-:S02]  /*172b0*/  SHF.R.U32.HI R12, RZ, 0x6, R11 ;  /* 0x00000006ff0c7819 */ /* 0x002fc4000001160b */
[----:B------:R-:W-:Y:S02]  /*172c0*/  SHF.R.U32.HI R74, RZ, 0x6, R11 ;  /* 0x00000006ff4a7819 */ /* 0x000fe4000001160b */
[----:B------:R-:W-:Y:S01]  /*172d0*/  SGXT.U32 R12, R12, 0x1 ;  /* 0x000000010c0c781a */ /* 0x000fe20000000000 */
[----:B------:R-:W3:Y:S01]  /*172e0*/  LDL R11, [R1+0x520] ;  /* 0x00052000010b7983 */ /* 0x000ee20000100800 */
[----:B------:R-:W-:Y:S02]  /*172f0*/  SGXT.U32 R74, R74, 0x1 ;  /* 0x000000014a4a781a */ /* 0x000fe40000000000 */
[----:B------:R-:W-:Y:S02]  /*17300*/  LOP3.LUT R12, R12, 0x40, RZ, 0xfc, !PT ;  /* 0x000000400c0c7812 */ /* 0x000fe400078efcff */
[----:B------:R-:W-:Y:S02]  /*17310*/  LOP3.LUT R74, R74, 0x42, RZ, 0xfc, !PT ;  /* 0x000000424a4a7812 */ /* 0x000fe400078efcff */
[----:B------:R-:W-:-:S02]  /*17320*/  ISETP.GE.AND P4, PT, R73, UR5, PT ;  /* 0x0000000549007c0c */ /* 0x000fc4000bf86270 */
[----:B------:R-:W-:Y:S01]  /*17330*/  ISETP.GE.AND P0, PT, R19, UR5, PT ;  /* 0x0000000513007c0c */ /* 0x000fe2000bf06270 */
[----:B------:R-:W2:Y:S01]  /*17340*/  LDL R73, [R1+0x50c] ;  /* 0x00050c0001497983 */ /* 0x000ea20000100800 */
[----:B------:R-:W-:Y:S02]  /*17350*/  ISETP.GE.AND P1, PT, R12, UR5, PT ;  /* 0x000000050c007c0c */ /* 0x000fe4000bf26270 */
[----:B------:R-:W-:Y:S01]  /*17360*/  ISETP.GE.AND P3, PT, R74, UR5, PT ;  /* 0x000000054a007c0c */ /* 0x000fe2000bf66270 */
[----:B------:R-:W2:Y:S04]  /*17370*/  LDL R19, [R1+0x510] ;  /* 0x0005100001137983 */ /* 0x000ea80000100800 */
[----:B------:R-:W2:Y:S04]  /*17380*/  LDL R12, [R1+0x51c] ;  /* 0x00051c00010c7983 */ /* 0x000ea80000100800 */
[----:B------:R-:W2:Y:S01]  /*17390*/  LDL.LU R74, [R1+0x75c] ;  /* 0x00075c00014a7983 */ /* 0x000ea20000300800 */
[----:B0-----:R-:W-:-:S04]  /*173a0*/  @!P5 LOP3.LUT R5, R5, R4, RZ, 0x3c, !PT ;  /* 0x000000040505d212 */ /* 0x001fc800078e3cff */
[----:B------:R-:W-:-:S04]  /*173b0*/  @!P5 LOP3.LUT R4, R5, R4, RZ, 0x3c, !PT ;  /* 0x000000040504d212 */ /* 0x000fc800078e3cff */
[----:B------:R-:W-:-:S05]  /*173c0*/  @!P5 LOP3.LUT R5, R5, R4, RZ, 0x3c, !PT ;  /* 0x000000040505d212 */ /* 0x000fca00078e3cff */
[----:B------:R4:W2:Y:S04]  /*173d0*/  @!P5 LDG.E.U16 R46, desc[UR24][R4.64] ;  /* 0x00000018042ed981 */ /* 0x0008a8000c1e1500 */
[----:B------:R-:W2:Y:S01]  /*173e0*/  LDL R5, [R1+0x504] ;  /* 0x0005040001057983 */ /* 0x000ea20000100800 */
[----:B----4-:R-:W-:Y:S02]  /*173f0*/  @!P4 IMAD.MOV.U32 R4, RZ, RZ, R75 ;  /* 0x000000ffff04c224 */ /* 0x010fe400078e004b */
[----:B------:R-:W0:Y:S01]  /*17400*/  S2R R75, SR_TID.X ;  /* 0x00000000004b7919 */ /* 0x000e220000002100 */
[----:B------:R-:W-:Y:S02]  /*17410*/  PRMT R28, RZ, 0x7610, R28 ;  /* 0x00007610ff1c7816 */ /* 0x000fe4000000001c */
[----:B------:R-:W-:-:S02]  /*17420*/  PRMT R72, RZ, 0x7610, R72 ;  /* 0x00007610ff487816 */ /* 0x000fc40000000048 */
[----:B------:R-:W-:Y:S02]  /*17430*/  PRMT R22, RZ, 0x7610, R22 ;  /* 0x00007610ff167816 */ /* 0x000fe40000000016 */
[----:B------:R-:W-:Y:S01]  /*17440*/  PRMT R52, RZ, 0x7610, R52 ;  /* 0x00007610ff347816 */ /* 0x000fe20000000034 */
[----:B--2---:R1:W2:Y:S02]  /*17450*/  @!P4 LDG.E.U16 R28, desc[UR24][R4.64] ;  /* 0x00000018041cc981 */ /* 0x0042a4000c1e1500 */
[----:B-1----:R-:W-:Y:S02]  /*17460*/  @!P0 IMAD.MOV.U32 R4, RZ, RZ, R19 ;  /* 0x000000ffff048224 */ /* 0x002fe400078e0013 */
[----:B------:R-:W-:-:S05]  /*17470*/  @!P0 IMAD.MOV.U32 R5, RZ, RZ, R73 ;  /* 0x000000ffff058224 */ /* 0x000fca00078e0049 */
[----:B------:R1:W4:Y:S02]  /*17480*/  @!P0 LDG.E.U16 R72, desc[UR24][R4.64] ;  /* 0x0000001804488981 */ /* 0x000324000c1e1500 */
[----:B-1----:R-:W-:Y:S02]  /*17490*/  @!P1 IMAD.MOV.U32 R4, RZ, RZ, R13 ;  /* 0x000000ffff049224 */ /* 0x002fe400078e000d */
[----:B------:R-:W-:Y:S01]  /*174a0*/  @!P1 IMAD.MOV.U32 R5, RZ, RZ, R18 ;  /* 0x000000ffff059224 */ /* 0x000fe200078e0012 */
[--C-:B0-----:R-:W-:Y:S01]  /*174b0*/  SHF.R.U32.HI R19, RZ, 0x6, R75.reuse ;  /* 0x00000006ff137819 */ /* 0x101fe2000001164b */
[----:B------:R-:W2:Y:S04]  /*174c0*/  LDL R13, [R1+0x534] ;  /* 0x00053400010d7983 */ /* 0x000ea80000100800 */
[----:B------:R3:W2:Y:S01]  /*174d0*/  @!P1 LDG.E.U16 R22, desc[UR24][R4.64] ;  /* 0x0000001804169981 */ /* 0x0006a2000c1e1500 */
[----:B------:R-:W-:Y:S01]  /*174e0*/  SHF.R.U32.HI R73, RZ, 0x6, R75 ;  /* 0x00000006ff497819 */ /* 0x000fe2000001164b */
[----:B---3--:R-:W-:-:S02]  /*174f0*/  @!P3 IMAD.MOV.U32 R4, RZ, RZ, R11 ;  /* 0x000000ffff04b224 */ /* 0x008fc400078e000b */
[----:B------:R-:W-:Y:S01]  /*17500*/  @!P3 IMAD.MOV.U32 R5, RZ, RZ, R12 ;  /* 0x000000ffff05b224 */ /* 0x000fe200078e000c */
[----:B------:R-:W-:Y:S01]  /*17510*/  SGXT.U32 R19, R19, 0x1 ;  /* 0x000000011313781a */ /* 0x000fe20000000000 */
[----:B------:R-:W3:Y:S04]  /*17520*/  LDL R12, [R1+0x538] ;  /* 0x00053800010c7983 */ /* 0x000ee80000100800 */
[----:B------:R0:W2:Y:S01]  /*17530*/  @!P3 LDG.E.U16 R52, desc[UR24][R4.64] ;  /* 0x000000180434b981 */ /* 0x0000a2000c1e1500 */
[----:B------:R-:W-:-:S03]  /*17540*/  SGXT.U32 R73, R73, 0x1 ;  /* 0x000000014949781a */ /* 0x000fc60000000000 */
[----:B------:R-:W0:Y:S04]  /*17550*/  LDL R4, [R1+0x524] ;  /* 0x0005240001047983 */ /* 0x000e280000100800 */
[----:B------:R-:W0:Y:S01]  /*17560*/  LDL R5, [R1+0x528] ;  /* 0x0005280001057983 */ /* 0x000e220000100800 */
[----:B------:R-:W-:Y:S02]  /*17570*/  LOP3.LUT R73, R73, 0x46, RZ, 0xfc, !PT ;  /* 0x0000004649497812 */ /* 0x000fe400078efcff */
[----:B------:R-:W-:Y:S02]  /*17580*/  LOP3.LUT R19, R19, 0x48, RZ, 0xfc, !PT ;  /* 0x0000004813137812 */ /* 0x000fe400078efcff */
[----:B------:R-:W-:Y:S02]  /*17590*/  ISETP.GE.AND P4, PT, R73, UR5, PT ;  /* 0x0000000549007c0c */ /* 0x000fe4000bf86270 */
[----:B------:R-:W-:Y:S01]  /*175a0*/  ISETP.GE.AND P0, PT, R19, UR5, PT ;  /* 0x0000000513007c0c */ /* 0x000fe2000bf06270 */
[----:B------:R-:W2:Y:S04]  /*175b0*/  LDL R73, [R1+0x52c] ;  /* 0x00052c0001497983 */ /* 0x000ea80000100800 */
[----:B------:R-:W2:Y:S01]  /*175c0*/  LDL R19, [R1+0x530] ;  /* 0x0005300001137983 */ /* 0x000ea20000100800 */
[----:B------:R-:W-:-:S04]  /*175d0*/  SHF.R.U32.HI R75, RZ, 0x6, R75 ;  /* 0x00000006ff4b7819 */ /* 0x000fc8000001164b */
[----:B------:R-:W-:-:S04]  /*175e0*/  SGXT.U32 R75, R75, 0x1 ;  /* 0x000000014b4b781a */ /* 0x000fc80000000000 */
[----:B------:R-:W-:-:S04]  /*175f0*/  LOP3.LUT R75, R75, 0x44, RZ, 0xfc, !PT ;  /* 0x000000444b4b7812 */ /* 0x000fc800078efcff */
[----:B------:R-:W-:Y:S02]  /*17600*/  ISETP.GE.AND P5, PT, R75, UR5, PT ;  /* 0x000000054b007c0c */ /* 0x000fe4000bfa6270 */
[----:B------:R-:W-:Y:S02]  /*17610*/  PRMT R27, RZ, 0x7610, R27 ;  /* 0x00007610ff1b7816 */ /* 0x000fe4000000001b */
[----:B------:R-:W-:Y:S01]  /*17620*/  PRMT R10, RZ, 0x7610, R10 ;  /* 0x00007610ff0a7816 */ /* 0x000fe2000000000a */
[----:B------:R-:W1:Y:S01]  /*17630*/  S2R R18, SR_TID.X ;  /* 0x0000000000127919 */ /* 0x000e620000002100 */
[----:B------:R-:W-:Y:S01]  /*17640*/  PRMT R60, RZ, 0x7610, R60 ;  /* 0x00007610ff3c7816 */ /* 0x000fe2000000003c */
[----:B------:R-:W3:Y:S06]  /*17650*/  LDL R75, [R1+0x564] ;  /* 0x00056400014b7983 */ /* 0x000eec0000100800 */
[----:B0-----:R-:W-:-:S04]  /*17660*/  @!P5 LOP3.LUT R5, R5, R4, RZ, 0x3c, !PT ;  /* 0x000000040505d212 */ /* 0x001fc800078e3cff */
[----:B------:R-:W-:-:S04]  /*17670*/  @!P5 LOP3.LUT R4, R5, R4, RZ, 0x3c, !PT ;  /* 0x000000040504d212 */ /* 0x000fc800078e3cff */
[----:B------:R-:W-:-:S05]  /*17680*/  @!P5 LOP3.LUT R5, R5, R4, RZ, 0x3c, !PT ;  /* 0x000000040505d212 */ /* 0x000fca00078e3cff */
[----:B------:R2:W4:Y:S02]  /*17690*/  @!P5 LDG.E.U16 R27, desc[UR24][R4.64] ;  /* 0x00000018041bd981 */ /* 0x000524000c1e1500 */
[----:B--2---:R-:W-:Y:S02]  /*176a0*/  @!P4 IMAD.MOV.U32 R4, RZ, RZ, R19 ;  /* 0x000000ffff04c224 */ /* 0x004fe400078e0013 */
[----:B------:R-:W-:-:S05]  /*176b0*/  @!P4 IMAD.MOV.U32 R5, RZ, RZ, R73 ;  /* 0x000000ffff05c224 */ /* 0x000fca00078e0049 */
[----:B------:R3:W2:Y:S01]  /*176c0*/  @!P4 LDG.E.U16 R10, desc[UR24][R4.64] ;  /* 0x00000018040ac981 */ /* 0x0006a2000c1e1500 */
[--C-:B-1----:R-:W-:Y:S02]  /*176d0*/  SHF.R.U32.HI R11, RZ, 0x6, R18.reuse ;  /* 0x00000006ff0b7819 */ /* 0x102fe40000011612 */
[----:B------:R-:W-:Y:S02]  /*176e0*/  SHF.R.U32.HI R18, RZ, 0x6, R18 ;  /* 0x00000006ff127819 */ /* 0x000fe40000011612 */
[----:B------:R-:W-:Y:S02]  /*176f0*/  SGXT.U32 R11, R11, 0x1 ;  /* 0x000000010b0b781a */ /* 0x000fe40000000000 */
[----:B------:R-:W-:Y:S02]  /*17700*/  SGXT.U32 R18, R18, 0x1 ;  /* 0x000000011212781a */ /* 0x000fe40000000000 */
[----:B------:R-:W-:Y:S02]  /*17710*/  LOP3.LUT R11, R11, 0x58, RZ, 0xfc, !PT ;  /* 0x000000580b0b7812 */ /* 0x000fe400078efcff */
[----:B------:R-:W-:Y:S01]  /*17720*/  LOP3.LUT R18, R18, 0x50, RZ, 0xfc, !PT ;  /* 0x0000005012127812 */ /* 0x000fe200078efcff */
[----:B---3--:R-:W-:-:S02]  /*17730*/  @!P0 IMAD.MOV.U32 R4, RZ, RZ, R12 ;  /* 0x000000ffff048224 */ /* 0x008fc400078e000c */
[----:B------:R-:W-:Y:S01]  /*17740*/  @!P0 IMAD.MOV.U32 R5, RZ, RZ, R13 ;  /* 0x000000ffff058224 */ /* 0x000fe200078e000d */
[----:B------:R-:W-:Y:S02]  /*17750*/  ISETP.GE.AND P1, PT, R18, UR5, PT ;  /* 0x0000000512007c0c */ /* 0x000fe4000bf26270 */
[----:B------:R-:W-:Y:S01]  /*17760*/  ISETP.GE.AND P3, PT, R11, UR5, PT ;  /* 0x000000050b007c0c */ /* 0x000fe2000bf66270 */
[----:B------:R-:W3:Y:S04]  /*17770*/  LDL R18, [R1+0x580] ;  /* 0x0005800001127983 */ /* 0x000ee80000100800 */
[----:B------:R-:W3:Y:S04]  /*17780*/  LDL R11, [R1+0x584] ;  /* 0x00058400010b7983 */ /* 0x000ee80000100800 */
[----:B------:R0:W3:Y:S04]  /*17790*/  @!P0 LDG.E.U16 R60, desc[UR24][R4.64] ;  /* 0x00000018043c8981 */ /* 0x0000e8000c1e1500 */
[----:B--2---:R1:W-:Y:S04]  /*177a0*/  STL [R1+0x10], R10 ;  /* 0x0000100a01007387 */ /* 0x0043e80000100800 */
[----:B------:R-:W2:Y:S04]  /*177b0*/  LDL R5, [R1+0x560] ;  /* 0x0005600001057983 */ /* 0x000ea80000100800 */
[----:B------:R-:W3:Y:S04]  /*177c0*/  LDL R73, [R1+0x5a0] ;  /* 0x0005a00001497983 */ /* 0x000ee80000100800 */
[----:B------:R-:W3:Y:S01]  /*177d0*/  LDL R19, [R1+0x5a4] ;  /* 0x0005a40001137983 */ /* 0x000ee20000100800 */
[----:B-1----:R-:W1:Y:S03]  /*177e0*/  S2R R10, SR_TID.X ;  /* 0x00000000000a7919 */ /* 0x002e660000002100 */
[----:B------:R-:W4:Y:S04]  /*177f0*/  LDL R13, [R1+0x5c0] ;  /* 0x0005c000010d7983 */ /* 0x000f280000100800 */
[----:B------:R-:W4:Y:S01]  /*17800*/  LDL R12, [R1+0x5c4] ;  /* 0x0005c400010c7983 */ /* 0x000f220000100800 */
[----:B------:R-:W-:Y:S01]  /*17810*/  PRMT R59, RZ, 0x7610, R59 ;  /* 0x00007610ff3b7816 */ /* 0x000fe2000000003b */
[----:B0-----:R-:W-:Y:S01]  /*17820*/  @!P1 IMAD.MOV.U32 R4, RZ, RZ, R75 ;  /* 0x000000ffff049224 */ /* 0x001fe200078e004b */
[----:B------:R-:W-:-:S02]  /*17830*/  PRMT R58, RZ, 0x7610, R58 ;  /* 0x00007610ff3a7816 */ /* 0x000fc4000000003a */
[----:B-1----:R-:W-:-:S04]  /*17840*/  SHF.R.U32.HI R10, RZ, 0x6, R10 ;  /* 0x00000006ff0a7819 */ /* 0x002fc8000001160a */
[----:B------:R-:W-:-:S04]  /*17850*/  SGXT.U32 R10, R10, 0x1 ;  /* 0x000000010a0a781a */ /* 0x000fc80000000000 */
[----:B------:R-:W-:-:S04]  /*17860*/  LOP3.LUT R10, R10, 0x60, RZ, 0xfc, !PT ;  /* 0x000000600a0a7812 */ /* 0x000fc800078efcff */
[----:B------:R-:W-:Y:S02]  /*17870*/  ISETP.GE.AND P0, PT, R10, UR5, PT ;  /* 0x000000050a007c0c */ /* 0x000fe4000bf06270 */
[----:B------:R-:W0:Y:S01]  /*17880*/  S2R R10, SR_TID.X ;  /* 0x00000000000a7919 */ /* 0x000e220000002100 */
[----:B--2---:R3:W2:Y:S02]  /*17890*/  @!P1 LDG.E.U16 R59, desc[UR24][R4.64] ;  /* 0x00000018043b9981 */ /* 0x0046a4000c1e1500 */
[----:B---3--:R-:W-:Y:S02]  /*178a0*/  @!P3 IMAD.MOV.U32 R4, RZ, RZ, R11 ;  /* 0x000000ffff04b224 */ /* 0x008fe400078e000b */
[----:B------:R-:W-:Y:S01]  /*178b0*/  @!P3 IMAD.MOV.U32 R5, RZ, RZ, R18 ;  /* 0x000000ffff05b224 */ /* 0x000fe200078e0012 */
[----:B------:R-:W3:Y:S04]  /*178c0*/  LDL R11, [R1+0x5e4] ;  /* 0x0005e400010b7983 */ /* 0x000ee80000100800 */
[----:B------:R-:W2:Y:S04]  /*178d0*/  LDL R18, [R1+0x5e0] ;  /* 0x0005e00001127983 */ /* 0x000ea80000100800 */
[----:B------:R1:W2:Y:S02]  /*178e0*/  @!P3 LDG.E.U16 R58, desc[UR24][R4.64] ;  /* 0x00000018043ab981 */ /* 0x0002a4000c1e1500 */
[----:B-1----:R-:W-:-:S02]  /*178f0*/  @!P0 IMAD.MOV.U32 R4, RZ, RZ, R19 ;  /* 0x000000ffff048224 */ /* 0x002fc400078e0013 */
[----:B------:R-:W-:Y:S01]  /*17900*/  @!P0 IMAD.MOV.U32 R5, RZ, RZ, R73 ;  /* 0x000000ffff058224 */ /* 0x000fe200078e0049 */
[----:B------:R-:W2:Y:S04]  /*17910*/  LDL R19, [R1+0x600] ;  /* 0x0006000001137983 */ /* 0x000ea80000100800 */
[----:B------:R-:W2:Y:S01]  /*17920*/  LDL R73, [R1+0x5fc] ;  /* 0x0005fc0001497983 */ /* 0x000ea20000100800 */
[----:B0-----:R-:W-:-:S04]  /*17930*/  SHF.R.U32.HI R10, RZ, 0x6, R10 ;  /* 0x00000006ff0a7819 */ /* 0x001fc8000001160a */
[----:B------:R-:W-:-:S04]  /*17940*/  SGXT.U32 R10, R10, 0x1 ;  /* 0x000000010a0a781a */ /* 0x000fc80000000000 */
[----:B------:R-:W-:-:S04]  /*17950*/  LOP3.LUT R10, R10, 0x68, RZ, 0xfc, !PT ;  /* 0x000000680a0a7812 */ /* 0x000fc800078efcff */
[----:B------:R-:W-:Y:S02]  /*17960*/  ISETP.GE.AND P1, PT, R10, UR5, PT ;  /* 0x000000050a007c0c */ /* 0x000fe4000bf26270 */
[----:B------:R-:W0:Y:S01]  /*17970*/  S2R R10, SR_TID.X ;  /* 0x00000000000a7919 */ /* 0x000e220000002100 */
[----:B------:R-:W-:Y:S02]  /*17980*/  PRMT R57, RZ, 0x7610, R57 ;  /* 0x00007610ff397816 */ /* 0x000fe40000000039 */
[----:B------:R-:W-:-:S04]  /*17990*/  PRMT R56, RZ, 0x7610, R56 ;  /* 0x00007610ff387816 */ /* 0x000fc80000000038 */
[----:B------:R4:W2:Y:S04]  /*179a0*/  @!P0 LDG.E.U16 R57, desc[UR24][R4.64] ;  /* 0x0000001804398981 */ /* 0x0008a8000c1e1500 */
[----:B----4-:R-:W-:Y:S02]  /*179b0*/  @!P1 IMAD.MOV.U32 R4, RZ, RZ, R12 ;  /* 0x000000ffff049224 */ /* 0x010fe400078e000c */
[----:B------:R-:W-:Y:S01]  /*179c0*/  @!P1 IMAD.MOV.U32 R5, RZ, RZ, R13 ;  /* 0x000000ffff059224 */ /* 0x000fe200078e000d */
[----:B------:R-:W4:Y:S04]  /*179d0*/  LDL R12, [R1+0x540] ;  /* 0x00054000010c7983 */ /* 0x000f280000100800 */
[----:B------:R-:W4:Y:S04]  /*179e0*/  LDL R13, [R1+0x53c] ;  /* 0x00053c00010d7983 */ /* 0x000f280000100800 */
[----:B------:R3:W4:Y:S01]  /*179f0*/  @!P1 LDG.E.U16 R56, desc[UR24][R4.64] ;  /* 0x0000001804389981 */ /* 0x000722000c1e1500 */
[----:B0-----:R-:W-:-:S02]  /*17a00*/  SHF.R.U32.HI R75, RZ, 0x6, R10 ;  /* 0x00000006ff4b7819 */ /* 0x001fc4000001160a */
[----:B------:R-:W-:Y:S02]  /*17a10*/  SHF.R.U32.HI R10, RZ, 0x6, R10 ;  /* 0x00000006ff0a7819 */ /* 0x000fe4000001160a */
[----:B------:R-:W-:Y:S02]  /*17a20*/  SGXT.U32 R75, R75, 0x1 ;  /* 0x000000014b4b781a */ /* 0x000fe40000000000 */
[----:B------:R-:W-:Y:S02]  /*17a30*/  SGXT.U32 R10, R10, 0x1 ;  /* 0x000000010a0a781a */ /* 0x000fe40000000000 */
[----:B------:R-:W-:Y:S02]  /*17a40*/  LOP3.LUT R75, R75, 0x70, RZ, 0xfc, !PT ;  /* 0x000000704b4b7812 */ /* 0x000fe400078efcff */
[----:B------:R-:W-:Y:S02]  /*17a50*/  LOP3.LUT R10, R10, 0x78, RZ, 0xfc, !PT ;  /* 0x000000780a0a7812 */ /* 0x000fe400078efcff */
[----:B------:R-:W-:-:S02]  /*17a60*/  ISETP.GE.AND P0, PT, R75, UR5, PT ;  /* 0x000000054b007c0c */ /* 0x000fc4000bf06270 */
[----:B------:R-:W-:Y:S02]  /*17a70*/  ISETP.GE.AND P1, PT, R10, UR5, PT ;  /* 0x000000050a007c0c */ /* 0x000fe4000bf26270 */
[----:B------:R-:W-:Y:S01]  /*17a80*/  PRMT R55, RZ, 0x7610, R55 ;  /* 0x00007610ff377816 */ /* 0x000fe20000000037 */
[----:B------:R-:W0:Y:S08]  /*17a90*/  S2R R10, SR_TID.X ;  /* 0x00000000000a7919 */ /* 0x000e300000002100 */
[----:B---3--:R-:W-:-:S02]  /*17aa0*/  @!P0 IMAD.MOV.U32 R4, RZ, RZ, R11 ;  /* 0x000000ffff048224 */ /* 0x008fc400078e000b */
[----:B------:R-:W3:Y:S01]  /*17ab0*/  LDL R11, [R1+0x548] ;  /* 0x00054800010b7983 */ /* 0x000ee20000100800 */
[----:B--2---:R-:W-:-:S03]  /*17ac0*/  @!P0 IMAD.MOV.U32 R5, RZ, RZ, R18 ;  /* 0x000000ffff058224 */ /* 0x004fc600078e0012 */
[----:B------:R-:W2:Y:S04]  /*17ad0*/  LDL R18, [R1+0x544] ;  /* 0x0005440001127983 */ /* 0x000ea80000100800 */
[----:B------:R1:W2:Y:S02]  /*17ae0*/  @!P0 LDG.E.U16 R55, desc[UR24][R4.64] ;  /* 0x0000001804378981 */ /* 0x0002a4000c1e1500 */
[----:B-1----:R-:W-:Y:S02]  /*17af0*/  @!P1 IMAD.MOV.U32 R4, RZ, RZ, R19 ;  /* 0x000000ffff049224 */ /* 0x002fe400078e0013 */
[----:B------:R-:W2:Y:S01]  /*17b00*/  LDL R19, [R1+0x550] ;  /* 0x0005500001137983 */ /* 0x000ea20000100800 */
[----:B------:R-:W-:-:S03]  /*17b10*/  @!P1 IMAD.MOV.U32 R5, RZ, RZ, R73 ;  /* 0x000000ffff059224 */ /* 0x000fc600078e0049 */
[----:B------:R-:W2:Y:S01]  /*17b20*/  LDL R73, [R1+0x54c] ;  /* 0x00054c0001497983 */ /* 0x000ea20000100800 */
[--C-:B0-----:R-:W-:Y:S02]  /*17b30*/  SHF.R.U32.HI R75, RZ, 0x6, R10.reuse ;  /* 0x00000006ff4b7819 */ /* 0x101fe4000001160a */
[----:B------:R-:W-:Y:S02]  /*17b40*/  SHF.R.U32.HI R10, RZ, 0x6, R10 ;  /* 0x00000006ff0a7819 */ /* 0x000fe4000001160a */
[----:B------:R-:W-:Y:S02]  /*17b50*/  PRMT R54, RZ, 0x7610, R54 ;  /* 0x00007610ff367816 */ /* 0x000fe40000000036 */
[----:B------:R-:W-:-:S04]  /*17b60*/  SGXT.U32 R10, R10, 0x1 ;  /* 0x000000010a0a781a */ /* 0x000fc80000000000 */
[----:B------:R-:W-:Y:S01]  /*17b70*/  LOP3.LUT R10, R10, 0x4c, RZ, 0xfc, !PT ;  /* 0x0000004c0a0a7812 */ /* 0x000fe200078efcff */
[----:B------:R4:W2:Y:S03]  /*17b80*/  @!P1 LDG.E.U16 R54, desc[UR24][R4.64] ;  /* 0x0000001804369981 */ /* 0x0008a6000c1e1500 */
[----:B------:R-:W-:Y:S02]  /*17b90*/  ISETP.GE.AND P1, PT, R10, UR5, PT ;  /* 0x000000050a007c0c */ /* 0x000fe4000bf26270 */
[----:B------:R-:W0:Y:S01]  /*17ba0*/  S2R R10, SR_TID.X ;  /* 0x00000000000a7919 */ /* 0x000e220000002100 */
[----:B------:R-:W-:-:S04]  /*17bb0*/  SGXT.U32 R75, R75, 0x1 ;  /* 0x000000014b4b781a */ /* 0x000fc80000000000 */
[----:B------:R-:W-:-:S04]  /*17bc0*/  LOP3.LUT R75, R75, 0x4a, RZ, 0xfc, !PT ;  /* 0x0000004a4b4b7812 */ /* 0x000fc800078efcff */
[----:B------:R-:W-:Y:S02]  /*17bd0*/  ISETP.GE.AND P0, PT, R75, UR5, PT ;  /* 0x000000054b007c0c */ /* 0x000fe4000bf06270 */
[----:B------:R-:W-:-:S11]  /*17be0*/  PRMT R51, RZ, 0x7610, R51 ;  /* 0x00007610ff337816 */ /* 0x000fd60000000033 */
[----:B----4-:R-:W-:Y:S02]  /*17bf0*/  @!P0 IMAD.MOV.U32 R4, RZ, RZ, R12 ;  /* 0x000000ffff048224 */ /* 0x010fe400078e000c */
[----:B------:R-:W-:Y:S01]  /*17c00*/  @!P0 IMAD.MOV.U32 R5, RZ, RZ, R13 ;  /* 0x000000ffff058224 */ /* 0x000fe200078e000d */
[----:B------:R-:W-:Y:S01]  /*17c10*/  PRMT R26, RZ, 0x7610, R26 ;  /* 0x00007610ff1a7816 */ /* 0x000fe2000000001a */
[----:B------:R-:W4:Y:S04]  /*17c20*/  LDL R13, [R1+0x568] ;  /* 0x00056800010d7983 */ /* 0x000f280000100800 */
[----:B------:R3:W4:Y:S01]  /*17c30*/  @!P0 LDG.E.U16 R51, desc[UR24][R4.64] ;  /* 0x0000001804338981 */ /* 0x000722000c1e1500 */
[----:B0-----:R-:W-:Y:S02]  /*17c40*/  SHF.R.U32.HI R75, RZ, 0x6, R10 ;  /* 0x00000006ff4b7819 */ /* 0x001fe4000001160a */
[----:B------:R-:W-:Y:S01]  /*17c50*/  PRMT R9, RZ, 0x7610, R9 ;  /* 0x00007610ff097816 */ /* 0x000fe20000000009 */
[----:B------:R-:W4:Y:S01]  /*17c60*/  LDL R12, [R1+0x56c] ;  /* 0x00056c00010c7983 */ /* 0x000f220000100800 */
[----:B------:R-:W-:-:S04]  /*17c70*/  SGXT.U32 R75, R75, 0x1 ;  /* 0x000000014b4b781a */ /* 0x000fc80000000000 */
[----:B------:R-:W-:-:S04]  /*17c80*/  LOP3.LUT R75, R75, 0x4e, RZ, 0xfc, !PT ;  /* 0x0000004e4b4b7812 */ /* 0x000fc800078efcff */
[----:B------:R-:W-:Y:S02]  /*17c90*/  ISETP.GE.AND P0, PT, R75, UR5, PT ;  /* 0x000000054b007c0c */ /* 0x000fe4000bf06270 */
[----:B------:R-:W-:-:S04]  /*17ca0*/  SHF.R.U32.HI R10, RZ, 0x6, R10 ;  /* 0x00000006ff0a7819 */ /* 0x000fc8000001160a */
[----:B------:R-:W-:-:S04]  /*17cb0*/  SGXT.U32 R10, R10, 0x1 ;  /* 0x000000010a0a781a */ /* 0x000fc80000000000 */
[----:B------:R-:W-:Y:S01]  /*17cc0*/  LOP3.LUT R10, R10, 0x52, RZ, 0xfc, !PT ;  /* 0x000000520a0a7812 */ /* 0x000fe200078efcff */
[----:B---3--:R-:W-:Y:S02]  /*17cd0*/  @!P1 IMAD.MOV.U32 R4, RZ, RZ, R11 ;  /* 0x000000ffff049224 */ /* 0x008fe400078e000b */
[----:B------:R-:W3:Y:S01]  /*17ce0*/  LDL R11, [R1+0x574] ;  /* 0x00057400010b7983 */ /* 0x000ee20000100800 */
[----:B--2---:R-:W-:-:S03]  /*17cf0*/  @!P1 IMAD.MOV.U32 R5, RZ, RZ, R18 ;  /* 0x000000ffff059224 */ /* 0x004fc600078e0012 */
[----:B------:R-:W2:Y:S04]  /*17d00*/  LDL R18, [R1+0x570] ;  /* 0x0005700001127983 */ /* 0x000ea80000100800 */
[----:B------:R0:W2:Y:S02]  /*17d10*/  @!P1 LDG.E.U16 R26, desc[UR24][R4.64] ;  /* 0x00000018041a9981 */ /* 0x0000a4000c1e1500 */
[----:B0-----:R-:W-:Y:S02]  /*17d20*/  @!P0 IMAD.MOV.U32 R4, RZ, RZ, R19 ;  /* 0x000000ffff048224 */ /* 0x001fe400078e0013 */
[----:B------:R-:W-:Y:S01]  /*17d30*/  @!P0 IMAD.MOV.U32 R5, RZ, RZ, R73 ;  /* 0x000000ffff058224 */ /* 0x000fe200078e0049 */
[----:B------:R-:W-:Y:S01]  /*17d40*/  ISETP.GE.AND P1, PT, R10, UR5, PT ;  /* 0x000000050a007c0c */ /* 0x000fe2000bf26270 */
[----:B------:R-:W2:Y:S04]  /*17d50*/  LDL R19, [R1+0x578] ;  /* 0x0005780001137983 */ /* 0x000ea80000100800 */
[----:B------:R4:W2:Y:S01]  /*17d60*/  @!P0 LDG.E.U16 R9, desc[UR24][R4.64] ;  /* 0x0000001804098981 */ /* 0x0008a2000c1e1500 */
[----:B------:R-:W0:Y:S02]  /*17d70*/  S2R R10, SR_TID.X ;  /* 0x00000000000a7919 */ /* 0x000e240000002100 */
[----:B0-----:R-:W-:-:S02]  /*17d80*/  SHF.R.U32.HI R73, RZ, 0x6, R10 ;  /* 0x00000006ff497819 */ /* 0x001fc4000001160a */
[----:B------:R-:W3:Y:S02]  /*17d90*/  LDL R10, [R1+0x57c] ;  /* 0x00057c00010a7983 */ /* 0x000ee40000100800 */
[----:B------:R-:W-:-:S04]  /*17da0*/  SGXT.U32 R73, R73, 0x1 ;  /* 0x000000014949781a */ /* 0x000fc80000000000 */
[----:B------:R-:W-:Y:S01]  /*17db0*/  LOP3.LUT R73, R73, 0x54, RZ, 0xfc, !PT ;  /* 0x0000005449497812 */ /* 0x000fe200078efcff */
[----:B----4-:R-:W-:Y:S01]  /*17dc0*/  @!P1 IMAD.MOV.U32 R5, RZ, RZ, R13 ;  /* 0x000000ffff059224 */ /* 0x010fe200078e000d */
[----:B------:R-:W-:Y:S01]  /*17dd0*/  PRMT R50, RZ, 0x7610, R50 ;  /* 0x00007610ff327816 */ /* 0x000fe20000000032 */
[----:B------:R-:W-:Y:S01]  /*17de0*/  @!P1 IMAD.MOV.U32 R4, RZ, RZ, R12 ;  /* 0x000000ffff049224 */ /* 0x000fe200078e000c */
[----:B------:R-:W-:-:S04]  /*17df0*/  ISETP.GE.AND P0, PT, R73, UR5, PT ;  /* 0x0000000549007c0c */ /* 0x000fc8000bf06270 */
[----:B------:R3:W4:Y:S01]  /*17e00*/  @!P1 LDG.E.U16 R50, desc[UR24][R4.64] ;  /* 0x0000001804329981 */ /* 0x000722000c1e1500 */
[----:B------:R-:W-:-:S03]  /*17e10*/  PRMT R25, RZ, 0x7610, R25 ;  /* 0x00007610ff197816 */ /* 0x000fc60000000019 */
[----:B--2---:R0:W-:Y:S04]  /*17e20*/  STL [R1+0xc], R9 ;  /* 0x00000c0901007387 */ /* 0x0041e80000100800 */
[----:B------:R-:W2:Y:S04]  /*17e30*/  LDL R13, [R1+0x588] ;  /* 0x00058800010d7983 */ /* 0x000ea80000100800 */
[----:B------:R-:W4:Y:S01]  /*17e40*/  LDL R12, [R1+0x58c] ;  /* 0x00058c00010c7983 */ /* 0x000f220000100800 */
[----:B0-----:R-:W0:Y:S01]  /*17e50*/  S2R R9, SR_TID.X ;  /* 0x0000000000097919 */ /* 0x001e220000002100 */
[----:B---3--:R-:W-:-:S02]  /*17e60*/  @!P0 IMAD.MOV.U32 R4, RZ, RZ, R11 ;  /* 0x000000ffff048224 */ /* 0x008fc400078e000b */
[----:B------:R-:W-:Y:S01]  /*17e70*/  @!P0 IMAD.MOV.U32 R5, RZ, RZ, R18 ;  /* 0x000000ffff058224 */ /* 0x000fe200078e0012 */
[----:B------:R-:W3:Y:S04]  /*17e80*/  LDL R11, [R1+0x594] ;  /* 0x00059400010b7983 */ /* 0x000ee80000100800 */
[----:B------:R-:W3:Y:S04]  /*17e90*/  LDL R18, [R1+0x590] ;  /* 0x0005900001127983 */ /* 0x000ee80000100800 */
[----:B------:R1:W3:Y:S01]  /*17ea0*/  @!P0 LDG.E.U16 R25, desc[UR24][R4.64] ;  /* 0x0000001804198981 */ /* 0x0002e2000c1e1500 */
[----:B0-----:R-:W-:-:S04]  /*17eb0*/  SHF.R.U32.HI R9, RZ, 0x6, R9 ;  /* 0x00000006ff097819 */ /* 0x001fc80000011609 */
[----:B------:R-:W-:-:S04]  /*17ec0*/  SGXT.U32 R9, R9, 0x1 ;  /* 0x000000010909781a */ /* 0x000fc80000000000 */
[----:B------:R-:W-:-:S04]  /*17ed0*/  LOP3.LUT R9, R9, 0x56, RZ, 0xfc, !PT ;  /* 0x0000005609097812 */ /* 0x000fc800078efcff */
[----:B------:R-:W-:-:S13]  /*17ee0*/  ISETP.GE.AND P1, PT, R9, UR5, PT ;  /* 0x0000000509007c0c */ /* 0x000fda000bf26270 */
[----:B-1----:R-:W-:Y:S02]  /*17ef0*/  @!P1 IMAD.MOV.U32 R4, RZ, RZ, R10 ;  /* 0x000000ffff049224 */ /* 0x002fe400078e000a */
[----:B------:R-:W-:Y:S01]  /*17f00*/  @!P1 IMAD.MOV.U32 R5, RZ, RZ, R19 ;  /* 0x000000ffff059224 */ /* 0x000fe200078e0013 */
[----:B------:R-:W3:Y:S04]  /*17f10*/  LDL R10, [R1+0x59c] ;  /* 0x00059c00010a7983 */ /* 0x000ee80000100800 */
[----:B------:R-:W3:Y:S01]  /*17f20*/  LDL R19, [R1+0x598] ;  /* 0x0005980001137983 */ /* 0x000ee20000100800 */
[----:B------:R-:W0:Y:S01]  /*17f30*/  S2R R9, SR_TID.X ;  /* 0x0000000000097919 */ /* 0x000e220000002100 */
[----:B------:R-:W-:-:S06]  /*17f40*/  PRMT R71, RZ, 0x7610, R71 ;  /* 0x00007610ff477816 */ /* 0x000fcc0000000047 */
[----:B------:R2:W3:Y:S01]  /*17f50*/  @!P1 LDG.E.U16 R71, desc[UR24][R4.64] ;  /* 0x0000001804479981 */ /* 0x0004e2000c1e1500 */
[--C-:B0-----:R-:W-:Y:S02]  /*17f60*/  SHF.R.U32.HI R73, RZ, 0x6, R9.reuse ;  /* 0x00000006ff497819 */ /* 0x101fe40000011609 */
[----:B------:R-:W-:-:S04]  /*17f70*/  SHF.R.U32.HI R9, RZ, 0x6, R9 ;  /* 0x00000006ff097819 */ /* 0x000fc80000011609 */
[----:B------:R-:W-:-:S04]  /*17f80*/  SGXT.U32 R9, R9, 0x1 ;  /* 0x000000010909781a */ /* 0x000fc80000000000 */
[----:B------:R-:W-:-:S04]  /*17f90*/  LOP3.LUT R9, R9, 0x5c, RZ, 0xfc, !PT ;  /* 0x0000005c09097812 */ /* 0x000fc800078efcff */
[----:B------:R-:W-:Y:S02]  /*17fa0*/  ISETP.GE.AND P1, PT, R9, UR5, PT ;  /* 0x0000000509007c0c */ /* 0x000fe4000bf26270 */
[----:B------:R-:W0:Y:S01]  /*17fb0*/  S2R R9, SR_TID.X ;  /* 0x0000000000097919 */ /* 0x000e220000002100 */
[----:B------:R-:W-:-:S04]  /*17fc0*/  SGXT.U32 R73, R73, 0x1 ;  /* 0x000000014949781a */ /* 0x000fc80000000000 */
[----:B------:R-:W-:-:S04]  /*17fd0*/  LOP3.LUT R73, R73, 0x5a, RZ, 0xfc, !PT ;  /* 0x0000005a49497812 */ /* 0x000fc800078efcff */
[----:B------:R-:W-:Y:S02]  /*17fe0*/  ISETP.GE.AND P0, PT, R73, UR5, PT ;  /* 0x0000000549007c0c */ /* 0x000fe4000bf06270 */
[----:B------:R-:W-:Y:S02]  /*17ff0*/  PRMT R49, RZ, 0x7610, R49 ;  /* 0x00007610ff317816 */ /* 0x000fe40000000031 */
[----:B------:R-:W-:Y:S02]  /*18000*/  PRMT R17, RZ, 0x7610, R17 ;  /* 0x00007610ff117816 */ /* 0x000fe40000000011 */
[----:B0-----:R-:W-:-:S04]  /*18010*/  SHF.R.U32.HI R73, RZ, 0x6, R9 ;  /* 0x00000006ff497819 */ /* 0x001fc80000011609 */
[----:B------:R-:W-:-:S04]  /*18020*/  SGXT.U32 R73, R73, 0x1 ;  /* 0x000000014949781a */ /* 0x000fc80000000000 */
[----:B------:R-:W-:Y:S02]  /*18030*/  LOP3.LUT R73, R73, 0x5e, RZ, 0xfc, !PT ;  /* 0x0000005e49497812 */ /* 0x000fe400078efcff */
[----:B------:R-:W-:Y:S01]  /*18040*/  PRMT R8, RZ, 0x7610, R8 ;  /* 0x00007610ff087816 */ /* 0x000fe20000000008 */
[----:B--2---:R-:W-:Y:S02]  /*18050*/  @!P0 IMAD.MOV.U32 R5, RZ, RZ, R13 ;  /* 0x000000ffff058224 */ /* 0x004fe400078e000d */
[----:B------:R-:W2:Y:S01]  /*18060*/  LDL R13, [R1+0x5a8] ;  /* 0x0005a800010d7983 */ /* 0x000ea20000100800 */
[----:B----4-:R-:W-:-:S03]  /*18070*/  @!P0 IMAD.MOV.U32 R4, RZ, RZ, R12 ;  /* 0x000000ffff048224 */ /* 0x010fc600078e000c */
[----:B------:R-:W4:Y:S04]  /*18080*/  LDL R12, [R1+0x5ac] ;  /* 0x0005ac00010c7983 */ /* 0x000f280000100800 */
[----:B------:R3:W4:Y:S01]  /*18090*/  @!P0 LDG.E.U16 R49, desc[UR24][R4.64] ;  /* 0x0000001804318981 */ /* 0x000722000c1e1500 */
[----:B------:R-:W-:Y:S01]  /*180a0*/  ISETP.GE.AND P0, PT, R73, UR5, PT ;  /* 0x0000000549007c0c */ /* 0x000fe2000bf06270 */
[----:B---3--:R-:W-:Y:S02]  /*180b0*/  @!P1 IMAD.MOV.U32 R4, RZ, RZ, R11 ;  /* 0x000000ffff049224 */ /* 0x008fe400078e000b */
[----:B------:R-:W-:Y:S01]  /*180c0*/  @!P1 IMAD.MOV.U32 R5, RZ, RZ, R18 ;  /* 0x000000ffff059224 */ /* 0x000fe200078e0012 */
[----:B------:R-:W3:Y:S04]  /*180d0*/  LDL R11, [R1+0x5b4] ;  /* 0x0005b400010b7983 */ /* 0x000ee80000100800 */
[----:B------:R0:W3:Y:S04]  /*180e0*/  @!P1 LDG.E.U16 R17, desc[UR24][R4.64] ;  /* 0x0000001804119981 */ /* 0x0000e8000c1e1500 */
[----:B------:R-:W3:Y:S01]  /*180f0*/  LDL R18, [R1+0x5b0] ;  /* 0x0005b00001127983 */ /* 0x000ee20000100800 */
[----:B0-----:R-:W-:Y:S01]  /*18100*/  @!P0 IMAD.MOV.U32 R4, RZ, RZ, R10 ;  /* 0x000000ffff048224 */ /* 0x001fe200078e000a */
[----:B------:R-:W-:-:S02]  /*18110*/  SHF.R.U32.HI R9, RZ, 0x6, R9 ;  /* 0x00000006ff097819 */ /* 0x000fc40000011609 */
[----:B------:R-:W3:Y:S01]  /*18120*/  LDL R10, [R1+0x5b8] ;  /* 0x0005b800010a7983 */ /* 0x000ee20000100800 */
[----:B------:R-:W-:-:S05]  /*18130*/  @!P0 IMAD.MOV.U32 R5, RZ, RZ, R19 ;  /* 0x000000ffff058224 */ /* 0x000fca00078e0013 */
[----:B------:R2:W3:Y:S01]  /*18140*/  @!P0 LDG.E.U16 R8, desc[UR24][R4.64] ;  /* 0x0000001804088981 */ /* 0x0004e2000c1e1500 */
[----:B------:R-:W-:-:S04]  /*18150*/  SGXT.U32 R9, R9, 0x1 ;  /* 0x000000010909781a */ /* 0x000fc80000000000 */
[----:B------:R-:W-:-:S04]  /*18160*/  LOP3.LUT R9, R9, 0x62, RZ, 0xfc, !PT ;  /* 0x0000006209097812 */ /* 0x000fc800078efcff */
[----:B------:R-:W-:Y:S02]  /*18170*/  ISETP.GE.AND P1, PT, R9, UR5, PT ;  /* 0x0000000509007c0c */ /* 0x000fe4000bf26270 */
[----:B------:R-:W0:Y:S02]  /*18180*/  S2R R9, SR_TID.X ;  /* 0x0000000000097919 */ /* 0x000e240000002100 */
[----:B0-----:R-:W-:Y:S02]  /*18190*/  SHF.R.U32.HI R19, RZ, 0x6, R9 ;  /* 0x00000006ff137819 */ /* 0x001fe40000011609 */
[----:B------:R-:W3:Y:S02]  /*181a0*/  LDL R9, [R1+0x5bc] ;  /* 0x0005bc0001097983 */ /* 0x000ee40000100800 */
[----:B------:R-:W-:-:S04]  /*181b0*/  SGXT.U32 R19, R19, 0x1 ;  /* 0x000000011313781a */ /* 0x000fc80000000000 */
[----:B------:R-:W-:-:S04]  /*181c0*/  LOP3.LUT R19, R19, 0x64, RZ, 0xfc, !PT ;  /* 0x0000006413137812 */ /* 0x000fc800078efcff */
[----:B------:R-:W-:Y:S02]  /*181d0*/  ISETP.GE.AND P0, PT, R19, UR5, PT ;  /* 0x0000000513007c0c */ /* 0x000fe4000bf06270 */
[----:B------:R-:W-:Y:S01]  /*181e0*/  PRMT R48, RZ, 0x7610, R48 ;  /* 0x00007610ff307816 */ /* 0x000fe20000000030 */
[----:B--2---:R-:W-:Y:S02]  /*181f0*/  @!P1 IMAD.MOV.U32 R5, RZ, RZ, R13 ;  /* 0x000000ffff059224 */ /* 0x004fe400078e000d */
[----:B----4-:R-:W-:-:S05]  /*18200*/  @!P1 IMAD.MOV.U32 R4, RZ, RZ, R12 ;  /* 0x000000ffff049224 */ /* 0x010fca00078e000c */
[----:B------:R3:W2:Y:S03]  /*18210*/  @!P1 LDG.E.U16 R48, desc[UR24][R4.64] ;  /* 0x0000001804309981 */ /* 0x0006a6000c1e1500 */
[----:B---3--:R-:W-:Y:S02]  /*18220*/  @!P0 IMAD.MOV.U32 R4, RZ, RZ, R11 ;  /* 0x000000ffff048224 */ /* 0x008fe400078e000b */
[----:B------:R-:W-:Y:S01]  /*18230*/  @!P0 IMAD.MOV.U32 R5, RZ, RZ, R18 ;  /* 0x000000ffff058224 */ /* 0x000fe200078e0012 */
[----:B------:R0:W-:Y:S04]  /*18240*/  STL [R1+0x8], R8 ;  /* 0x0000080801007387 */ /* 0x0001e80000100800 */
[----:B------:R-:W3:Y:S04]  /*18250*/  LDL R13, [R1+0x5c8] ;  /* 0x0005c800010d7983 */ /* 0x000ee80000100800 */
[----:B------:R-:W4:Y:S04]  /*18260*/  LDL R12, [R1+0x5cc] ;  /* 0x0005cc00010c7983 */ /* 0x000f280000100800 */
[----:B------:R-:W2:Y:S04]  /*18270*/  LDL R11, [R1+0x5ec] ;  /* 0x0005ec00010b7983 */ /* 0x000ea80000100800 */
[----:B------:R-:W2:Y:S01]  /*18280*/  LDL R18, [R1+0x5e8] ;  /* 0x0005e80001127983 */ /* 0x000ea20000100800 */
[----:B0-----:R-:W0:Y:S01]  /*18290*/  S2R R8, SR_TID.X ;  /* 0x0000000000087919 */ /* 0x001e220000002100 */
[----:B------:R-:W-:-:S02]  /*182a0*/  PRMT R16, RZ, 0x7610, R16 ;  /* 0x00007610ff107816 */ /* 0x000fc40000000010 */
[----:B------:R-:W-:Y:S01]  /*182b0*/  PRMT R3, RZ, 0x7610, R3 ;  /* 0x00007610ff037816 */ /* 0x000fe20000000003 */
[----:B------:R-:W2:Y:S04]  /*182c0*/  LDL R75, [R1+0x60c] ;  /* 0x00060c00014b7983 */ /* 0x000ea80000100800 */
[----:B------:R1:W2:Y:S01]  /*182d0*/  @!P0 LDG.E.U16 R16, desc[UR24][R4.64] ;  /* 0x0000001804108981 */ /* 0x0002a2000c1e1500 */
[----:B------:R-:W-:Y:S02]  /*182e0*/  PRMT R45, RZ, 0x7610, R45 ;  /* 0x00007610ff2d7816 */ /* 0x000fe4000000002d */
[----:B------:R-:W-:Y:S01]  /*182f0*/  PRMT R44, RZ, 0x7610, R44 ;  /* 0x00007610ff2c7816 */ /* 0x000fe2000000002c */
[----:B------:R-:W2:Y:S01]  /*18300*/  LDL R73, [R1+0xb8] ;  /* 0x0000b80001497983 */ /* 0x000ea20000100800 */
[----:B0-----:R-:W-:-:S04]  /*18310*/  SHF.R.U32.HI R8, RZ, 0x6, R8 ;  /* 0x00000006ff087819 */ /* 0x001fc80000011608 */
[----:B------:R-:W-:-:S04]  /*18320*/  SGXT.U32 R8, R8, 0x1 ;  /* 0x000000010808781a */ /* 0x000fc80000000000 */
[----:B------:R-:W-:-:S04]  /*18330*/  LOP3.LUT R8, R8, 0x66, RZ, 0xfc, !PT ;  /* 0x0000006608087812 */ /* 0x000fc800078efcff */
[----:B------:R-:W-:Y:S02]  /*18340*/  ISETP.GE.AND P1, PT, R8, UR5, PT ;  /* 0x0000000508007c0c */ /* 0x000fe4000bf26270 */
[----:B------:R-:W0:Y:S11]  /*18350*/  S2R R8, SR_TID.X ;  /* 0x0000000000087919 */ /* 0x000e360000002100 */
[----:B-1----:R-:W-:-:S02]  /*18360*/  @!P1 IMAD.MOV.U32 R5, RZ, RZ, R10 ;  /* 0x000000ffff059224 */ /* 0x002fc400078e000a */
[----:B------:R-:W2:Y:S01]  /*18370*/  LDL R10, [R1+0x604] ;  /* 0x00060400010a7983 */ /* 0x000ea20000100800 */
[----:B------:R-:W-:-:S03]  /*18380*/  @!P1 IMAD.MOV.U32 R4, RZ, RZ, R9 ;  /* 0x000000ffff049224 */ /* 0x000fc600078e0009 */
[----:B------:R-:W2:Y:S04]  /*18390*/  LDL R9, [R1+0x608] ;  /* 0x0006080001097983 */ /* 0x000ea80000100800 */
[----:B------:R3:W2:Y:S01]  /*183a0*/  @!P1 LDG.E.U16 R3, desc[UR24][R4.64] ;  /* 0x0000001804039981 */ /* 0x0006a2000c1e1500 */
[----:B0-----:R-:W-:-:S04]  /*183b0*/  SHF.R.U32.HI R19, RZ, 0x6, R8 ;  /* 0x00000006ff137819 */ /* 0x001fc80000011608 */
[----:B------:R-:W-:-:S04]  /*183c0*/  SGXT.U32 R19, R19, 0x1 ;  /* 0x000000011313781a */ /* 0x000fc80000000000 */
[----:B------:R-:W-:-:S04]  /*183d0*/  LOP3.LUT R19, R19, 0x6a, RZ, 0xfc, !PT ;  /* 0x0000006a13137812 */ /* 0x000fc800078efcff */
[----:B------:R-:W-:Y:S02]  /*183e0*/  ISETP.GE.AND P0, PT, R19, UR5, PT ;  /* 0x0000000513007c0c */ /* 0x000fe4000bf06270 */
[----:B------:R-:W-:-:S04]  /*183f0*/  SHF.R.U32.HI R8, RZ, 0x6, R8 ;  /* 0x00000006ff087819 */ /* 0x000fc80000011608 */
[----:B------:R-:W-:-:S04]  /*18400*/  SGXT.U32 R8, R8, 0x1 ;  /* 0x000000010808781a */ /* 0x000fc80000000000 */
[----:B------:R-:W-:-:S04]  /*18410*/  LOP3.LUT R8, R8, 0x72, RZ, 0xfc, !PT ;  /* 0x0000007208087812 */ /* 0x000fc800078efcff */
[----:B------:R-:W-:Y:S01]  /*18420*/  ISETP.GE.AND P1, PT, R8, UR5, PT ;  /* 0x0000000508007c0c */ /* 0x000fe2000bf26270 */
[----:B---3--:R-:W-:Y:S02]  /*18430*/  @!P0 IMAD.MOV.U32 R5, RZ, RZ, R13 ;  /* 0x000000ffff058224 */ /* 0x008fe400078e000d */
[----:B------:R-:W3:Y:S01]  /*18440*/  LDL R13, [R1+0x5d0] ;  /* 0x0005d000010d7983 */ /* 0x000ee20000100800 */
[----:B----4-:R-:W-:-:S03]  /*18450*/  @!P0 IMAD.MOV.U32 R4, RZ, RZ, R12 ;  /* 0x000000ffff048224 */ /* 0x010fc600078e000c */
[----:B------:R-:W4:Y:S04]  /*18460*/  LDL R12, [R1+0x5d4] ;  /* 0x0005d400010c7983 */ /* 0x000f280000100800 */
[----:B------:R2:W4:Y:S02]  /*18470*/  @!P0 LDG.E.U16 R45, desc[UR24][R4.64] ;  /* 0x00000018042d8981 */ /* 0x000524000c1e1500 */
[----:B--2---:R-:W-:Y:S02]  /*18480*/  @!P1 IMAD.MOV.U32 R4, RZ, RZ, R11 ;  /* 0x000000ffff049224 */ /* 0x004fe400078e000b */
[----:B------:R-:W2:Y:S01]  /*18490*/  LDL R11, [R1+0x5dc] ;  /* 0x0005dc00010b7983 */ /* 0x000ea20000100800 */
[----:B------:R-:W-:-:S03]  /*184a0*/  @!P1 IMAD.MOV.U32 R5, RZ, RZ, R18 ;  /* 0x000000ffff059224 */ /* 0x000fc600078e0012 */
[----:B------:R-:W2:Y:S01]  /*184b0*/  LDL R18, [R1+0x5d8] ;  /* 0x0005d80001127983 */ /* 0x000ea20000100800 */
[----:B------:R-:W0:Y:S03]  /*184c0*/  S2R R8, SR_TID.X ;  /* 0x0000000000087919 */ /* 0x000e260000002100 */
[----:B------:R1:W2:Y:S01]  /*184d0*/  @!P1 LDG.E.U16 R44, desc[UR24][R4.64] ;  /* 0x00000018042c9981 */ /* 0x0002a2000c1e1500 */
[----:B0-----:R-:W-:-:S04]  /*184e0*/  SHF.R.U32.HI R19, RZ, 0x6, R8 ;  /* 0x00000006ff137819 */ /* 0x001fc80000011608 */
[----:B------:R-:W-:-:S04]  /*184f0*/  SGXT.U32 R19, R19, 0x1 ;  /* 0x000000011313781a */ /* 0x000fc80000000000 */
[----:B------:R-:W-:Y:S02]  /*18500*/  LOP3.LUT R19, R19, 0x7a, RZ, 0xfc, !PT ;  /* 0x0000007a13137812 */ /* 0x000fe400078efcff */
[----:B------:R-:W-:Y:S02]  /*18510*/  SHF.R.U32.HI R8, RZ, 0x6, R8 ;  /* 0x00000006ff087819 */ /* 0x000fe40000011608 */
[----:B------:R-:W-:Y:S02]  /*18520*/  ISETP.GE.AND P3, PT, R19, UR5, PT ;  /* 0x0000000513007c0c */ /* 0x000fe4000bf66270 */
[----:B------:R-:W-:-:S04]  /*18530*/  SGXT.U32 R8, R8, 0x1 ;  /* 0x000000010808781a */ /* 0x000fc80000000000 */
[----:B------:R-:W-:-:S04]  /*18540*/  LOP3.LUT R8, R8, 0x6c, RZ, 0xfc, !PT ;  /* 0x0000006c08087812 */ /* 0x000fc800078efcff */
[----:B------:R-:W-:Y:S02]  /*18550*/  ISETP.GE.AND P0, PT, R8, UR5, PT ;  /* 0x0000000508007c0c */ /* 0x000fe4000bf06270 */
[----:B------:R-:W0:Y:S01]  /*18560*/  S2R R8, SR_TID.X ;  /* 0x0000000000087919 */ /* 0x000e220000002100 */
[----:B-1----:R-:W-:Y:S02]  /*18570*/  @!P3 IMAD.MOV.U32 R5, RZ, RZ, R10 ;  /* 0x000000ffff05b224 */ /* 0x002fe400078e000a */
[----:B------:R-:W1:Y:S01]  /*18580*/  S2R R10, SR_TID.X ;  /* 0x00000000000a7919 */ /* 0x000e620000002100 */
[----:B------:R-:W-:Y:S01]  /*18590*/  PRMT R43, RZ, 0x7610, R43 ;  /* 0x00007610ff2b7816 */ /* 0x000fe2000000002b */
[----:B------:R-:W-:Y:S02]  /*185a0*/  @!P3 IMAD.MOV.U32 R4, RZ, RZ, R9 ;  /* 0x000000ffff04b224 */ /* 0x000fe400078e0009 */
[----:B------:R-:W2:Y:S01]  /*185b0*/  LDL R9, [R1+0x5f0] ;  /* 0x0005f00001097983 */ /* 0x000ea20000100800 */
[----:B------:R-:W-:-:S03]  /*185c0*/  PRMT R15, RZ, 0x7610, R15 ;  /* 0x00007610ff0f7816 */ /* 0x000fc6000000000f */
[----:B------:R3:W2:Y:S01]  /*185d0*/  @!P3 LDG.E.U16 R43, desc[UR24][R4.64] ;  /* 0x00000018042bb981 */ /* 0x0006a2000c1e1500 */
[----:B0-----:R-:W-:-:S03]  /*185e0*/  SHF.R.U32.HI R19, RZ, 0x6, R8 ;  /* 0x00000006ff137819 */ /* 0x001fc60000011608 */
[----:B------:R-:W2:Y:S01]  /*185f0*/  LDL R8, [R1+0x5f4] ;  /* 0x0005f40001087983 */ /* 0x000ea20000100800 */
[----:B-1----:R-:W-:-:S04]  /*18600*/  SHF.R.U32.HI R10, RZ, 0x6, R10 ;  /* 0x00000006ff0a7819 */ /* 0x002fc8000001160a */
[----:B------:R-:W-:-:S04]  /*18610*/  SGXT.U32 R10, R10, 0x1 ;  /* 0x000000010a0a781a */ /* 0x000fc80000000000 */
[----:B------:R-:W-:Y:S02]  /*18620*/  LOP3.LUT R10, R10, 0x74, RZ, 0xfc, !PT ;  /* 0x000000740a0a7812 */ /* 0x000fe400078efcff */
[----:B------:R-:W-:-:S04]  /*18630*/  SGXT.U32 R19, R19, 0x1 ;  /* 0x000000011313781a */ /* 0x000fc80000000000 */
[----:B------:R-:W-:-:S04]  /*18640*/  LOP3.LUT R19, R19, 0x6e, RZ, 0xfc, !PT ;  /* 0x0000006e13137812 */ /* 0x000fc800078efcff */
[----:B------:R-:W-:Y:S02]  /*18650*/  ISETP.GE.AND P1, PT, R19, UR5, PT ;  /* 0x0000000513007c0c */ /* 0x000fe4000bf26270 */
[----:B------:R-:W2:Y:S01]  /*18660*/  LDL R19, [R1+0x610] ;  /* 0x0006100001137983 */ /* 0x000ea20000100800 */
[----:B------:R-:W-:Y:S01]  /*18670*/  PRMT R6, RZ, 0x7610, R6 ;  /* 0x00007610ff067816 */ /* 0x000fe20000000006 */
[----:B---3--:R-:W-:Y:S02]  /*18680*/  @!P0 IMAD.MOV.U32 R5, RZ, RZ, R13 ;  /* 0x000000ffff058224 */ /* 0x008fe400078e000d */
[----:B------:R-:W3:Y:S01]  /*18690*/  LDL R13, [R1+0x554] ;  /* 0x00055400010d7983 */ /* 0x000ee20000100800 */
[----:B----4-:R-:W-:-:S03]  /*186a0*/  @!P0 IMAD.MOV.U32 R4, RZ, RZ, R12 ;  /* 0x000000ffff048224 */ /* 0x010fc600078e000c */
[----:B------:R-:W4:Y:S04]  /*186b0*/  LDL R12, [R1+0x5f8] ;  /* 0x0005f800010c7983 */ /* 0x000f280000100800 */
[----:B------:R2:W4:Y:S01]  /*186c0*/  @!P0 LDG.E.U16 R15, desc[UR24][R4.64] ;  /* 0x00000018040f8981 */ /* 0x000522000c1e1500 */
[----:B------:R-:W-:Y:S02]  /*186d0*/  ISETP.GE.AND P0, PT, R10, UR5, PT ;  /* 0x000000050a007c0c */ /* 0x000fe4000bf06270 */
[----:B------:R-:W0:Y:S01]  /*186e0*/  S2R R10, SR_TID.X ;  /* 0x00000000000a7919 */ /* 0x000e220000002100 */
[----:B--2---:R-:W-:Y:S02]  /*186f0*/  @!P1 IMAD.MOV.U32 R4, RZ, RZ, R11 ;  /* 0x000000ffff049224 */ /* 0x004fe400078e000b */
[----:B------:R-:W-:-:S05]  /*18700*/  @!P1 IMAD.MOV.U32 R5, RZ, RZ, R18 ;  /* 0x000000ffff059224 */ /* 0x000fca00078e0012 */
[----:B------:R1:W2:Y:S01]  /*18710*/  @!P1 LDG.E.U16 R6, desc[UR24][R4.64] ;  /* 0x0000001804069981 */ /* 0x0002a2000c1e1500 */
[----:B0-----:R-:W-:-:S04]  /*18720*/  SHF.R.U32.HI R11, RZ, 0x6, R10 ;  /* 0x00000006ff0b7819 */ /* 0x001fc8000001160a */
[----:B------:R-:W-:-:S04]  /*18730*/  SGXT.U32 R11, R11, 0x1 ;  /* 0x000000010b0b781a */ /* 0x000fc80000000000 */
[----:B------:R-:W-:Y:S02]  /*18740*/  LOP3.LUT R11, R11, 0x76, RZ, 0xfc, !PT ;  /* 0x000000760b0b7812 */ /* 0x000fe400078efcff */
[----:B------:R-:W-:Y:S02]  /*18750*/  SHF.R.U32.HI R18, RZ, 0x6, R10 ;  /* 0x00000006ff127819 */ /* 0x000fe4000001160a */
[----:B------:R-:W-:Y:S01]  /*18760*/  ISETP.GE.AND P1, PT, R11, UR5, PT ;  /* 0x000000050b007c0c */ /* 0x000fe2000bf26270 */
[----:B------:R-:W2:Y:S04]  /*18770*/  LDL R10, [R1+0x55c] ;  /* 0x00055c00010a7983 */ /* 0x000ea80000100800 */
[----:B------:R-:W2:Y:S01]  /*18780*/  LDL R11, [R1+0x558] ;  /* 0x00055800010b7983 */ /* 0x000ea20000100800 */
[----:B------:R-:W-:-:S02]  /*18790*/  SGXT.U32 R18, R18, 0x1 ;  /* 0x000000011212781a */ /* 0x000fc40000000000 */
[----:B-1----:R-:W-:Y:S02]  /*187a0*/  PRMT R5, RZ, 0x7610, R5 ;  /* 0x00007610ff057816 */ /* 0x002fe40000000005 */
[----:B------:R-:W-:Y:S02]  /*187b0*/  LOP3.LUT R18, R18, 0x7c, RZ, 0xfc, !PT ;  /* 0x0000007c12127812 */ /* 0x000fe400078efcff */
[----:B------:R-:W-:Y:S02]  /*187c0*/  PRMT R7, RZ, 0x7610, R7 ;  /* 0x00007610ff077816 */ /* 0x000fe40000000007 */
[----:B------:R-:W-:Y:S01]  /*187d0*/  PRMT R4, RZ, 0x7610, R4 ;  /* 0x00007610ff047816 */ /* 0x000fe20000000004 */
[----:B------:R3:W2:Y:S01]  /*187e0*/  @!P0 LDG.E.U16 R5, desc[UR24][R8.64] ;  /* 0x0000001808058981 */ /* 0x0006a2000c1e1500 */
[----:B------:R-:W-:Y:S02]  /*187f0*/  ISETP.GE.AND P0, PT, R18, UR5, PT ;  /* 0x0000000512007c0c */ /* 0x000fe4000bf06270 */
[----:B------:R-:W0:Y:S01]  /*18800*/  S2R R18, SR_TID.X ;  /* 0x0000000000127919 */ /* 0x000e220000002100 */
[----:B---3--:R-:W-:-:S02]  /*18810*/  @!P1 IMAD.MOV.U32 R9, RZ, RZ, R13 ;  /* 0x000000ffff099224 */ /* 0x008fc400078e000d */
[----:B------:R-:W3:Y:S01]  /*18820*/  LDL R13, [R1+0xf4] ;  /* 0x0000f400010d7983 */ /* 0x000ee20000100800 */
[----:B----4-:R-:W-:-:S03]  /*18830*/  @!P1 IMAD.MOV.U32 R8, RZ, RZ, R12 ;  /* 0x000000ffff089224 */ /* 0x010fc600078e000c */
[----:B------:R-:W3:Y:S04]  /*18840*/  LDL R12, [R1+0xf8] ;  /* 0x0000f800010c7983 */ /* 0x000ee80000100800 */
[----:B------:R0:W4:Y:S02]  /*18850*/  @!P1 LDG.E.U16 R7, desc[UR24][R8.64] ;  /* 0x0000001808079981 */ /* 0x000124000c1e1500 */
[----:B0-----:R-:W-:-:S04]  /*18860*/  SHF.R.U32.HI R9, RZ, 0x6, R18 ;  /* 0x00000006ff097819 */ /* 0x001fc80000011612 */
[----:B------:R-:W-:-:S04]  /*18870*/  SGXT.U32 R9, R9, 0x1 ;  /* 0x000000010909781a */ /* 0x000fc80000000000 */
[----:B------:R-:W-:Y:S01]  /*18880*/  LOP3.LUT R9, R9, 0x7e, RZ, 0xfc, !PT ;  /* 0x0000007e09097812 */ /* 0x000fe200078efcff */
[----:B------:R-:W-:Y:S02]  /*18890*/  @!P0 IMAD.MOV.U32 R8, RZ, RZ, R19 ;  /* 0x000000ffff088224 */ /* 0x000fe400078e0013 */
[----:B------:R-:W3:Y:S01]  /*188a0*/  LDL R19, [R1+0x17c] ;  /* 0x00017c0001137983 */ /* 0x000ee20000100800 */
[----:B------:R-:W-:Y:S01]  /*188b0*/  ISETP.GE.AND P1, PT, R9, UR5, PT ;  /* 0x0000000509007c0c */ /* 0x000fe2000bf26270 */
[----:B------:R-:W-:Y:S01]  /*188c0*/  @!P0 IMAD.MOV.U32 R9, RZ, RZ, R75 ;  /* 0x000000ffff098224 */ /* 0x000fe200078e004b */
[----:B------:R-:W-:Y:S02]  /*188d0*/  LOP3.LUT R75, R18, 0x7f, RZ, 0xc0, !PT ;  /* 0x0000007f124b7812 */ /* 0x000fe400078ec0ff */
[----:B------:R-:W3:Y:S04]  /*188e0*/  LDL R18, [R1+0x180] ;  /* 0x0001800001127983 */ /* 0x000ee80000100800 */
[----:B------:R0:W3:Y:S01]  /*188f0*/  @!P0 LDG.E.U16 R4, desc[UR24][R8.64] ;  /* 0x0000001808048981 */ /* 0x0000e2000c1e1500 */
[----:B------:R-:W-:-:S03]  /*18900*/  ISETP.GE.AND P0, PT, R75, UR5, PT ;  /* 0x000000054b007c0c */ /* 0x000fc6000bf06270 */
[----:B------:R-:W3:Y:S01]  /*18910*/  LDL.LU R75, [R1+0x758] ;  /* 0x00075800014b7983 */ /* 0x000ee20000300800 */
[----:B0-----:R-:W-:-:S06]  /*18920*/  PRMT R8, RZ, 0x7610, R8 ;  /* 0x00007610ff087816 */ /* 0x001fcc0000000008 */
[----:B--2---:R0:W2:Y:S01]  /*18930*/  @!P1 LDG.E.U16 R8, desc[UR24][R10.64] ;  /* 0x000000180a089981 */ /* 0x0040a2000c1e1500 */
[----:B------:R-:W-:Y:S06]  /*18940*/  BAR.SYNC.DEFER_BLOCKING 0x0 ;  /* 0x0000000000007b1d */ /* 0x000fec0000010000 */
[----:B------:R-:W2:Y:S01]  /*18950*/  LDL R11, [R1+0xb4] ;  /* 0x0000b400010b7983 */ /* 0x000ea20000100800 */
[----:B------:R-:W-:Y:S01]  /*18960*/  PRMT R9, RZ, 0x7610, R9 ;  /* 0x00007610ff097816 */ /* 0x000fe20000000009 */
[----:B0-----:R-:W-:Y:S01]  /*18970*/  @!P0 IMAD.MOV.U32 R10, RZ, RZ, R73 ;  /* 0x000000ffff0a8224 */ /* 0x001fe200078e0049 */
[----:B------:R-:W-:Y:S01]  /*18980*/  PRMT R14, RZ, 0x7610, R14 ;  /* 0x00007610ff0e7816 */ /* 0x000fe2000000000e */
[----:B------:R-:W3:Y:S04]  /*18990*/  LDL R73, [R1+0x240] ;  /* 0x0002400001497983 */ /* 0x000ee80000100800 */
[----:B--2---:R0:W2:Y:S02]  /*189a0*/  @!P0 LDG.E.U16 R9, desc[UR24][R10.64] ;  /* 0x000000180a098981 */ /* 0x0040a4000c1e1500 */
[----:B0-----:R-:W-:-:S06]  /*189b0*/  PRMT R10, RZ, 0x7610, R10 ;  /* 0x00007610ff0a7816 */ /* 0x001fcc000000000a */
[----:B---3--:R0:W3:Y:S04]  /*189c0*/  @!P0 LDG.E.U16 R10, desc[UR24][R12.64] ;  /* 0x000000180c0a8981 */ /* 0x0080e8000c1e1500 */
[----:B------:R-:W0:Y:S04]  /*189d0*/  LDL R12, [R1+0x134] ;  /* 0x00013400010c7983 */ /* 0x000e280000100800 */
[----:B------:R-:W0:Y:S01]  /*189e0*/  LDL R13, [R1+0x138] ;  /* 0x00013800010d7983 */ /* 0x000e220000100800 */
[----:B------:R-:W-:Y:S02]  /*189f0*/  PRMT R11, RZ, 0x7610, R11 ;  /* 0x00007610ff0b7816 */ /* 0x000fe4000000000b */
[----:B0-----:R-:W-:-:S04]  /*18a00*/  @!P0 LOP3.LUT R13, R13, R12, RZ, 0x3c, !PT ;  /* 0x0000000c0d0d8212 */ /* 0x001fc800078e3cff */
[----:B------:R-:W-:-:S04]  /*18a10*/  @!P0 LOP3.LUT R12, R13, R12, RZ, 0x3c, !PT ;  /* 0x0000000c0d0c8212 */ /* 0x000fc800078e3cff */
[----:B------:R-:W-:-:S05]  /*18a20*/  @!P0 LOP3.LUT R13, R13, R12, RZ, 0x3c, !PT ;  /* 0x0000000c0d0d8212 */ /* 0x000fca00078e3cff */
[----:B------:R0:W2:Y:S02]  /*18a30*/  @!P0 LDG.E.U16 R11, desc[UR24][R12.64] ;  /* 0x000000180c0b8981 */ /* 0x0000a4000c1e1500 */
[----:B0-----:R-:W-:-:S06]  /*18a40*/  PRMT R12, RZ, 0x7610, R12 ;  /* 0x00007610ff0c7816 */ /* 0x001fcc000000000c */
[----:B------:R0:W2:Y:S04]  /*18a50*/  @!P0 LDG.E.U16 R12, desc[UR24][R18.64] ;  /* 0x00000018120c8981 */ /* 0x0000a8000c1e1500 */
[----:B------:R-:W0:Y:S04]  /*18a60*/  LDL R18, [R1+0x1bc] ;  /* 0x0001bc0001127983 */ /* 0x000e280000100800 */
[----:B------:R-:W0:Y:S01]  /*18a70*/  LDL R19, [R1+0x1c0] ;  /* 0x0001c00001137983 */ /* 0x000e220000100800 */
[----:B------:R-:W-:Y:S02]  /*18a80*/  PRMT R13, RZ, 0x7610, R13 ;  /* 0x00007610ff0d7816 */ /* 0x000fe4000000000d */
[----:B0-----:R-:W-:-:S04]  /*18a90*/  @!P0 LOP3.LUT R19, R19, R18, RZ, 0x3c, !PT ;  /* 0x0000001213138212 */ /* 0x001fc800078e3cff */
[----:B------:R-:W-:-:S04]  /*18aa0*/  @!P0 LOP3.LUT R18, R19, R18, RZ, 0x3c, !PT ;  /* 0x0000001213128212 */ /* 0x000fc800078e3cff */
[----:B------:R-:W-:-:S05]  /*18ab0*/  @!P0 LOP3.LUT R19, R19, R18, RZ, 0x3c, !PT ;  /* 0x0000001213138212 */ /* 0x000fca00078e3cff */
[----:B------:R0:W2:Y:S04]  /*18ac0*/  @!P0 LDG.E.U16 R13, desc[UR24][R18.64] ;  /* 0x00000018120d8981 */ /* 0x0000a8000c1e1500 */
[----:B------:R-:W0:Y:S04]  /*18ad0*/  LDL R18, [R1+0x1fc] ;  /* 0x0001fc0001127983 */ /* 0x000e280000100800 */
[----:B------:R-:W0:Y:S02]  /*18ae0*/  LDL R19, [R1+0x200] ;  /* 0x0002000001137983 */ /* 0x000e240000100800 */
[----:B0-----:R-:W-:-:S04]  /*18af0*/  @!P0 LOP3.LUT R19, R19, R18, RZ, 0x3c, !PT ;  /* 0x0000001213138212 */ /* 0x001fc800078e3cff */
[----:B------:R-:W-:-:S04]  /*18b00*/  @!P0 LOP3.LUT R18, R19, R18, RZ, 0x3c, !PT ;  /* 0x0000001213128212 */ /* 0x000fc800078e3cff */
[----:B------:R-:W-:-:S05]  /*18b10*/  @!P0 LOP3.LUT R19, R19, R18, RZ, 0x3c, !PT ;  /* 0x0000001213138212 */ /* 0x000fca00078e3cff */
[----:B------:R0:W2:Y:S04]  /*18b20*/  @!P0 LDG.E.U16 R14, desc[UR24][R18.64] ;  /* 0x00000018120e8981 */ /* 0x0000a8000c1e1500 */
[----:B------:R-:W2:Y:S01]  /*18b30*/  LDL R19, [R1+0x23c] ;  /* 0x00023c0001137983 */ /* 0x000ea20000100800 */
[----:B------:R-:W-:Y:S01]  /*18b40*/  PRMT R82, RZ, 0x7610, R82 ;  /* 0x00007610ff527816 */ /* 0x000fe20000000052 */
[----:B0-----:R-:W-:Y:S01]  /*18b50*/  @!P0 IMAD.MOV.U32 R18, RZ, RZ, R73 ;  /* 0x000000ffff128224 */ /* 0x001fe200078e0049 */
[----:B------:R-:W-:Y:S02]  /*18b60*/  PRMT R79, RZ, 0x7610, R79 ;  /* 0x00007610ff4f7816 */ /* 0x000fe4000000004f */
[----:B------:R-:W-:Y:S01]  /*18b70*/  PRMT R77, RZ, 0x7610, R77 ;  /* 0x00007610ff4d7816 */ /* 0x000fe2000000004d */
[----:B------:R0:W-:Y:S04]  /*18b80*/  STS.U16 [R2+UR8+0x14400], R24 ;  /* 0x0144001802007988 */ /* 0x0001e80008000408 */
[----:B------:R-:W3:Y:S04]  /*18b90*/  LDL R73, [R1+0x460] ;  /* 0x0004600001497983 */ /* 0x000ee80000100800 */
[----:B--2---:R1:W2:Y:S04]  /*18ba0*/  @!P0 LDG.E.U16 R82, desc[UR24][R18.64] ;  /* 0x0000001812528981 */ /* 0x0042a8000c1e1500 */
[----:B------:R-:W1:Y:S04]  /*18bb0*/  LDL R18, [R1+0x27c] ;  /* 0x00027c0001127983 */ /* 0x000e680000100800 */
[----:B------:R-:W1:Y:S02]  /*18bc0*/  LDL R19, [R1+0x280] ;  /* 0x0002800001137983 */ /* 0x000e640000100800 */
[----:B-1----:R-:W-:-:S04]  /*18bd0*/  @!P0 LOP3.LUT R19, R19, R18, RZ, 0x3c, !PT ;  /* 0x0000001213138212 */ /* 0x002fc800078e3cff */
[----:B------:R-:W-:-:S04]  /*18be0*/  @!P0 LOP3.LUT R18, R19, R18, RZ, 0x3c, !PT ;  /* 0x0000001213128212 */ /* 0x000fc800078e3cff */
[----:B------:R-:W-:-:S05]  /*18bf0*/  @!P0 LOP3.LUT R19, R19, R18, RZ, 0x3c, !PT ;  /* 0x0000001213138212 */ /* 0x000fca00078e3cff */
[----:B------:R1:W2:Y:S04]  /*18c00*/  @!P0 LDG.E.U16 R79, desc[UR24][R18.64] ;  /* 0x00000018124f8981 */ /* 0x0002a8000c1e1500 */
[----:B------:R-:W1:Y:S04]  /*18c10*/  LDL R18, [R1+0x2bc] ;  /* 0x0002bc0001127983 */ /* 0x000e680000100800 */
[----:B------:R-:W1:Y:S02]  /*18c20*/  LDL R19, [R1+0x2c0] ;  /* 0x0002c00001137983 */ /* 0x000e640000100800 */
[----:B-1----:R-:W-:-:S04]  /*18c30*/  @!P0 LOP3.LUT R19, R19, R18, RZ, 0x3c, !PT ;  /* 0x0000001213138212 */ /* 0x002fc800078e3cff */
[----:B------:R-:W-:-:S04]  /*18c40*/  @!P0 LOP3.LUT R18, R19, R18, RZ, 0x3c, !PT ;  /* 0x0000001213128212 */ /* 0x000fc800078e3cff */
[----:B------:R-:W-:-:S05]  /*18c50*/  @!P0 LOP3.LUT R19, R19, R18, RZ, 0x3c, !PT ;  /* 0x0000001213138212 */ /* 0x000fca00078e3cff */
[----:B------:R1:W2:Y:S04]  /*18c60*/  @!P0 LDG.E.U16 R77, desc[UR24][R18.64] ;  /* 0x00000018124d8981 */ /* 0x0002a8000c1e1500 */
[----:B------:R-:W1:Y:S04]  /*18c70*/  LDL R18, [R1+0x2fc] ;  /* 0x0002fc0001127983 */ /* 0x000e680000100800 */
[----:B------:R-:W1:Y:S01]  /*18c80*/  LDL R19, [R1+0x300] ;  /* 0x0003000001137983 */ /* 0x000e620000100800 */
[----:B0-----:R-:W-:-:S03]  /*18c90*/  PRMT R24, RZ, 0x7610, R24 ;  /* 0x00007610ff187816 */ /* 0x001fc60000000018 */
[----:B------:R0:W-:Y:S04]  /*18ca0*/  STS.U16 [R2+UR8+0x14c00], R21 ;  /* 0x014c001502007988 */ /* 0x0001e80008000408 */
[----:B0-----:R-:W2:Y:S01]  /*18cb0*/  LDL R21, [R1+0x45c] ;  /* 0x00045c0001157983 */ /* 0x001ea20000100800 */
[----:B-1----:R-:W-:-:S04]  /*18cc0*/  @!P0 LOP3.LUT R19, R19, R18, RZ, 0x3c, !PT ;  /* 0x0000001213138212 */ /* 0x002fc800078e3cff */
[----:B------:R-:W-:-:S04]  /*18cd0*/  @!P0 LOP3.LUT R18, R19, R18, RZ, 0x3c, !PT ;  /* 0x0000001213128212 */ /* 0x000fc800078e3cff */
[----:B------:R-:W-:-:S05]  /*18ce0*/  @!P0 LOP3.LUT R19, R19, R18, RZ, 0x3c, !PT ;  /* 0x0000001213138212 */ /* 0x000fca00078e3cff */
[----:B------:R0:W2:Y:S04]  /*18cf0*/  @!P0 LDG.E.U16 R24, desc[UR24][R18.64] ;  /* 0x0000001812188981 */ /* 0x0000a8000c1e1500 */
[----:B------:R-:W0:Y:S04]  /*18d00*/  LDL R18, [R1+0x33c] ;  /* 0x00033c0001127983 */ /* 0x000e280000100800 */
[----:B------:R-:W0:Y:S04]  /*18d10*/  LDL R19, [R1+0x340] ;  /* 0x0003400001137983 */ /* 0x000e280000100800 */
[----:B------:R1:W-:Y:S02]  /*18d20*/  STS.U16 [R2+UR8+0x14800], R23 ;  /* 0x0148001702007988 */ /* 0x0003e40008000408 */
[----:B-1----:R-:W-:-:S02]  /*18d30*/  PRMT R23, RZ, 0x7610, R23 ;  /* 0x00007610ff177816 */ /* 0x002fc40000000017 */
[----:B------:R3:W-:Y:S02]  /*18d40*/  STS.U16 [R2+UR8+0x15000], R20 ;  /* 0x0150001402007988 */ /* 0x0007e40008000408 */
[----:B---3--:R-:W-:Y:S02]  /*18d50*/  @!P0 IMAD.MOV.U32 R20, RZ, RZ, R73 ;  /* 0x000000ffff148224 */ /* 0x008fe400078e0049 */
[----:B------:R1:W-:Y:S04]  /*18d60*/  STS.U16 [R2+UR8+0x15400], R37 ;  /* 0x0154002502007988 */ /* 0x0003e80008000408 */
[----:B------:R3:W-:Y:S04]  /*18d70*/  STS.U16 [R2+UR8+0x15800], R36 ;  /* 0x0158002402007988 */ /* 0x0007e80008000408 */
[----:B------:R0:W-:Y:S04]  /*18d80*/  STS.U16 [R2+UR8+0x16000], R22 ;  /* 0x0160001602007988 */ /* 0x0001e80008000408 */
[----:B-1----:R-:W4:Y:S04]  /*18d90*/  LDL R37, [R1+0x480] ;  /* 0x0004800001257983 */ /* 0x002f280000100800 */
[----:B---3--:R-:W4:Y:S04]  /*18da0*/  LDL R36, [R1+0x47c] ;  /* 0x00047c0001247983 */ /* 0x008f280000100800 */
[----:B------:R-:W3:Y:S01]  /*18db0*/  LDL R73, [R1+0xc0] ;  /* 0x0000c00001497983 */ /* 0x000ee20000100800 */
[----:B0-----:R-:W-:-:S04]  /*18dc0*/  @!P0 LOP3.LUT R19, R19, R18, RZ, 0x3c, !PT ;  /* 0x0000001213138212 */ /* 0x001fc800078e3cff */
[----:B------:R-:W-:-:S04]  /*18dd0*/  @!P0 LOP3.LUT R18, R19, R18, RZ, 0x3c, !PT ;  /* 0x0000001213128212 */ /* 0x000fc800078e3cff */
[----:B------:R-:W-:-:S05]  /*18de0*/  @!P0 LOP3.LUT R19, R19, R18, RZ, 0x3c, !PT ;  /* 0x0000001213138212 */ /* 0x000fca00078e3cff */
[----:B------:R0:W3:Y:S02]  /*18df0*/  @!P0 LDG.E.U16 R23, desc[UR24][R18.64] ;  /* 0x0000001812178981 */ /* 0x0000e4000c1e1500 */
[----:B0-----:R-:W-:-:S06]  /*18e00*/  PRMT R18, RZ, 0x7610, R18 ;  /* 0x00007610ff127816 */ /* 0x001fcc0000000012 */
[----:B--2---:R0:W2:Y:S04]  /*18e10*/  @!P0 LDG.E.U16 R18, desc[UR24][R20.64] ;  /* 0x0000001814128981 */ /* 0x0040a8000c1e1500 */
[----:B------:R-:W0:Y:S04]  /*18e20*/  LDL R20, [R1+0x46c] ;  /* 0x00046c0001147983 */ /* 0x000e280000100800 */
[----:B------:R-:W0:Y:S01]  /*18e30*/  LDL R21, [R1+0x470] ;  /* 0x0004700001157983 */ /* 0x000e220000100800 */
[----:B------:R-:W-:Y:S02]  /*18e40*/  PRMT R19, RZ, 0x7610, R19 ;  /* 0x00007610ff137816 */ /* 0x000fe40000000013 */
[----:B----4-:R-:W-:-:S04]  /*18e50*/  @!P0 LOP3.LUT R37, R37, R36, RZ, 0x3c, !PT ;  /* 0x0000002425258212 */ /* 0x010fc800078e3cff */
[----:B------:R-:W-:-:S04]  /*18e60*/  @!P0 LOP3.LUT R36, R37, R36, RZ, 0x3c, !PT ;  /* 0x0000002425248212 */ /* 0x000fc800078e3cff */
[----:B------:R-:W-:Y:S02]  /*18e70*/  @!P0 LOP3.LUT R37, R37, R36, RZ, 0x3c, !PT ;  /* 0x0000002425258212 */ /* 0x000fe400078e3cff */
[----:B0-----:R-:W-:-:S04]  /*18e80*/  @!P0 LOP3.LUT R21, R21, R20, RZ, 0x3c, !PT ;  /* 0x0000001415158212 */ /* 0x001fc800078e3cff */
[----:B------:R-:W-:-:S04]  /*18e90*/  @!P0 LOP3.LUT R20, R21, R20, RZ, 0x3c, !PT ;  /* 0x0000001415148212 */ /* 0x000fc800078e3cff */
[----:B------:R-:W-:-:S05]  /*18ea0*/  @!P0 LOP3.LUT R21, R21, R20, RZ, 0x3c, !PT ;  /* 0x0000001415158212 */ /* 0x000fca00078e3cff */
[----:B------:R0:W4:Y:S02]  /*18eb0*/  @!P0 LDG.E.U16 R19, desc[UR24][R20.64] ;  /* 0x0000001814138981 */ /* 0x000124000c1e1500 */
        /* <DEDUP_REMOVED lines=16> */
[----:B------:R-:W2:Y:S01]  /*18fc0*/  LDL R37, [R1+0xbc] ;  /* 0x0000bc0001257983 */ /* 0x000ea20000100800 */
[----:B------:R-:W-:Y:S01]  /*18fd0*/  PRMT R0, RZ, 0x7610, R0 ;  /* 0x00007610ff007816 */ /* 0x000fe20000000000 */
[----:B---3--:R-:W-:Y:S01]  /*18fe0*/  @!P0 IMAD.MOV.U32 R36, RZ, RZ, R73 ;  /* 0x000000ffff248224 */ /* 0x008fe200078e0049 */
[----:B------:R-:W-:Y:S01]  /*18ff0*/  PRMT R91, RZ, 0x7610, R91 ;  /* 0x00007610ff5b7816 */ /* 0x000fe2000000005b */
[----:B------:R-:W3:Y:S04]  /*19000*/  LDL R73, [R1+0x208] ;  /* 0x0002080001497983 */ /* 0x000ee80000100800 */
[----:B--2---:R0:W2:Y:S04]  /*19010*/  @!P0 LDG.E.U16 R0, desc[UR24][R36.64] ;  /* 0x0000001824008981 */ /* 0x0040a8000c1e1500 */
[----:B------:R-:W0:Y:S04]  /*19020*/  LDL R36, [R1+0xfc] ;  /* 0x0000fc0001247983 */ /* 0x000e280000100800 */
[----:B------:R-:W0:Y:S02]  /*19030*/  LDL R37, [R1+0x100] ;  /* 0x0001000001257983 */ /* 0x000e240000100800 */
        /* <DEDUP_REMOVED lines=27> */
[----:B---3--:R-:W-:-:S05]  /*191f0*/  @!P0 IMAD.MOV.U32 R36, RZ, RZ, R73 ;  /* 0x000000ffff248224 */ /* 0x008fca00078e0049 */
[----:B--2---:R0:W2:Y:S04]  /*19200*/  @!P0 LDG.E.U16 R83, desc[UR24][R36.64] ;  /* 0x0000001824538981 */ /* 0x0040a8000c1e1500 */
[----:B------:R-:W0:Y:S04]  /*19210*/  LDL R36, [R1+0x244] ;  /* 0x0002440001247983 */ /* 0x000e280000100800 */
[----:B------:R-:W0:Y:S01]  /*19220*/  LDL R37, [R1+0x248] ;  /* 0x0002480001257983 */ /* 0x000e220000100800 */
[----:B------:R-:W-:Y:S02]  /*19230*/  PRMT R81, RZ, 0x7610, R81 ;  /* 0x00007610ff517816 */ /* 0x000fe40000000051 */
[----:B0-----:R-:W-:-:S04]  /*19240*/  @!P0 LOP3.LUT R37, R37, R36, RZ, 0x3c, !PT ;  /* 0x0000002425258212 */ /* 0x001fc800078e3cff */
[----:B------:R-:W-:-:S04]  /*19250*/  @!P0 LOP3.LUT R36, R37, R36, RZ, 0x3c, !PT ;  /* 0x0000002425248212 */ /* 0x000fc800078e3cff */
[----:B------:R-:W-:-:S05]  /*19260*/  @!P0 LOP3.LUT R37, R37, R36, RZ, 0x3c, !PT ;  /* 0x0000002425258212 */ /* 0x000fca00078e3cff */
[----:B------:R0:W3:Y:S04]  /*19270*/  @!P0 LDG.E.U16 R81, desc[UR24][R36.64] ;  /* 0x0000001824518981 */ /* 0x0000e8000c1e1500 */
        /* <DEDUP_REMOVED lines=10> */
[----:B------:R-:W-:Y:S01]  /*19320*/  LOP3.LUT R73, R2, 0x20, RZ, 0x3c, !PT ;  /* 0x0000002002497812 */ /* 0x000fe200078e3cff */
[----:B------:R-:W-:Y:S04]  /*19330*/  STS.U16 [R2+UR8+0x14000], R62 ;  /* 0x0140003e02007988 */ /* 0x000fe80008000408 */
        /* <DEDUP_REMOVED lines=9> */
[----:B------:R1:W-:Y:S04]  /*193d0*/  STS.U16 [R73+UR8+0x14500], R39 ;  /* 0x0145002749007988 */ /* 0x0003e80008000408 */
[----:B------:R-:W-:Y:S04]  /*193e0*/  STS.U16 [R73+UR8+0x14900], R34 ;  /* 0x0149002249007988 */ /* 0x000fe80008000408 */
[----:B------:R3:W-:Y:S04]  /*193f0*/  STS.U16 [R73+UR8+0x14d00], R38 ;  /* 0x014d002649007988 */ /* 0x0007e80008000408 */
[----:B-1----:R-:W2:Y:S04]  /*19400*/  LDL R39, [R1+0x458] ;  /* 0x0004580001277983 */ /* 0x002ea80000100800 */
[----:B---3--:R-:W2:Y:S01]  /*19410*/  LDL R38, [R1+0x344] ;  /* 0x0003440001267983 */ /* 0x008ea20000100800 */
[----:B0-----:R-:W-:-:S04]  /*19420*/  @!P0 LOP3.LUT R37, R37, R36, RZ, 0x3c, !PT ;  /* 0x0000002425258212 */ /* 0x001fc800078e3cff */
[----:B------:R-:W-:-:S04]  /*19430*/  @!P0 LOP3.LUT R36, R37, R36, RZ, 0x3c, !PT ;  /* 0x0000002425248212 */ /* 0x000fc800078e3cff */
[----:B------:R-:W-:-:S05]  /*19440*/  @!P0 LOP3.LUT R37, R37, R36, RZ, 0x3c, !PT ;  /* 0x0000002425258212 */ /* 0x000fca00078e3cff */
[----:B------:R0:W3:Y:S04]  /*19450*/  @!P0 LDG.E.U16 R76, desc[UR24][R36.64] ;  /* 0x00000018244c8981 */ /* 0x0000e8000c1e1500 */
[----:B------:R-:W0:Y:S04]  /*19460*/  LDL R36, [R1+0x304] ;  /* 0x0003040001247983 */ /* 0x000e280000100800 */
[----:B------:R-:W0:Y:S01]  /*19470*/  LDL R37, [R1+0x308] ;  /* 0x0003080001257983 */ /* 0x000e220000100800 */
[----:B------:R-:W-:-:S03]  /*19480*/  PRMT R34, RZ, 0x7610, R34 ;  /* 0x00007610ff227816 */ /* 0x000fc60000000022 */
[----:B------:R1:W-:Y:S04]  /*19490*/  STS.U16 [R73+UR8+0x15100], R41 ;  /* 0x0151002949007988 */ /* 0x0003e80008000408 */
[----:B------:R4:W-:Y:S04]  /*194a0*/  STS.U16 [R73+UR8+0x15500], R40 ;  /* 0x0155002849007988 */ /* 0x0009e80008000408 */
[----:B-1----:R-:W3:Y:S04]  /*194b0*/  LDL R41, [R1+0x478] ;  /* 0x0004780001297983 */ /* 0x002ee80000100800 */
[----:B----4-:R-:W3:Y:S01]  /*194c0*/  LDL R40, [R1+0x474] ;  /* 0x0004740001287983 */ /* 0x010ee20000100800 */
[----:B--2---:R-:W-:-:S04]  /*194d0*/  @!P0 LOP3.LUT R39, R39, R38, RZ, 0x3c, !PT ;  /* 0x0000002627278212 */ /* 0x004fc800078e3cff */
[----:B------:R-:W-:-:S04]  /*194e0*/  @!P0 LOP3.LUT R38, R39, R38, RZ, 0x3c, !PT ;  /* 0x0000002627268212 */ /* 0x000fc800078e3cff */
[----:B------:R-:W-:Y:S02]  /*194f0*/  @!P0 LOP3.LUT R39, R39, R38, RZ, 0x3c, !PT ;  /* 0x0000002627278212 */ /* 0x000fe400078e3cff */
[----:B0-----:R-:W-:-:S04]  /*19500*/  @!P0 LOP3.LUT R37, R37, R36, RZ, 0x3c, !PT ;  /* 0x0000002425258212 */ /* 0x001fc800078e3cff */
[----:B------:R-:W-:-:S04]  /*19510*/  @!P0 LOP3.LUT R36, R37, R36, RZ, 0x3c, !PT ;  /* 0x0000002425248212 */ /* 0x000fc800078e3cff */
[----:B------:R-:W-:-:S05]  /*19520*/  @!P0 LOP3.LUT R37, R37, R36, RZ, 0x3c, !PT ;  /* 0x0000002425258212 */ /* 0x000fca00078e3cff */
[----:B------:R0:W2:Y:S02]  /*19530*/  @!P0 LDG.E.U16 R34, desc[UR24][R36.64] ;  /* 0x0000001824228981 */ /* 0x0000a4000c1e1500 */
[----:B0-----:R-:W-:-:S06]  /*19540*/  PRMT R37, RZ, 0x7610, R37 ;  /* 0x00007610ff257816 */ /* 0x001fcc0000000025 */
[----:B------:R0:W4:Y:S04]  /*19550*/  @!P0 LDG.E.U16 R37, desc[UR24][R38.64] ;  /* 0x0000001826258981 */ /* 0x000128000c1e1500 */
[----:B------:R-:W0:Y:S04]  /*19560*/  LDL R38, [R1+0x464] ;  /* 0x0004640001267983 */ /* 0x000e280000100800 */
[----:B------:R-:W0:Y:S01]  /*19570*/  LDL R39, [R1+0x468] ;  /* 0x0004680001277983 */ /* 0x000e220000100800 */
[----:B------:R-:W-:Y:S02]  /*19580*/  PRMT R36, RZ, 0x7610, R36 ;  /* 0x00007610ff247816 */ /* 0x000fe40000000024 */
[----:B---3--:R-:W-:-:S04]  /*19590*/  @!P0 LOP3.LUT R41, R41, R40, RZ, 0x3c, !PT ;  /* 0x0000002829298212 */ /* 0x008fc800078e3cff */
[----:B------:R-:W-:-:S04]  /*195a0*/  @!P0 LOP3.LUT R40, R41, R40, RZ, 0x3c, !PT ;  /* 0x0000002829288212 */ /* 0x000fc800078e3cff */
[----:B------:R-:W-:Y:S01]  /*195b0*/  @!P0 LOP3.LUT R41, R41, R40, RZ, 0x3c, !PT ;  /* 0x0000002829298212 */ /* 0x000fe200078e3cff */
[----:B------:R1:W-:Y:S04]  /*195c0*/  STS.U16 [R73+UR8+0x15900], R47 ;  /* 0x0159002f49007988 */ /* 0x0003e80008000408 */
[----:B------:R3:W-:Y:S04]  /*195d0*/  STS.U16 [R73+UR8+0x15d00], R46 ;  /* 0x015d002e49007988 */ /* 0x0007e80008000408 */
[----:B-1----:R-:W2:Y:S04]  /*195e0*/  LDL R47, [R1+0x498] ;  /* 0x00049800012f7983 */ /* 0x002ea80000100800 */
[----:B---3--:R-:W2:Y:S01]  /*195f0*/  LDL R46, [R1+0x494] ;  /* 0x00049400012e7983 */ /* 0x008ea20000100800 */
[----:B0-----:R-:W-:-:S04]  /*19600*/  @!P0 LOP3.LUT R39, R39, R38, RZ, 0x3c, !PT ;  /* 0x0000002627278212 */ /* 0x001fc800078e3cff */
[----:B------:R-:W-:-:S04]  /*19610*/  @!P0 LOP3.LUT R38, R39, R38, RZ, 0x3c, !PT ;  /* 0x0000002627268212 */ /* 0x000fc800078e3cff */
[----:B------:R-:W-:-:S05]  /*19620*/  @!P0 LOP3.LUT R39, R39, R38, RZ, 0x3c, !PT ;  /* 0x0000002627278212 */ /* 0x000fca00078e3cff */
[----:B------:R0:W3:Y:S02]  /*19630*/  @!P0 LDG.E.U16 R36, desc[UR24][R38.64] ;  /* 0x0000001826248981 */ /* 0x0000e4000c1e1500 */
[----:B0-----:R-:W-:-:S06]  /*19640*/  PRMT R39, RZ, 0x7610, R39 ;  /* 0x00007610ff277816 */ /* 0x001fcc0000000027 */
[----:B------:R0:W3:Y:S04]  /*19650*/  @!P0 LDG.E.U16 R39, desc[UR24][R40.64] ;  /* 0x0000001828278981 */ /* 0x0000e8000c1e1500 */
[----:B------:R-:W0:Y:S04]  /*19660*/  LDL R40, [R1+0x484] ;  /* 0x0004840001287983 */ /* 0x000e280000100800 */
[----:B------:R-:W0:Y:S01]  /*19670*/  LDL R41, [R1+0x488] ;  /* 0x0004880001297983 */ /* 0x000e220000100800 */
[----:B------:R-:W-:Y:S02]  /*19680*/  PRMT R38, RZ, 0x7610, R38 ;  /* 0x00007610ff267816 */ /* 0x000fe40000000026 */
        /* <DEDUP_REMOVED lines=46> */
[----:B------:R-:W-:-:S03]  /*19970*/  PRMT R84, RZ, 0x7610, R84 ;  /* 0x00007610ff547816 */ /* 0x000fc60000000054 */
[----:B------:R-:W-:Y:S04]  /*19980*/  STS.U16 [R73+UR8+0x16100], R52 ;  /* 0x0161003449007988 */ /* 0x000fe80008000408 */
[----:B------:R-:W-:Y:S04]  /*19990*/  STS.U16 [R73+UR8+0x16500], R51 ;  /* 0x0165003349007988 */ /* 0x000fe80008000408 */
[----:B------:R-:W-:Y:S04]  /*199a0*/  STS.U16 [R73+UR8+0x16900], R50 ;  /* 0x0169003249007988 */ /* 0x000fe80008000408 */
[----:B------:R-:W-:Y:S04]  /*199b0*/  STS.U16 [R73+UR8+0x16d00], R49 ;  /* 0x016d003149007988 */ /* 0x000fe80008000408 */
[----:B------:R-:W-:Y:S04]  /*199c0*/  STS.U16 [R73+UR8+0x17100], R48 ;  /* 0x0171003049007988 */ /* 0x000fe80008000408 */
[----:B------:R1:W-:Y:S04]  /*199d0*/  STS.U16 [R73+UR8+0x17500], R45 ;  /* 0x0175002d49007988 */ /* 0x0003e80008000408 */
[----:B-1----:R-:W2:Y:S04]  /*199e0*/  LDL.LU R73, [R1+0x754] ;  /* 0x0007540001497983 */ /* 0x002ea80000300800 */
[----:B------:R-:W2:Y:S01]  /*199f0*/  LDL R45, [R1+0x210] ;  /* 0x00021000012d7983 */ /* 0x000ea20000100800 */
[----:B0-----:R-:W-:-:S04]  /*19a00*/  @!P0 LOP3.LUT R47, R47, R46, RZ, 0x3c, !PT ;  /* 0x0000002e2f2f8212 */ /* 0x001fc800078e3cff */
[----:B------:R-:W-:-:S04]  /*19a10*/  @!P0 LOP3.LUT R46, R47, R46, RZ, 0x3c, !PT ;  /* 0x0000002e2f2e8212 */ /* 0x000fc800078e3cff */
[----:B------:R-:W-:-:S05]  /*19a20*/  @!P0 LOP3.LUT R47, R47, R46, RZ, 0x3c, !PT ;  /* 0x0000002e2f2f8212 */ /* 0x000fca00078e3cff */
[----:B------:R0:W2:Y:S02]  /*19a30*/  @!P0 LDG.E.U16 R84, desc[UR24][R46.64] ;  /* 0x000000182e548981 */ /* 0x0000a4000c1e1500 */
[----:B0-----:R-:W-:-:S05]  /*19a40*/  LOP3.LUT R47, R2, 0x20, RZ, 0x3c, !PT ;  /* 0x00000020022f7812 */ /* 0x001fca00078e3cff */
[----:B------:R0:W-:Y:S04]  /*19a50*/  STS.U16 [R47+UR8+0x17900], R44 ;  /* 0x0179002c2f007988 */ /* 0x0001e80008000408 */
[----:B------:R1:W-:Y:S04]  /*19a60*/  STS.U16 [R47+UR8+0x17d00], R43 ;  /* 0x017d002b2f007988 */ /* 0x0003e80008000408 */
[----:B0-----:R-:W2:Y:S01]  /*19a70*/  LDL R44, [R1+0x20c] ;  /* 0x00020c00012c7983 */ /* 0x001ea20000100800 */
[----:B-1----:R-:W-:-:S03]  /*19a80*/  LOP3.LUT R47, R2, 0x40, RZ, 0x3c, !PT ;  /* 0x00000040022f7812 */ /* 0x002fc600078e3cff */
[----:B------:R-:W3:Y:S04]  /*19a90*/  LDL R43, [R1+0x290] ;  /* 0x00029000012b7983 */ /* 0x000ee80000100800 */
[----:B------:R0:W-:Y:S04]  /*19aa0*/  STS.U16 [R47+UR8+0x14200], R42 ;  /* 0x0142002a2f007988 */ /* 0x0001e80008000408 */
[----:B0-----:R-:W3:Y:S01]  /*19ab0*/  LDL R42, [R1+0x28c] ;  /* 0x00028c00012a7983 */ /* 0x001ee20000100800 */
[----:B------:R-:W-:Y:S02]  /*19ac0*/  PRMT R46, RZ, 0x7610, R46 ;  /* 0x00007610ff2e7816 */ /* 0x000fe4000000002e */
[----:B------:R-:W-:-:S02]  /*19ad0*/  PRMT R48, RZ, 0x7610, R48 ;  /* 0x00007610ff307816 */ /* 0x000fc40000000030 */
[----:B--2---:R-:W-:-:S04]  /*19ae0*/  @!P0 LOP3.LUT R45, R45, R44, RZ, 0x3c, !PT ;  /* 0x0000002c2d2d8212 */ /* 0x004fc800078e3cff */
[----:B------:R-:W-:-:S04]  /*19af0*/  @!P0 LOP3.LUT R44, R45, R44, RZ, 0x3c, !PT ;  /* 0x0000002c2d2c8212 */ /* 0x000fc800078e3cff */
[----:B------:R-:W-:-:S05]  /*19b00*/  @!P0 LOP3.LUT R45, R45, R44, RZ, 0x3c, !PT ;  /* 0x0000002c2d2d8212 */ /* 0x000fca00078e3cff */
[----:B------:R0:W2:Y:S01]  /*19b10*/  @!P0 LDG.E.U16 R46, desc[UR24][R44.64] ;  /* 0x000000182c2e8981 */ /* 0x0000a2000c1e1500 */
[----:B---3--:R-:W-:-:S04]  /*19b20*/  @!P0 LOP3.LUT R43, R43, R42, RZ, 0x3c, !PT ;  /* 0x0000002a2b2b8212 */ /* 0x008fc800078e3cff */
[C---:B------:R-:W-:Y:S01]  /*19b30*/  @!P0 LOP3.LUT R42, R43.reuse, R42, RZ, 0x3c, !PT ;  /* 0x0000002a2b2a8212 */ /* 0x040fe200078e3cff */
[----:B------:R-:W0:Y:S03]  /*19b40*/  LDL R44, [R1+0x24c] ;  /* 0x00024c00012c7983 */ /* 0x000e260000100800 */
[----:B------:R-:W-:Y:S01]  /*19b50*/  @!P0 LOP3.LUT R43, R43, R42, RZ, 0x3c, !PT ;  /* 0x0000002a2b2b8212 */ /* 0x000fe200078e3cff */
[----:B------:R-:W0:Y:S04]  /*19b60*/  LDL R45, [R1+0x250] ;  /* 0x00025000012d7983 */ /* 0x000e280000100800 */
[----:B------:R1:W3:Y:S04]  /*19b70*/  @!P0 LDG.E.U16 R48, desc[UR24][R42.64] ;  /* 0x000000182a308981 */ /* 0x0002e8000c1e1500 */
[----:B------:R-:W1:Y:S04]  /*19b80*/  LDL R42, [R1+0x2cc] ;  /* 0x0002cc00012a7983 */ /* 0x000e680000100800 */
[----:B------:R-:W1:Y:S01]  /*19b90*/  LDL R43, [R1+0x2d0] ;  /* 0x0002d000012b7983 */ /* 0x000e620000100800 */
[----:B------:R-:W-:-:S02]  /*19ba0*/  PRMT R80, RZ, 0x7610, R80 ;  /* 0x00007610ff507816 */ /* 0x000fc40000000050 */
[----:B------:R-:W-:Y:S02]  /*19bb0*/  PRMT R56, RZ, 0x7610, R56 ;  /* 0x00007610ff387816 */ /* 0x000fe40000000038 */
[----:B0-----:R-:W-:-:S04]  /*19bc0*/  @!P0 LOP3.LUT R45, R45, R44, RZ, 0x3c, !PT ;  /* 0x0000002c2d2d8212 */ /* 0x001fc800078e3cff */
[----:B------:R-:W-:-:S04]  /*19bd0*/  @!P0 LOP3.LUT R44, R45, R44, RZ, 0x3c, !PT ;  /* 0x0000002c2d2c8212 */ /* 0x000fc800078e3cff */
[----:B------:R-:W-:-:S05]  /*19be0*/  @!P0 LOP3.LUT R45, R45, R44, RZ, 0x3c, !PT ;  /* 0x0000002c2d2d8212 */ /* 0x000fca00078e3cff */
[----:B------:R-:W2:Y:S01]  /*19bf0*/  @!P0 LDG.E.U16 R80, desc[UR24][R44.64] ;  /* 0x000000182c508981 */ /* 0x000ea2000c1e1500 */
[----:B-1----:R-:W-:-:S04]  /*19c00*/  @!P0 LOP3.LUT R43, R43, R42, RZ, 0x3c, !PT ;  /* 0x0000002a2b2b8212 */ /* 0x002fc800078e3cff */
[C---:B------:R-:W-:Y:S01]  /*19c10*/  @!P0 LOP3.LUT R42, R43.reuse, R42, RZ, 0x3c, !PT ;  /* 0x0000002a2b2a8212 */ /* 0x040fe200078e3cff */
[----:B------:R-:W2:Y:S03]  /*19c20*/  LDL R44, [R1+0x310] ;  /* 0x00031000012c7983 */ /* 0x000ea60000100800 */
[----:B------:R-:W-:Y:S01]  /*19c30*/  @!P0 LOP3.LUT R43, R43, R42, RZ, 0x3c, !PT ;  /* 0x0000002a2b2b8212 */ /* 0x000fe200078e3cff */
[----:B------:R-:W3:Y:S04]  /*19c40*/  LDL R45, [R1+0x34c] ;  /* 0x00034c00012d7983 */ /* 0x000ee80000100800 */
[----:B------:R2:W3:Y:S04]  /*19c50*/  @!P0 LDG.E.U16 R56, desc[UR24][R42.64] ;  /* 0x000000182a388981 */ /* 0x0004e8000c1e1500 */
[----:B------:R-:W3:Y:S01]  /*19c60*/  LDL R43, [R1+0x30c] ;  /* 0x00030c00012b7983 */ /* 0x000ee20000100800 */
[----:B------:R-:W-:-:S03]  /*19c70*/  PRMT R63, RZ, 0x7610, R63 ;  /* 0x00007610ff3f7816 */ /* 0x000fc6000000003f */
[----:B------:R0:W-:Y:S04]  /*19c80*/  STS.U16 [R47+UR8+0x14600], R35 ;  /* 0x014600232f007988 */ /* 0x0001e80008000408 */
[----:B------:R1:W-:Y:S04]  /*19c90*/  STS.U16 [R47+UR8+0x14a00], R33 ;  /* 0x014a00212f007988 */ /* 0x0003e80008000408 */
[----:B0-----:R-:W4:Y:S04]  /*19ca0*/  LDL R35, [R1+0x37c] ;  /* 0x00037c0001237983 */ /* 0x001f280000100800 */
[----:B-1----:R-:W4:Y:S01]  /*19cb0*/  LDL R33, [R1+0x348] ;  /* 0x0003480001217983 */ /* 0x002f220000100800 */
[----:B--2---:R-:W-:-:S03]  /*19cc0*/  @!P0 IMAD.MOV.U32 R42, RZ, RZ, R44 ;  /* 0x000000ffff2a8224 */ /* 0x004fc600078e002c */
[----:B------:R0:W-:Y:S01]  /*19cd0*/  STS.U16 [R47+UR8+0x14e00], R32 ;  /* 0x014e00202f007988 */ /* 0x0001e20008000408 */
[----:B------:R-:W-:Y:S02]  /*19ce0*/  PRMT R62, RZ, 0x7610, R62 ;  /* 0x00007610ff3e7816 */ /* 0x000fe4000000003e */
[----:B------:R-:W-:Y:S01]  /*19cf0*/  PRMT R61, RZ, 0x7610, R61 ;  /* 0x00007610ff3d7816 */ /* 0x000fe2000000003d */
[----:B------:R-:W2:Y:S04]  /*19d00*/  LDL R44, [R1+0x3dc] ;  /* 0x0003dc00012c7983 */ /* 0x000ea80000100800 */
[----:B---3--:R-:W3:Y:S04]  /*19d10*/  @!P0 LDG.E.U16 R63, desc[UR24][R42.64] ;  /* 0x000000182a3f8981 */ /* 0x008ee8000c1e1500 */
[----:B------:R-:W2:Y:S01]  /*19d20*/  LDL R42, [R1+0x378] ;  /* 0x00037800012a7983 */ /* 0x000ea20000100800 */
[----:B0-----:R-:W-:-:S03]  /*19d30*/  @!P0 IMAD.MOV.U32 R32, RZ, RZ, R45 ;  /* 0x000000ffff208224 */ /* 0x001fc600078e002d */
[----:B------:R0:W-:Y:S04]  /*19d40*/  STS.U16 [R47+UR8+0x15200], R31 ;  /* 0x0152001f2f007988 */ /* 0x0001e80008000408 */
[----:B----4-:R1:W4:Y:S04]  /*19d50*/  @!P0 LDG.E.U16 R62, desc[UR24][R32.64] ;  /* 0x00000018203e8981 */ /* 0x010328000c1e1500 */
[----:B------:R-:W3:Y:S04]  /*19d60*/  LDL R45, [R1+0x408] ;  /* 0x00040800012d7983 */ /* 0x000ee80000100800 */
[----:B0-----:R-:W3:Y:S01]  /*19d70*/  LDL R31, [R1+0x3ac] ;  /* 0x0003ac00011f7983 */ /* 0x001ee20000100800 */
[----:B-1----:R-:W-:-:S03]  /*19d80*/  @!P0 IMAD.MOV.U32 R32, RZ, RZ, R35 ;  /* 0x000000ffff208224 */ /* 0x002fc600078e0023 */
[----:B------:R-:W3:Y:S04]  /*19d90*/  LDL R43, [R1+0x40c] ;  /* 0x00040c00012b7983 */ /* 0x000ee80000100800 */
[----:B------:R-:W3:Y:S01]  /*19da0*/  LDL R35, [R1+0x434] ;  /* 0x0004340001237983 */ /* 0x000ee20000100800 */
[----:B--2---:R-:W-:-:S03]  /*19db0*/  @!P0 IMAD.MOV.U32 R33, RZ, RZ, R42 ;  /* 0x000000ffff218224 */ /* 0x004fc600078e002a */
[----:B------:R-:W2:Y:S04]  /*19dc0*/  LDL R42, [R1+0x430] ;  /* 0x00043000012a7983 */ /* 0x000ea80000100800 */
[----:B------:R-:W2:Y:S04]  /*19dd0*/  @!P0 LDG.E.U16 R61, desc[UR24][R32.64] ;  /* 0x00000018203d8981 */ /* 0x000ea8000c1e1500 */
[----:B------:R-:W2:Y:S04]  /*19de0*/  LDL R32, [R1+0x3a8] ;  /* 0x0003a80001207983 */ /* 0x000ea80000100800 */
[----:B------:R-:W4:Y:S01]  /*19df0*/  LDL R33, [R1+0x3d8] ;  /* 0x0003d80001217983 */ /* 0x000f220000100800 */
[----:B------:R-:W-:-:S03]  /*19e00*/  PRMT R60, RZ, 0x7610, R60 ;  /* 0x00007610ff3c7816 */ /* 0x000fc6000000003c */
[----:B------:R3:W-:Y:S01]  /*19e10*/  STS.U16 [R47+UR8+0x15600], R30 ;  /* 0x0156001e2f007988 */ /* 0x0007e20008000408 */
[----:B------:R-:W-:Y:S01]  /*19e20*/  PRMT R59, RZ, 0x7610, R59 ;  /* 0x00007610ff3b7816 */ /* 0x000fe2000000003b */
[----:B---3--:R-:W-:Y:S02]  /*19e30*/  @!P0 IMAD.MOV.U32 R30, RZ, RZ, R31 ;  /* 0x000000ffff1e8224 */ /* 0x008fe400078e001f */
[----:B------:R0:W-:Y:S01]  /*19e40*/  STS.U16 [R47+UR8+0x15a00], R29 ;  /* 0x015a001d2f007988 */ /* 0x0001e20008000408 */
[----:B------:R-:W-:-:S03]  /*19e50*/  PRMT R58, RZ, 0x7610, R58 ;  /* 0x00007610ff3a7816 */ /* 0x000fc6000000003a */
[----:B------:R1:W-:Y:S01]  /*19e60*/  STS.U16 [R47+UR8+0x15e00], R28 ;  /* 0x015e001c2f007988 */ /* 0x0003e20008000408 */
[----:B------:R-:W-:Y:S01]  /*19e70*/  PRMT R57, RZ, 0x7610, R57 ;  /* 0x00007610ff397816 */ /* 0x000fe20000000039 */
[----:B0-----:R-:W-:Y:S02]  /*19e80*/  @!P0 IMAD.MOV.U32 R29, RZ, RZ, R45 ;  /* 0x000000ffff1d8224 */ /* 0x001fe400078e002d */
[----:B-1----:R-:W-:Y:S02]  /*19e90*/  @!P0 IMAD.MOV.U32 R28, RZ, RZ, R43 ;  /* 0x000000ffff1c8224 */ /* 0x002fe400078e002b */
[----:B--2---:R-:W-:-:S03]  /*19ea0*/  @!P0 IMAD.MOV.U32 R31, RZ, RZ, R32 ;  /* 0x000000ffff1f8224 */ /* 0x004fc600078e0020 */
[----:B------:R-:W2:Y:S04]  /*19eb0*/  @!P0 LDG.E.U16 R58, desc[UR24][R28.64] ;  /* 0x000000181c3a8981 */ /* 0x000ea8000c1e1500 */
[----:B------:R0:W3:Y:S04]  /*19ec0*/  @!P0 LDG.E.U16 R60, desc[UR24][R30.64] ;  /* 0x000000181e3c8981 */ /* 0x0000e8000c1e1500 */
[----:B------:R-:W2:Y:S01]  /*19ed0*/  LDL R32, [R1+0x194] ;  /* 0x0001940001207983 */ /* 0x000ea20000100800 */
[----:B------:R-:W-:-:S03]  /*19ee0*/  PRMT R92, RZ, 0x7610, R92 ;  /* 0x00007610ff5c7816 */ /* 0x000fc6000000005c */
[----:B------:R-:W-:Y:S01]  /*19ef0*/  STS.U16 [R47+UR8+0x16200], R27 ;  /* 0x0162001b2f007988 */ /* 0x000fe20008000408 */
[----:B0-----:R-:W-:Y:S02]  /*19f00*/  @!P0 IMAD.MOV.U32 R30, RZ, RZ, R44 ;  /* 0x000000ffff1e8224 */ /* 0x001fe400078e002c */
[----:B----4-:R-:W-:Y:S01]  /*19f10*/  @!P0 IMAD.MOV.U32 R31, RZ, RZ, R33 ;  /* 0x000000ffff1f8224 */ /* 0x010fe200078e0021 */
[----:B------:R-:W4:Y:S04]  /*19f20*/  LDL R44, [R1+0xcc] ;  /* 0x0000cc00012c7983 */ /* 0x000f280000100800 */
[----:B------:R-:W2:Y:S04]  /*19f30*/  LDL R33, [R1+0xd0] ;  /* 0x0000d00001217983 */ /* 0x000ea80000100800 */
[----:B------:R-:W3:Y:S04]  /*19f40*/  @!P0 LDG.E.U16 R59, desc[UR24][R30.64] ;  /* 0x000000181e3b8981 */ /* 0x000ee8000c1e1500 */
[----:B------:R-:W3:Y:S04]  /*19f50*/  LDL R43, [R1+0x10c] ;  /* 0x00010c00012b7983 */ /* 0x000ee80000100800 */
[----:B------:R-:W3:Y:S01]  /*19f60*/  LDL R30, [R1+0x110] ;  /* 0x00011000011e7983 */ /* 0x000ee20000100800 */
[----:B------:R-:W-:-:S02]  /*19f70*/  @!P0 IMAD.MOV.U32 R28, RZ, RZ, R35 ;  /* 0x000000ffff1c8224 */ /* 0x000fc400078e0023 */
[----:B------:R-:W-:Y:S01]  /*19f80*/  @!P0 IMAD.MOV.U32 R29, RZ, RZ, R42 ;  /* 0x000000ffff1d8224 */ /* 0x000fe200078e002a */
[----:B------:R-:W3:Y:S04]  /*19f90*/  LDL R31, [R1+0x198] ;  /* 0x00019800011f7983 */ /* 0x000ee80000100800 */
[----:B------:R-:W3:Y:S04]  /*19fa0*/  @!P0 LDG.E.U16 R57, desc[UR24][R28.64] ;  /* 0x000000181c398981 */ /* 0x000ee8000c1e1500 */
[----:B------:R-:W-:Y:S04]  /*19fb0*/  STS.U16 [R47+UR8+0x16600], R26 ;  /* 0x0166001a2f007988 */ /* 0x000fe80008000408 */
[----:B------:R-:W3:Y:S04]  /*19fc0*/  LDL R42, [R1+0x14c] ;  /* 0x00014c00012a7983 */ /* 0x000ee80000100800 */
[----:B------:R-:W3:Y:S04]  /*19fd0*/  LDL R28, [R1+0x1d8] ;  /* 0x0001d800011c7983 */ /* 0x000ee80000100800 */
[----:B------:R-:W3:Y:S04]  /*19fe0*/  LDL R29, [R1+0x218] ;  /* 0x00021800011d7983 */ /* 0x000ee80000100800 */
[----:B------:R-:W3:Y:S01]  /*19ff0*/  LDL R35, [R1+0x150] ;  /* 0x0001500001237983 */ /* 0x000ee20000100800 */
[----:B------:R-:W-:-:S03]  /*1a000*/  PRMT R53, RZ, 0x7610, R53 ;  /* 0x00007610ff357816 */ /* 0x000fc60000000035 */
[----:B------:R0:W-:Y:S04]  /*1a010*/  STS.U16 [R47+UR8+0x16a00], R25 ;  /* 0x016a00192f007988 */ /* 0x0001e80008000408 */
[----:B------:R-:W-:Y:S04]  /*1a020*/  STS.U16 [R47+UR8+0x16e00], R17 ;  /* 0x016e00112f007988 */ /* 0x000fe80008000408 */
[----:B------:R1:W-:Y:S04]  /*1a030*/  STS.U16 [R47+UR8+0x17200], R16 ;  /* 0x017200102f007988 */ /* 0x0003e80008000408 */
[----:B0-----:R-:W3:Y:S01]  /*1a040*/  LDL R25, [R1+0x298] ;  /* 0x0002980001197983 */ /* 0x001ee20000100800 */
[----:B----4-:R-:W-:-:S02]  /*1a050*/  @!P0 IMAD.MOV.U32 R27, RZ, RZ, R44 ;  /* 0x000000ffff1b8224 */ /* 0x010fc400078e002c */
[----:B--2---:R-:W-:Y:S02]  /*1a060*/  @!P0 IMAD.MOV.U32 R26, RZ, RZ, R33 ;  /* 0x000000ffff1a8224 */ /* 0x004fe400078e0021 */
[----:B------:R-:W2:Y:S04]  /*1a070*/  LDL R33, [R1+0x1d4] ;  /* 0x0001d40001217983 */ /* 0x000ea80000100800 */
[----:B------:R3:W4:Y:S02]  /*1a080*/  @!P0 LDG.E.U16 R92, desc[UR24][R26.64] ;  /* 0x000000181a5c8981 */ /* 0x000724000c1e1500 */
[----:B---3--:R-:W-:Y:S02]  /*1a090*/  @!P0 IMAD.MOV.U32 R26, RZ, RZ, R30 ;  /* 0x000000ffff1a8224 */ /* 0x008fe400078e001e */
[----:B------:R-:W3:Y:S01]  /*1a0a0*/  LDL R30, [R1+0x214] ;  /* 0x00021400011e7983 */ /* 0x000ee20000100800 */
[----:B-1----:R-:W-:-:S02]  /*1a0b0*/  @!P0 IMAD.MOV.U32 R16, RZ, RZ, R31 ;  /* 0x000000ffff108224 */ /* 0x002fc400078e001f */
[----:B------:R-:W-:Y:S01]  /*1a0c0*/  @!P0 IMAD.MOV.U32 R17, RZ, RZ, R32 ;  /* 0x000000ffff118224 */ /* 0x000fe200078e0020 */
[----:B------:R-:W4:Y:S04]  /*1a0d0*/  LDL R31, [R1+0x258] ;  /* 0x00025800011f7983 */ /* 0x000f280000100800 */
[----:B------:R-:W4:Y:S04]  /*1a0e0*/  LDL R32, [R1+0x254] ;  /* 0x0002540001207983 */ /* 0x000f280000100800 */
[----:B------:R0:W4:Y:S02]  /*1a0f0*/  @!P0 LDG.E.U16 R53, desc[UR24][R16.64] ;  /* 0x0000001810358981 */ /* 0x000124000c1e1500 */
[----:B0-----:R-:W-:-:S02]  /*1a100*/  @!P0 IMAD.MOV.U32 R16, RZ, RZ, R28 ;  /* 0x000000ffff108224 */ /* 0x001fc400078e001c */
[----:B------:R-:W4:Y:S01]  /*1a110*/  LDL R28, [R1+0x294] ;  /* 0x00029400011c7983 */ /* 0x000f220000100800 */
[----:B------:R-:W-:Y:S01]  /*1a120*/  PRMT R52, RZ, 0x7610, R52 ;  /* 0x00007610ff347816 */ /* 0x000fe20000000034 */
[----:B------:R-:W-:Y:S01]  /*1a130*/  @!P0 IMAD.MOV.U32 R27, RZ, RZ, R43 ;  /* 0x000000ffff1b8224 */ /* 0x000fe200078e002b */
[----:B------:R-:W-:Y:S02]  /*1a140*/  PRMT R55, RZ, 0x7610, R55 ;  /* 0x00007610ff377816 */ /* 0x000fe40000000037 */
[----:B------:R-:W-:-:S04]  /*1a150*/  PRMT R54, RZ, 0x7610, R54 ;  /* 0x00007610ff367816 */ /* 0x000fc80000000036 */
[----:B------:R0:W4:Y:S02]  /*1a160*/  @!P0 LDG.E.U16 R55, desc[UR24][R26.64] ;  /* 0x000000181a378981 */ /* 0x000124000c1e1500 */
[----:B0-----:R-:W-:Y:S02]  /*1a170*/  @!P0 IMAD.MOV.U32 R26, RZ, RZ, R35 ;  /* 0x000000ffff1a8224 */ /* 0x001fe400078e0023 */
[----:B------:R-:W-:-:S05]  /*1a180*/  @!P0 IMAD.MOV.U32 R27, RZ, RZ, R42 ;  /* 0x000000ffff1b8224 */ /* 0x000fca00078e002a */
[----:B------:R-:W4:Y:S04]  /*1a190*/  @!P0 LDG.E.U16 R54, desc[UR24][R26.64] ;  /* 0x000000181a368981 */ /* 0x000f28000c1e1500 */
[----:B------:R-:W4:Y:S04]  /*1a1a0*/  LDL R27, [R1+0x314] ;  /* 0x00031400011b7983 */ /* 0x000f280000100800 */
[----:B------:R-:W4:Y:S01]  /*1a1b0*/  LDL R26, [R1+0x318] ;  /* 0x00031800011a7983 */ /* 0x000f220000100800 */
[----:B------:R-:W-:-:S03]  /*1a1c0*/  PRMT R50, RZ, 0x7610, R50 ;  /* 0x00007610ff327816 */ /* 0x000fc60000000032 */
[----:B------:R-:W-:Y:S04]  /*1a1d0*/  STS.U16 [R47+UR8+0x17600], R15 ;  /* 0x0176000f2f007988 */ /* 0x000fe80008000408 */
[----:B------:R-:W-:Y:S04]  /*1a1e0*/  STS.U16 [R47+UR8+0x17a00], R5 ;  /* 0x017a00052f007988 */ /* 0x000fe80008000408 */
[----:B------:R4:W-:Y:S01]  /*1a1f0*/  STS.U16 [R47+UR8+0x17e00], R4 ;  /* 0x017e00042f007988 */ /* 0x0009e20008000408 */
[----:B--2---:R-:W-:-:S05]  /*1a200*/  @!P0 IMAD.MOV.U32 R17, RZ, RZ, R33 ;  /* 0x000000ffff118224 */ /* 0x004fca00078e0021 */
[----:B------:R0:W2:Y:S02]  /*1a210*/  @!P0 LDG.E.U16 R52, desc[UR24][R16.64] ;  /* 0x0000001810348981 */ /* 0x0000a4000c1e1500 */
[----:B0-----:R-:W-:Y:S02]  /*1a220*/  @!P0 IMAD.MOV.U32 R16, RZ, RZ, R29 ;  /* 0x000000ffff108224 */ /* 0x001fe400078e001d */
[----:B---3--:R-:W-:Y:S01]  /*1a230*/  @!P0 IMAD.MOV.U32 R17, RZ, RZ, R30 ;  /* 0x000000ffff118224 */ /* 0x008fe200078e001e */
[----:B------:R-:W3:Y:S04]  /*1a240*/  LDL R29, [R1+0x2d8] ;  /* 0x0002d800011d7983 */ /* 0x000ee80000100800 */
[----:B------:R-:W2:Y:S01]  /*1a250*/  LDL R30, [R1+0x2d4] ;  /* 0x0002d400011e7983 */ /* 0x000ea20000100800 */
[----:B----4-:R-:W-:-:S02]  /*1a260*/  @!P0 IMAD.MOV.U32 R4, RZ, RZ, R31 ;  /* 0x000000ffff048224 */ /* 0x010fc400078e001f */
[----:B------:R-:W-:-:S05]  /*1a270*/  @!P0 IMAD.MOV.U32 R5, RZ, RZ, R32 ;  /* 0x000000ffff058224 */ /* 0x000fca00078e0020 */
[----:B------:R0:W4:Y:S02]  /*1a280*/  @!P0 LDG.E.U16 R50, desc[UR24][R4.64] ;  /* 0x0000001804328981 */ /* 0x000124000c1e1500 */
[----:B0-----:R-:W-:Y:S02]  /*1a290*/  @!P0 IMAD.MOV.U32 R4, RZ, RZ, R25 ;  /* 0x000000ffff048224 */ /* 0x001fe400078e0019 */
[----:B------:R-:W-:Y:S01]  /*1a2a0*/  @!P0 IMAD.MOV.U32 R5, RZ, RZ, R28 ;  /* 0x000000ffff058224 */ /* 0x000fe200078e001c */
[----:B------:R-:W4:Y:S04]  /*1a2b0*/  LDL R25, [R1+0x354] ;  /* 0x0003540001197983 */ /* 0x000f280000100800 */
[----:B------:R-:W4:Y:S01]  /*1a2c0*/  LDL R28, [R1+0x350] ;  /* 0x00035000011c7983 */ /* 0x000f220000100800 */
[----:B------:R-:W-:-:S02]  /*1a2d0*/  PRMT R49, RZ, 0x7610, R49 ;  /* 0x00007610ff317816 */ /* 0x000fc40000000031 */
[----:B------:R-:W-:Y:S02]  /*1a2e0*/  PRMT R51, RZ, 0x7610, R51 ;  /* 0x00007610ff337816 */ /* 0x000fe40000000033 */
[----:B------:R-:W-:Y:S02]  /*1a2f0*/  PRMT R74, RZ, 0x7610, R74 ;  /* 0x00007610ff4a7816 */ /* 0x000fe4000000004a */
[----:B------:R3:W4:Y:S04]  /*1a300*/  @!P0 LDG.E.U16 R49, desc[UR24][R4.64] ;  /* 0x0000001804318981 */ /* 0x000728000c1e1500 */
[----:B------:R-:W4:Y:S04]  /*1a310*/  @!P0 LDG.E.U16 R51, desc[UR24][R16.64] ;  /* 0x0000001810338981 */ /* 0x000f28000c1e1500 */
[----:B------:R-:W4:Y:S04]  /*1a320*/  LDL R17, [R1+0x380] ;  /* 0x0003800001117983 */ /* 0x000f280000100800 */
[----:B------:R-:W4:Y:S01]  /*1a330*/  LDL R16, [R1+0x384] ;  /* 0x0003840001107983 */ /* 0x000f220000100800 */
[----:B------:R-:W-:Y:S01]  /*1a340*/  PRMT R75, RZ, 0x7610, R75 ;  /* 0x00007610ff4b7816 */ /* 0x000fe2000000004b */
[----:B---3--:R-:W-:-:S02]  /*1a350*/  @!P0 IMAD.MOV.U32 R4, RZ, RZ, R29 ;  /* 0x000000ffff048224 */ /* 0x008fc400078e001d */
[----:B--2---:R-:W-:-:S05]  /*1a360*/  @!P0 IMAD.MOV.U32 R5, RZ, RZ, R30 ;  /* 0x000000ffff058224 */ /* 0x004fca00078e001e */
[----:B------:R0:W2:Y:S02]  /*1a370*/  @!P0 LDG.E.U16 R74, desc[UR24][R4.64] ;  /* 0x00000018044a8981 */ /* 0x0000a4000c1e1500 */
[----:B0-----:R-:W-:Y:S02]  /*1a380*/  @!P0 IMAD.MOV.U32 R4, RZ, RZ, R26 ;  /* 0x000000ffff048224 */ /* 0x001fe400078e001a */
[----:B------:R-:W-:Y:S01]  /*1a390*/  @!P0 IMAD.MOV.U32 R5, RZ, RZ, R27 ;  /* 0x000000ffff058224 */ /* 0x000fe200078e001b */
[----:B------:R-:W3:Y:S04]  /*1a3a0*/  LDL R26, [R1+0x3b4] ;  /* 0x0003b400011a7983 */ /* 0x000ee80000100800 */
[----:B------:R-:W2:Y:S04]  /*1a3b0*/  LDL R27, [R1+0x3b0] ;  /* 0x0003b000011b7983 */ /* 0x000ea80000100800 */
[----:B------:R-:W2:Y:S04]  /*1a3c0*/  LDL.LU R44, [R1+0x10] ;  /* 0x00001000012c7983 */ /* 0x000ea80000300800 */
[----:B------:R4:W2:Y:S04]  /*1a3d0*/  @!P0 LDG.E.U16 R75, desc[UR24][R4.64] ;  /* 0x00000018044b8981 */ /* 0x0008a8000c1e1500 */
[----:B------:R-:W2:Y:S01]  /*1a3e0*/  LDL.LU R45, [R1+0xc] ;  /* 0x00000c00012d7983 */ /* 0x000ea20000300800 */
[----:B----4-:R-:W-:-:S02]  /*1a3f0*/  @!P0 IMAD.MOV.U32 R4, RZ, RZ, R25 ;  /* 0x000000ffff048224 */ /* 0x010fc400078e0019 */
[----:B------:R-:W-:Y:S01]  /*1a400*/  @!P0 IMAD.MOV.U32 R5, RZ, RZ, R28 ;  /* 0x000000ffff058224 */ /* 0x000fe200078e001c */
[----:B------:R-:W4:Y:S04]  /*1a410*/  LDL R25, [R1+0x3e4] ;  /* 0x0003e40001197983 */ /* 0x000f280000100800 */
[----:B------:R-:W4:Y:S01]  /*1a420*/  LDL R28, [R1+0x3e0] ;  /* 0x0003e000011c7983 */ /* 0x000f220000100800 */
[----:B------:R-:W-:Y:S02]  /*1a430*/  LOP3.LUT R33, R2, 0x60, RZ, 0x3c, !PT ;  /* 0x0000006002217812 */ /* 0x000fe400078e3cff */
[----:B------:R-:W-:-:S03]  /*1a440*/  PRMT R73, RZ, 0x7610, R73 ;  /* 0x00007610ff497816 */ /* 0x000fc60000000049 */
[----:B------:R-:W-:Y:S04]  /*1a450*/  STS.U16 [R33+UR8+0x14300], R64 ;  /* 0x0143004021007988 */ /* 0x000fe80008000408 */
[----:B------:R0:W-:Y:S04]  /*1a460*/  STS.U16 [R33+UR8+0x14700], R68 ;  /* 0x0147004421007988 */ /* 0x0001e80008000408 */
[----:B------:R1:W4:Y:S01]  /*1a470*/  @!P0 LDG.E.U16 R73, desc[UR24][R4.64] ;  /* 0x0000001804498981 */ /* 0x000322000c1e1500 */
[----:B0-----:R-:W-:Y:S01]  /*1a480*/  PRMT R68, RZ, 0x7610, R68 ;  /* 0x00007610ff447816 */ /* 0x001fe20000000044 */
[----:B-1----:R-:W-:-:S02]  /*1a490*/  @!P0 IMAD.MOV.U32 R4, RZ, RZ, R16 ;  /* 0x000000ffff048224 */ /* 0x002fc400078e0010 */
[----:B------:R-:W-:Y:S01]  /*1a4a0*/  @!P0 IMAD.MOV.U32 R5, RZ, RZ, R17 ;  /* 0x000000ffff058224 */ /* 0x000fe200078e0011 */
[----:B------:R-:W4:Y:S04]  /*1a4b0*/  LDL R16, [R1+0x414] ;  /* 0x0004140001107983 */ /* 0x000f280000100800 */
[----:B------:R-:W4:Y:S04]  /*1a4c0*/  LDL R17, [R1+0x410] ;  /* 0x0004100001117983 */ /* 0x000f280000100800 */
[----:B------:R3:W4:Y:S04]  /*1a4d0*/  @!P0 LDG.E.U16 R68, desc[UR24][R4.64] ;  /* 0x0000001804448981 */ /* 0x000728000c1e1500 */
[----:B------:R-:W4:Y:S04]  /*1a4e0*/  LDL.LU R47, [R1+0x8] ;  /* 0x00000800012f7983 */ /* 0x000f280000300800 */
[----:B------:R-:W4:Y:S04]  /*1a4f0*/  LDL R32, [R1+0xd4] ;  /* 0x0000d40001207983 */ /* 0x000f280000100800 */
[----:B------:R-:W4:Y:S04]  /*1a500*/  LDL R31, [R1+0xd8] ;  /* 0x0000d800011f7983 */ /* 0x000f280000100800 */
[----:B------:R-:W4:Y:S04]  /*1a510*/  LDL R30, [R1+0x114] ;  /* 0x00011400011e7983 */ /* 0x000f280000100800 */
[----:B------:R-:W4:Y:S04]  /*1a520*/  LDL R29, [R1+0x118] ;  /* 0x00011800011d7983 */ /* 0x000f280000100800 */
[----:B------:R0:W-:Y:S02]  /*1a530*/  STS.U16 [R33+UR8+0x14b00], R67 ;  /* 0x014b004321007988 */ /* 0x0001e40008000408 */
[----:B0-----:R-:W-:Y:S01]  /*1a540*/  PRMT R67, RZ, 0x7610, R67 ;  /* 0x00007610ff437816 */ /* 0x001fe20000000043 */
[----:B---3--:R-:W-:-:S02]  /*1a550*/  @!P0 IMAD.MOV.U32 R4, RZ, RZ, R26 ;  /* 0x000000ffff048224 */ /* 0x008fc400078e001a */
[----:B------:R-:W3:Y:S01]  /*1a560*/  LDL R26, [R1+0x43c] ;  /* 0x00043c00011a7983 */ /* 0x000ee20000100800 */
[----:B--2---:R-:W-:-:S03]  /*1a570*/  @!P0 IMAD.MOV.U32 R5, RZ, RZ, R27 ;  /* 0x000000ffff058224 */ /* 0x004fc600078e001b */
[----:B------:R-:W2:Y:S04]  /*1a580*/  LDL R27, [R1+0x438] ;  /* 0x00043800011b7983 */ /* 0x000ea80000100800 */
[----:B------:R4:W2:Y:S02]  /*1a590*/  @!P0 LDG.E.U16 R67, desc[UR24][R4.64] ;  /* 0x0000001804438981 */ /* 0x0008a4000c1e1500 */
[----:B----4-:R-:W-:Y:S02]  /*1a5a0*/  @!P0 IMAD.MOV.U32 R4, RZ, RZ, R25 ;  /* 0x000000ffff048224 */ /* 0x010fe400078e0019 */
[----:B------:R-:W4:Y:S01]  /*1a5b0*/  LDL R25, [R1+0x158] ;  /* 0x0001580001197983 */ /* 0x000f220000100800 */
[----:B------:R-:W-:-:S03]  /*1a5c0*/  @!P0 IMAD.MOV.U32 R5, RZ, RZ, R28 ;  /* 0x000000ffff058224 */ /* 0x000fc600078e001c */
[----:B------:R-:W4:Y:S04]  /*1a5d0*/  LDL R28, [R1+0x154] ;  /* 0x00015400011c7983 */ /* 0x000f280000100800 */
[----:B------:R0:W-:Y:S02]  /*1a5e0*/  STS.U16 [R33+UR8+0x14f00], R66 ;  /* 0x014f004221007988 */ /* 0x0001e40008000408 */
[----:B0-----:R-:W-:-:S06]  /*1a5f0*/  PRMT R66, RZ, 0x7610, R66 ;  /* 0x00007610ff427816 */ /* 0x001fcc0000000042 */
[----:B------:R0:W4:Y:S02]  /*1a600*/  @!P0 LDG.E.U16 R66, desc[UR24][R4.64] ;  /* 0x0000001804428981 */ /* 0x000124000c1e1500 */
[----:B0-----:R-:W-:Y:S02]  /*1a610*/  PRMT R4, RZ, 0x7610, R4 ;  /* 0x00007610ff047816 */ /* 0x001fe40000000004 */
[----:B------:R-:W-:Y:S01]  /*1a620*/  PRMT R5, RZ, 0x7610, R5 ;  /* 0x00007610ff057816 */ /* 0x000fe20000000005 */
[----:B------:R-:W-:Y:S04]  /*1a630*/  STS.U16 [R33+UR8+0x15300], R65 ;  /* 0x0153004121007988 */ /* 0x000fe80008000408 */
[----:B------:R3:W4:Y:S04]  /*1a640*/  @!P0 LDG.E.U16 R4, desc[UR24][R16.64] ;  /* 0x0000001810048981 */ /* 0x000728000c1e1500 */
[----:B------:R-:W-:Y:S04]  /*1a650*/  STS.U16 [R33+UR8+0x15700], R69 ;  /* 0x0157004521007988 */ /* 0x000fe80008000408 */
[----:B------:R-:W-:Y:S04]  /*1a660*/  STS.U16 [R33+UR8+0x15b00], R70 ;  /* 0x015b004621007988 */ /* 0x000fe80008000408 */
[----:B------:R0:W-:Y:S02]  /*1a670*/  STS.U16 [R33+UR8+0x15f00], R72 ;  /* 0x015f004821007988 */ /* 0x0001e40008000408 */
[----:B0-----:R-:W-:-:S02]  /*1a680*/  PRMT R72, RZ, 0x7610, R72 ;  /* 0x00007610ff487816 */ /* 0x001fc40000000048 */
[----:B------:R-:W-:Y:S04]  /*1a690*/  STS.U16 [R33+UR8+0x16300], R44 ;  /* 0x0163002c21007988 */ /* 0x000fe80008000408 */
[----:B------:R-:W-:Y:S04]  /*1a6a0*/  STS.U16 [R33+UR8+0x16700], R45 ;  /* 0x0167002d21007988 */ /* 0x000fe80008000408 */
[----:B------:R0:W-:Y:S02]  /*1a6b0*/  STS.U16 [R33+UR8+0x16b00], R71 ;  /* 0x016b004721007988 */ /* 0x0001e40008000408 */
[----:B0-----:R-:W-:Y:S01]  /*1a6c0*/  PRMT R71, RZ, 0x7610, R71 ;  /* 0x00007610ff477816 */ /* 0x001fe20000000047 */
[----:B---3--:R-:W-:-:S02]  /*1a6d0*/  @!P0 IMAD.MOV.U32 R16, RZ, RZ, R26 ;  /* 0x000000ffff108224 */ /* 0x008fc400078e001a */
[----:B------:R-:W3:Y:S01]  /*1a6e0*/  LDL R26, [R1+0x1a0] ;  /* 0x0001a000011a7983 */ /* 0x000ee20000100800 */
[----:B--2---:R-:W-:-:S03]  /*1a6f0*/  @!P0 IMAD.MOV.U32 R17, RZ, RZ, R27 ;  /* 0x000000ffff118224 */ /* 0x004fc600078e001b */
[----:B------:R-:W2:Y:S04]  /*1a700*/  LDL R27, [R1+0x19c] ;  /* 0x00019c00011b7983 */ /* 0x000ea80000100800 */
[----:B------:R0:W2:Y:S02]  /*1a710*/  @!P0 LDG.E.U16 R5, desc[UR24][R16.64] ;  /* 0x0000001810058981 */ /* 0x0000a4000c1e1500 */
[----:B0-----:R-:W-:Y:S02]  /*1a720*/  @!P0 IMAD.MOV.U32 R16, RZ, RZ, R31 ;  /* 0x000000ffff108224 */ /* 0x001fe400078e001f */
[----:B------:R-:W-:-:S05]  /*1a730*/  @!P0 IMAD.MOV.U32 R17, RZ, RZ, R32 ;  /* 0x000000ffff118224 */ /* 0x000fca00078e0020 */
[----:B------:R0:W2:Y:S02]  /*1a740*/  @!P0 LDG.E.U16 R72, desc[UR24][R16.64] ;  /* 0x0000001810488981 */ /* 0x0000a4000c1e1500 */
[----:B0-----:R-:W-:Y:S02]  /*1a750*/  @!P0 IMAD.MOV.U32 R16, RZ, RZ, R29 ;  /* 0x000000ffff108224 */ /* 0x001fe400078e001d */
[----:B------:R-:W-:Y:S01]  /*1a760*/  @!P0 IMAD.MOV.U32 R17, RZ, RZ, R30 ;  /* 0x000000ffff118224 */ /* 0x000fe200078e001e */
[----:B------:R-:W2:Y:S04]  /*1a770*/  LDL R29, [R1+0x1e0] ;  /* 0x0001e000011d7983 */ /* 0x000ea80000100800 */
[----:B------:R-:W2:Y:S04]  /*1a780*/  LDL R30, [R1+0x1dc] ;  /* 0x0001dc00011e7983 */ /* 0x000ea80000100800 */
[----:B------:R4:W2:Y:S02]  /*1a790*/  @!P0 LDG.E.U16 R71, desc[UR24][R16.64] ;  /* 0x0000001810478981 */ /* 0x0008a4000c1e1500 */
[----:B----4-:R-:W-:-:S02]  /*1a7a0*/  @!P0 IMAD.MOV.U32 R16, RZ, RZ, R25 ;  /* 0x000000ffff108224 */ /* 0x010fc400078e0019 */
[----:B------:R-:W-:Y:S01]  /*1a7b0*/  @!P0 IMAD.MOV.U32 R17, RZ, RZ, R28 ;  /* 0x000000ffff118224 */ /* 0x000fe200078e001c */
[----:B------:R-:W4:Y:S04]  /*1a7c0*/  LDL R25, [R1+0x220] ;  /* 0x0002200001197983 */ /* 0x000f280000100800 */
[----:B------:R-:W4:Y:S01]  /*1a7d0*/  LDL R28, [R1+0x21c] ;  /* 0x00021c00011c7983 */ /* 0x000f220000100800 */
[----:B------:R-:W-:-:S03]  /*1a7e0*/  PRMT R70, RZ, 0x7610, R70 ;  /* 0x00007610ff467816 */ /* 0x000fc60000000046 */
[----:B------:R-:W-:Y:S04]  /*1a7f0*/  STS.U16 [R33+UR8+0x16f00], R47 ;  /* 0x016f002f21007988 */ /* 0x000fe80008000408 */
[----:B------:R0:W-:Y:S01]  /*1a800*/  STS.U16 [R33+UR8+0x17300], R3 ;  /* 0x0173000321007988 */ /* 0x0001e20008000408 */
[----:B------:R-:W-:-:S03]  /*1a810*/  PRMT R69, RZ, 0x7610, R69 ;  /* 0x00007610ff457816 */ /* 0x000fc60000000045 */
[----:B------:R3:W4:Y:S04]  /*1a820*/  @!P0 LDG.E.U16 R70, desc[UR24][R16.64] ;  /* 0x0000001810468981 */ /* 0x000728000c1e1500 */
[----:B0-----:R-:W4:Y:S04]  /*1a830*/  LDL.LU R3, [R1+0x750] ;  /* 0x0007500001037983 */ /* 0x001f280000300800 */
[----:B------:R-:W4:Y:S04]  /*1a840*/  LDL R32, [R1+0x25c] ;  /* 0x00025c0001207983 */ /* 0x000f280000100800 */
[----:B------:R-:W4:Y:S04]  /*1a850*/  LDL R31, [R1+0x260] ;  /* 0x00026000011f7983 */ /* 0x000f280000100800 */
[----:B------:R0:W-:Y:S01]  /*1a860*/  STS.U16 [R33+UR8+0x17700], R6 ;  /* 0x0177000621007988 */ /* 0x0001e20008000408 */
[----:B------:R-:W-:-:S03]  /*1a870*/  PRMT R15, RZ, 0x7610, R15 ;  /* 0x00007610ff0f7816 */ /* 0x000fc6000000000f */
[----:B------:R-:W4:Y:S04]  /*1a880*/  LDL R42, [R1+0x11c] ;  /* 0x00011c00012a7983 */ /* 0x000f280000100800 */
[----:B------:R-:W4:Y:S01]  /*1a890*/  LDL R35, [R1+0x120] ;  /* 0x0001200001237983 */ /* 0x000f220000100800 */
[----:B0-----:R-:W-:Y:S01]  /*1a8a0*/  PRMT R6, RZ, 0x7610, R6 ;  /* 0x00007610ff067816 */ /* 0x001fe20000000006 */
[----:B---3--:R-:W-:Y:S02]  /*1a8b0*/  @!P0 IMAD.MOV.U32 R16, RZ, RZ, R26 ;  /* 0x000000ffff108224 */ /* 0x008fe400078e001a */
[----:B------:R-:W3:Y:S01]  /*1a8c0*/  LDL R26, [R1+0x2a0] ;  /* 0x0002a000011a7983 */ /* 0x000ee20000100800 */
[----:B--2---:R-:W-:-:S03]  /*1a8d0*/  @!P0 IMAD.MOV.U32 R17, RZ, RZ, R27 ;  /* 0x000000ffff118224 */ /* 0x004fc600078e001b */
[----:B------:R-:W2:Y:S04]  /*1a8e0*/  LDL R27, [R1+0x29c] ;  /* 0x00029c00011b7983 */ /* 0x000ea80000100800 */
[----:B------:R0:W2:Y:S02]  /*1a8f0*/  @!P0 LDG.E.U16 R69, desc[UR24][R16.64] ;  /* 0x0000001810458981 */ /* 0x0000a4000c1e1500 */
[----:B0-----:R-:W-:Y:S02]  /*1a900*/  @!P0 IMAD.MOV.U32 R16, RZ, RZ, R29 ;  /* 0x000000ffff108224 */ /* 0x001fe400078e001d */
[----:B------:R-:W2:Y:S01]  /*1a910*/  LDL R29, [R1+0x2e0] ;  /* 0x0002e000011d7983 */ /* 0x000ea20000100800 */
[----:B------:R-:W-:-:S03]  /*1a920*/  @!P0 IMAD.MOV.U32 R17, RZ, RZ, R30 ;  /* 0x000000ffff118224 */ /* 0x000fc600078e001e */
[----:B------:R-:W2:Y:S04]  /*1a930*/  LDL R30, [R1+0x2dc] ;  /* 0x0002dc00011e7983 */ /* 0x000ea80000100800 */
[----:B------:R4:W2:Y:S02]  /*1a940*/  @!P0 LDG.E.U16 R6, desc[UR24][R16.64] ;  /* 0x0000001810068981 */ /* 0x0008a4000c1e1500 */
[----:B----4-:R-:W-:Y:S02]  /*1a950*/  @!P0 IMAD.MOV.U32 R16, RZ, RZ, R25 ;  /* 0x000000ffff108224 */ /* 0x010fe400078e0019 */
[----:B------:R-:W4:Y:S01]  /*1a960*/  LDL R25, [R1+0x320] ;  /* 0x0003200001197983 */ /* 0x000f220000100800 */
[----:B------:R-:W-:-:S03]  /*1a970*/  @!P0 IMAD.MOV.U32 R17, RZ, RZ, R28 ;  /* 0x000000ffff118224 */ /* 0x000fc600078e001c */
[----:B------:R-:W4:Y:S04]  /*1a980*/  LDL R28, [R1+0x31c] ;  /* 0x00031c00011c7983 */ /* 0x000f280000100800 */
[----:B------:R0:W-:Y:S04]  /*1a990*/  STS.U16 [R33+UR8+0x17b00], R7 ;  /* 0x017b000721007988 */ /* 0x0001e80008000408 */
[----:B------:R1:W-:Y:S01]  /*1a9a0*/  STS.U16 [R33+UR8+0x17f00], R8 ;  /* 0x017f000821007988 */ /* 0x0003e20008000408 */
[----:B0-----:R-:W-:Y:S02]  /*1a9b0*/  PRMT R7, RZ, 0x7610, R7 ;  /* 0x00007610ff077816 */ /* 0x001fe40000000007 */
[----:B-1----:R-:W-:Y:S01]  /*1a9c0*/  PRMT R8, RZ, 0x7610, R8 ;  /* 0x00007610ff087816 */ /* 0x002fe20000000008 */
[----:B------:R-:W4:Y:S04]  /*1a9d0*/  LDL R33, [R1+0x15c] ;  /* 0x00015c0001217983 */ /* 0x000f280000100800 */
[----:B------:R0:W4:Y:S04]  /*1a9e0*/  @!P0 LDG.E.U16 R7, desc[UR24][R16.64] ;  /* 0x0000001810078981 */ /* 0x000128000c1e1500 */
[----:B------:R1:W-:Y:S01]  /*1a9f0*/  STS.U16 [R3+UR8+0x8000], R9 ;  /* 0x0080000903007988 */ /* 0x0003e20008000408 */
[----:B0-----:R-:W-:-:S02]  /*1aa00*/  @!P0 IMAD.MOV.U32 R16, RZ, RZ, R31 ;  /* 0x000000ffff108224 */ /* 0x001fc400078e001f */
[----:B------:R-:W-:Y:S01]  /*1aa10*/  @!P0 IMAD.MOV.U32 R17, RZ, RZ, R32 ;  /* 0x000000ffff118224 */ /* 0x000fe200078e0020 */
[----:B------:R0:W-:Y:S01]  /*1aa20*/  STS.U16 [R3+UR8+0x8400], R10 ;  /* 0x0084000a03007988 */ /* 0x0001e20008000408 */
[----:B-1----:R-:W-:-:S03]  /*1aa30*/  PRMT R9, RZ, 0x7610, R9 ;  /* 0x00007610ff097816 */ /* 0x002fc60000000009 */
[----:B------:R3:W4:Y:S04]  /*1aa40*/  @!P0 LDG.E.U16 R8, desc[UR24][R16.64] ;  /* 0x0000001810088981 */ /* 0x000728000c1e1500 */
[----:B------:R-:W4:Y:S01]  /*1aa50*/  LDL R32, [R1+0x3b8] ;  /* 0x0003b80001207983 */ /* 0x000f220000100800 */
[----:B0-----:R-:W-:-:S03]  /*1aa60*/  PRMT R10, RZ, 0x7610, R10 ;  /* 0x00007610ff0a7816 */ /* 0x001fc6000000000a */
[----:B------:R-:W4:Y:S01]  /*1aa70*/  LDL R31, [R1+0x3bc] ;  /* 0x0003bc00011f7983 */ /* 0x000f220000100800 */
[----:B---3--:R-:W-:-:S03]  /*1aa80*/  @!P0 IMAD.MOV.U32 R16, RZ, RZ, R26 ;  /* 0x000000ffff108224 */ /* 0x008fc600078e001a */
        /* <DEDUP_REMOVED lines=16> */
[----:B-1----:R-:W-:-:S04]  /*1ab90*/  PRMT R12, RZ, 0x7610, R12 ;  /* 0x00007610ff0c7816 */ /* 0x002fc8000000000c */
[----:B------:R3:W4:Y:S04]  /*1aba0*/  @!P0 LDG.E.U16 R11, desc[UR24][R16.64] ;  /* 0x00000018100b8981 */ /* 0x000728000c1e1500 */
[----:B------:R0:W-:Y:S04]  /*1abb0*/  STS.U16 [R3+UR8+0x9000], R13 ;  /* 0x0090000d03007988 */ /* 0x0001e80008000408 */
[----:B------:R1:W-:Y:S01]  /*1abc0*/  STS.U16 [R3+UR8+0x9400], R14 ;  /* 0x0094000e03007988 */ /* 0x0003e20008000408 */
[----:B0-----:R-:W-:Y:S02]  /*1abd0*/  PRMT R13, RZ, 0x7610, R13 ;  /* 0x00007610ff0d7816 */ /* 0x001fe4000000000d */
[----:B-1----:R-:W-:Y:S01]  /*1abe0*/  PRMT R14, RZ, 0x7610, R14 ;  /* 0x00007610ff0e7816 */ /* 0x002fe2000000000e */
[----:B---3--:R-:W-:-:S02]  /*1abf0*/  @!P0 IMAD.MOV.U32 R16, RZ, RZ, R26 ;  /* 0x000000ffff108224 */ /* 0x008fc400078e001a */
[----:B------:R-:W3:Y:S01]  /*1ac00*/  LDL R26, [R1+0x41c] ;  /* 0x00041c00011a7983 */ /* 0x000ee20000100800 */
[----:B--2---:R-:W-:-:S03]  /*1ac10*/  @!P0 IMAD.MOV.U32 R17, RZ, RZ, R27 ;  /* 0x000000ffff118224 */ /* 0x004fc600078e001b */
[----:B------:R-:W3:Y:S04]  /*1ac20*/  LDL R27, [R1+0x418] ;  /* 0x00041800011b7983 */ /* 0x000ee80000100800 */
[----:B------:R0:W2:Y:S02]  /*1ac30*/  @!P0 LDG.E.U16 R12, desc[UR24][R16.64] ;  /* 0x00000018100c8981 */ /* 0x0000a4000c1e1500 */
[----:B0-----:R-:W-:Y:S02]  /*1ac40*/  @!P0 IMAD.MOV.U32 R16, RZ, RZ, R29 ;  /* 0x000000ffff108224 */ /* 0x001fe400078e001d */
[----:B------:R-:W2:Y:S01]  /*1ac50*/  LDL R29, [R1+0x444] ;  /* 0x00044400011d7983 */ /* 0x000ea20000100800 */
[----:B------:R-:W-:-:S03]  /*1ac60*/  @!P0 IMAD.MOV.U32 R17, RZ, RZ, R30 ;  /* 0x000000ffff118224 */ /* 0x000fc600078e001e */
[----:B------:R-:W2:Y:S04]  /*1ac70*/  LDL R30, [R1+0x440] ;  /* 0x00044000011e7983 */ /* 0x000ea80000100800 */
[----:B------:R0:W2:Y:S02]  /*1ac80*/  @!P0 LDG.E.U16 R13, desc[UR24][R16.64] ;  /* 0x00000018100d8981 */ /* 0x0000a4000c1e1500 */
[----:B0-----:R-:W-:Y:S02]  /*1ac90*/  @!P0 IMAD.MOV.U32 R16, RZ, RZ, R31 ;  /* 0x000000ffff108224 */ /* 0x001fe400078e001f */
[----:B------:R-:W-:Y:S01]  /*1aca0*/  @!P0 IMAD.MOV.U32 R17, RZ, RZ, R32 ;  /* 0x000000ffff118224 */ /* 0x000fe200078e0020 */
[----:B------:R-:W2:Y:S04]  /*1acb0*/  LDL R31, [R1+0x1a4] ;  /* 0x0001a400011f7983 */ /* 0x000ea80000100800 */
[----:B------:R4:W2:Y:S04]  /*1acc0*/  @!P0 LDG.E.U16 R14, desc[UR24][R16.64] ;  /* 0x00000018100e8981 */ /* 0x0008a8000c1e1500 */
[----:B------:R-:W2:Y:S01]  /*1acd0*/  LDL R32, [R1+0x160] ;  /* 0x0001600001207983 */ /* 0x000ea20000100800 */
[----:B----4-:R-:W-:-:S02]  /*1ace0*/  @!P0 IMAD.MOV.U32 R16, RZ, RZ, R25 ;  /* 0x000000ffff108224 */ /* 0x010fc400078e0019 */
[----:B------:R-:W-:Y:S01]  /*1acf0*/  @!P0 IMAD.MOV.U32 R17, RZ, RZ, R28 ;  /* 0x000000ffff118224 */ /* 0x000fe200078e001c */
[----:B------:R-:W4:Y:S04]  /*1ad00*/  LDL R25, [R1+0xe0] ;  /* 0x0000e00001197983 */ /* 0x000f280000100800 */
[----:B------:R-:W4:Y:S04]  /*1ad10*/  LDL R28, [R1+0xdc] ;  /* 0x0000dc00011c7983 */ /* 0x000f280000100800 */
[----:B------:R0:W4:Y:S02]  /*1ad20*/  @!P0 LDG.E.U16 R15, desc[UR24][R16.64] ;  /* 0x00000018100f8981 */ /* 0x000124000c1e1500 */
[----:B0-----:R-:W-:-:S02]  /*1ad30*/  PRMT R16, RZ, 0x7610, R16 ;  /* 0x00007610ff107816 */ /* 0x001fc40000000010 */
[----:B------:R4:W-:Y:S01]  /*1ad40*/  STS.U16 [R3+UR8+0xa400], R24 ;  /* 0x00a4001803007988 */ /* 0x0009e20008000408 */
[----:B------:R-:W-:-:S03]  /*1ad50*/  PRMT R17, RZ, 0x7610, R17 ;  /* 0x00007610ff117816 */ /* 0x000fc60000000011 */
[----:B---3--:R2:W3:Y:S02]  /*1ad60*/  @!P0 LDG.E.U16 R16, desc[UR24][R26.64] ;  /* 0x000000181a108981 */ /* 0x0084e4000c1e1500 */
[----:B--2---:R-:W-:Y:S02]  /*1ad70*/  @!P0 IMAD.MOV.U32 R27, RZ, RZ, R30 ;  /* 0x000000ffff1b8224 */ /* 0x004fe400078e001e */
[----:B------:R-:W2:Y:S01]  /*1ad80*/  LDL R30, [R1+0x1a8] ;  /* 0x0001a800011e7983 */ /* 0x000ea20000100800 */
[----:B------:R-:W-:-:S03]  /*1ad90*/  @!P0 IMAD.MOV.U32 R26, RZ, RZ, R29 ;  /* 0x000000ffff1a8224 */ /* 0x000fc600078e001d */
[----:B------:R-:W3:Y:S04]  /*1ada0*/  LDL R29, [R1+0x1e4] ;  /* 0x0001e400011d7983 */ /* 0x000ee80000100800 */
[----:B------:R-:W3:Y:S04]  /*1adb0*/  @!P0 LDG.E.U16 R17, desc[UR24][R26.64] ;  /* 0x000000181a118981 */ /* 0x000ee8000c1e1500 */
[----:B------:R-:W3:Y:S04]  /*1adc0*/  LDL R27, [R1+0x224] ;  /* 0x00022400011b7983 */ /* 0x000ee80000100800 */
[----:B------:R-:W3:Y:S01]  /*1add0*/  LDL R26, [R1+0x228] ;  /* 0x00022800011a7983 */ /* 0x000ee20000100800 */
[----:B----4-:R-:W-:-:S02]  /*1ade0*/  @!P0 IMAD.MOV.U32 R24, RZ, RZ, R25 ;  /* 0x000000ffff188224 */ /* 0x010fc400078e0019 */
[----:B------:R-:W-:Y:S02]  /*1adf0*/  @!P0 IMAD.MOV.U32 R25, RZ, RZ, R28 ;  /* 0x000000ffff198224 */ /* 0x000fe400078e001c */
[----:B------:R-:W4:Y:S01]  /*1ae00*/  LDL R28, [R1+0x1e8] ;  /* 0x0001e800011c7983 */ /* 0x000f220000100800 */
[----:B------:R-:W-:Y:S02]  /*1ae10*/  PRMT R65, RZ, 0x7610, R65 ;  /* 0x00007610ff417816 */ /* 0x000fe40000000041 */
[----:B------:R-:W-:-:S04]  /*1ae20*/  PRMT R64, RZ, 0x7610, R64 ;  /* 0x00007610ff407816 */ /* 0x000fc80000000040 */
[----:B------:R0:W4:Y:S04]  /*1ae30*/  @!P0 LDG.E.U16 R65, desc[UR24][R24.64] ;  /* 0x0000001818418981 */ /* 0x000128000c1e1500 */
[----:B------:R1:W-:Y:S01]  /*1ae40*/  STS.U16 [R3+UR8+0xac00], R18 ;  /* 0x00ac001203007988 */ /* 0x0003e20008000408 */
[----:B0-----:R-:W-:Y:S02]  /*1ae50*/  @!P0 IMAD.MOV.U32 R24, RZ, RZ, R35 ;  /* 0x000000ffff188224 */ /* 0x001fe400078e0023 */
[----:B------:R-:W-:Y:S01]  /*1ae60*/  @!P0 IMAD.MOV.U32 R25, RZ, RZ, R42 ;  /* 0x000000ffff198224 */ /* 0x000fe200078e002a */
[----:B-1----:R-:W-:-:S04]  /*1ae70*/  PRMT R18, RZ, 0x7610, R18 ;  /* 0x00007610ff127816 */ /* 0x002fc80000000012 */
[----:B------:R0:W4:Y:S04]  /*1ae80*/  @!P0 LDG.E.U16 R64, desc[UR24][R24.64] ;  /* 0x0000001818408981 */ /* 0x000128000c1e1500 */
[----:B------:R1:W-:Y:S01]  /*1ae90*/  STS.U16 [R3+UR8+0xb000], R19 ;  /* 0x00b0001303007988 */ /* 0x0003e20008000408 */
[----:B0-----:R-:W-:Y:S02]  /*1aea0*/  @!P0 IMAD.MOV.U32 R24, RZ, RZ, R32 ;  /* 0x000000ffff188224 */ /* 0x001fe400078e0020 */
[----:B------:R-:W-:Y:S01]  /*1aeb0*/  @!P0 IMAD.MOV.U32 R25, RZ, RZ, R33 ;  /* 0x000000ffff198224 */ /* 0x000fe200078e0021 */
[----:B------:R-:W4:Y:S01]  /*1aec0*/  LDL R32, [R1+0x268] ;  /* 0x0002680001207983 */ /* 0x000f220000100800 */
[----:B-1----:R-:W-:-:S03]  /*1aed0*/  PRMT R19, RZ, 0x7610, R19 ;  /* 0x00007610ff137816 */ /* 0x002fc60000000013 */
[----:B------:R0:W4:Y:S04]  /*1aee0*/  @!P0 LDG.E.U16 R18, desc[UR24][R24.64] ;  /* 0x0000001818128981 */ /* 0x000128000c1e1500 */
[----:B------:R-:W4:Y:S01]  /*1aef0*/  LDL R33, [R1+0x264] ;  /* 0x0002640001217983 */ /* 0x000f220000100800 */
[----:B0-----:R-:W-:-:S03]  /*1af00*/  @!P0 IMAD.MOV.U32 R25, RZ, RZ, R31 ;  /* 0x000000ffff198224 */ /* 0x001fc600078e001f */
[----:B------:R0:W-:Y:S04]  /*1af10*/  STS.U16 [R3+UR8+0xb400], R20 ;  /* 0x00b4001403007988 */ /* 0x0001e80008000408 */
[----:B------:R-:W4:Y:S01]  /*1af20*/  LDL R31, [R1+0x324] ;  /* 0x00032400011f7983 */ /* 0x000f220000100800 */
[----:B0-----:R-:W-:Y:S01]  /*1af30*/  PRMT R20, RZ, 0x7610, R20 ;  /* 0x00007610ff147816 */ /* 0x001fe20000000014 */
[----:B--2---:R-:W-:Y:S02]  /*1af40*/  @!P0 IMAD.MOV.U32 R24, RZ, RZ, R30 ;  /* 0x000000ffff188224 */ /* 0x004fe400078e001e */
[----:B------:R-:W2:Y:S04]  /*1af50*/  LDL R30, [R1+0x328] ;  /* 0x00032800011e7983 */ /* 0x000ea80000100800 */
[----:B------:R3:W2:Y:S02]  /*1af60*/  @!P0 LDG.E.U16 R19, desc[UR24][R24.64] ;  /* 0x0000001818138981 */ /* 0x0006a4000c1e1500 */
[----:B---3--:R-:W-:-:S02]  /*1af70*/  @!P0 IMAD.MOV.U32 R25, RZ, RZ, R29 ;  /* 0x000000ffff198224 */ /* 0x008fc400078e001d */
[----:B------:R-:W3:Y:S01]  /*1af80*/  LDL R29, [R1+0x2a4] ;  /* 0x0002a400011d7983 */ /* 0x000ee20000100800 */
[----:B----4-:R-:W-:-:S03]  /*1af90*/  @!P0 IMAD.MOV.U32 R24, RZ, RZ, R28 ;  /* 0x000000ffff188224 */ /* 0x010fc600078e001c */
[----:B------:R-:W4:Y:S04]  /*1afa0*/  LDL R28, [R1+0x2a8] ;  /* 0x0002a800011c7983 */ /* 0x000f280000100800 */
[----:B------:R0:W2:Y:S02]  /*1afb0*/  @!P0 LDG.E.U16 R20, desc[UR24][R24.64] ;  /* 0x0000001818148981 */ /* 0x0000a4000c1e1500 */
[----:B0-----:R-:W-:Y:S02]  /*1afc0*/  @!P0 IMAD.MOV.U32 R24, RZ, RZ, R26 ;  /* 0x000000ffff188224 */ /* 0x001fe400078e001a */
[----:B------:R-:W-:Y:S01]  /*1afd0*/  @!P0 IMAD.MOV.U32 R25, RZ, RZ, R27 ;  /* 0x000000ffff198224 */ /* 0x000fe200078e001b */
[----:B------:R-:W2:Y:S04]  /*1afe0*/  LDL R26, [R1+0x2e8] ;  /* 0x0002e800011a7983 */ /* 0x000ea80000100800 */
[----:B------:R-:W2:Y:S04]  /*1aff0*/  LDL R27, [R1+0x2e4] ;  /* 0x0002e400011b7983 */ /* 0x000ea80000100800 */
[----:B------:R0:W-:Y:S04]  /*1b000*/  STS.U16 [R3+UR8+0xb800], R21 ;  /* 0x00b8001503007988 */ /* 0x0001e80008000408 */
[----:B------:R1:W-:Y:S01]  /*1b010*/  STS.U16 [R3+UR8+0xbc00], R22 ;  /* 0x00bc001603007988 */ /* 0x0003e20008000408 */
[----:B0-----:R-:W-:-:S03]  /*1b020*/  PRMT R21, RZ, 0x7610, R21 ;  /* 0x00007610ff157816 */ /* 0x001fc60000000015 */
[----:B------:R0:W-:Y:S01]  /*1b030*/  STS.U16 [R3+UR8+0xa000], R77 ;  /* 0x00a0004d03007988 */ /* 0x0001e20008000408 */
[----:B-1----:R-:W-:-:S03]  /*1b040*/  PRMT R22, RZ, 0x7610, R22 ;  /* 0x00007610ff167816 */ /* 0x002fc60000000016 */
[----:B------:R1:W2:Y:S01]  /*1b050*/  @!P0 LDG.E.U16 R21, desc[UR24][R24.64] ;  /* 0x0000001818158981 */ /* 0x0002a2000c1e1500 */
[----:B0-----:R-:W-:-:S03]  /*1b060*/  LOP3.LUT R77, R3, 0x10, RZ, 0x3c, !PT ;  /* 0x00000010034d7812 */ /* 0x001fc600078e3cff */
[----:B------:R-:W-:Y:S01]  /*1b070*/  STS.U16 [R3+UR8+0x9800], R82 ;  /* 0x0098005203007988 */ /* 0x000fe20008000408 */
[----:B-1----:R-:W-:Y:S02]  /*1b080*/  @!P0 IMAD.MOV.U32 R24, RZ, RZ, R32 ;  /* 0x000000ffff188224 */ /* 0x002fe400078e0020 */
[----:B------:R-:W-:Y:S01]  /*1b090*/  @!P0 IMAD.MOV.U32 R25, RZ, RZ, R33 ;  /* 0x000000ffff198224 */ /* 0x000fe200078e0021 */
[----:B------:R-:W-:Y:S04]  /*1b0a0*/  STS.U16 [R3+UR8+0x9c00], R79 ;  /* 0x009c004f03007988 */ /* 0x000fe80008000408 */
[----:B------:R0:W-:Y:S04]  /*1b0b0*/  STS.U16 [R3+UR8+0xa800], R23 ;  /* 0x00a8001703007988 */ /* 0x0001e80008000408 */
[----:B------:R3:W2:Y:S04]  /*1b0c0*/  @!P0 LDG.E.U16 R22, desc[UR24][R24.64] ;  /* 0x0000001818168981 */ /* 0x0006a8000c1e1500 */
[----:B------:R1:W-:Y:S01]  /*1b0d0*/  STS.U16 [R77+UR8+0x8080], R0 ;  /* 0x008080004d007988 */ /* 0x0003e20008000408 */
[----:B0-----:R-:W-:-:S03]  /*1b0e0*/  PRMT R23, RZ, 0x7610, R23 ;  /* 0x00007610ff177816 */ /* 0x001fc60000000017 */
[----:B-1----:R-:W5:Y:S04]  /*1b0f0*/  LDL.LU R0, [R1+0x74c] ;  /* 0x00074c0001007983 */ /* 0x002f680000300800 */
[----:B------:R-:W2:Y:S04]  /*1b100*/  LDL R44, [R1+0x390] ;  /* 0x00039000012c7983 */ /* 0x000ea80000100800 */
[----:B------:R-:W2:Y:S04]  /*1b110*/  LDL R43, [R1+0x394] ;  /* 0x00039400012b7983 */ /* 0x000ea80000100800 */
[----:B------:R-:W2:Y:S04]  /*1b120*/  LDL R35, [R1+0x3f4] ;  /* 0x0003f40001237983 */ /* 0x000ea80000100800 */
[----:B------:R-:W2:Y:S04]  /*1b130*/  LDL R42, [R1+0x3f0] ;  /* 0x0003f000012a7983 */ /* 0x000ea80000100800 */
[----:B------:R-:W2:Y:S04]  /*1b140*/  LDL R33, [R1+0x420] ;  /* 0x0004200001217983 */ /* 0x000ea80000100800 */
[----:B------:R-:W2:Y:S04]  /*1b150*/  LDL R32, [R1+0x424] ;  /* 0x0004240001207983 */ /* 0x000ea80000100800 */
[----:B------:R-:W2:Y:S04]  /*1b160*/  LDL R47, [R1+0x448] ;  /* 0x00044800012f7983 */ /* 0x000ea80000100800 */
[----:B------:R-:W2:Y:S01]  /*1b170*/  LDL R45, [R1+0x44c] ;  /* 0x00044c00012d7983 */ /* 0x000ea20000100800 */
[----:B---3--:R-:W-:-:S02]  /*1b180*/  @!P0 IMAD.MOV.U32 R25, RZ, RZ, R29 ;  /* 0x000000ffff198224 */ /* 0x008fc400078e001d */
[----:B----4-:R-:W-:Y:S01]  /*1b190*/  @!P0 IMAD.MOV.U32 R24, RZ, RZ, R28 ;  /* 0x000000ffff188224 */ /* 0x010fe200078e001c */
[----:B------:R-:W3:Y:S04]  /*1b1a0*/  LDL R29, [R1+0x360] ;  /* 0x00036000011d7983 */ /* 0x000ee80000100800 */
[----:B------:R-:W3:Y:S04]  /*1b1b0*/  LDL R28, [R1+0x364] ;  /* 0x00036400011c7983 */ /* 0x000ee80000100800 */
[----:B------:R0:W4:Y:S04]  /*1b1c0*/  @!P0 LDG.E.U16 R23, desc[UR24][R24.64] ;  /* 0x0000001818178981 */ /* 0x000128000c1e1500 */
[----:B------:R-:W-:Y:S04]  /*1b1d0*/  STS.U16 [R77+UR8+0x8480], R91 ;  /* 0x0084805b4d007988 */ /* 0x000fe80008000408 */
[----:B------:R-:W4:Y:S01]  /*1b1e0*/  LDL R79, [R1+0x168] ;  /* 0x00016800014f7983 */ /* 0x000f220000100800 */
[----:B0-----:R-:W-:-:S03]  /*1b1f0*/  PRMT R24, RZ, 0x7610, R24 ;  /* 0x00007610ff187816 */ /* 0x001fc60000000018 */
[----:B------:R-:W4:Y:S04]  /*1b200*/  LDL R82, [R1+0x39c] ;  /* 0x00039c0001527983 */ /* 0x000f280000100800 */
[----:B--2---:R0:W2:Y:S02]  /*1b210*/  @!P0 LDG.E.U16 R24, desc[UR24][R26.64] ;  /* 0x000000181a188981 */ /* 0x0040a4000c1e1500 */
[----:B0-----:R-:W-:Y:S02]  /*1b220*/  @!P0 IMAD.MOV.U32 R26, RZ, RZ, R30 ;  /* 0x000000ffff1a8224 */ /* 0x001fe400078e001e */
[----:B------:R-:W-:Y:S01]  /*1b230*/  @!P0 IMAD.MOV.U32 R27, RZ, RZ, R31 ;  /* 0x000000ffff1b8224 */ /* 0x000fe200078e001f */
[----:B------:R-:W2:Y:S04]  /*1b240*/  LDL R30, [R1+0x3c4] ;  /* 0x0003c400011e7983 */ /* 0x000ea80000100800 */
[----:B------:R-:W2:Y:S01]  /*1b250*/  LDL R31, [R1+0x3c0] ;  /* 0x0003c000011f7983 */ /* 0x000ea20000100800 */
[----:B------:R-:W-:-:S06]  /*1b260*/  PRMT R25, RZ, 0x7610, R25 ;  /* 0x00007610ff197816 */ /* 0x000fcc0000000019 */
[----:B------:R0:W4:Y:S02]  /*1b270*/  @!P0 LDG.E.U16 R25, desc[UR24][R26.64] ;  /* 0x000000181a198981 */ /* 0x000124000c1e1500 */
[----:B0-----:R-:W-:Y:S02]  /*1b280*/  PRMT R26, RZ, 0x7610, R26 ;  /* 0x00007610ff1a7816 */ /* 0x001fe4000000001a */
[----:B------:R-:W-:-:S04]  /*1b290*/  PRMT R27, RZ, 0x7610, R27 ;  /* 0x00007610ff1b7816 */ /* 0x000fc8000000001b */
[----:B---3--:R0:W3:Y:S02]  /*1b2a0*/  @!P0 LDG.E.U16 R26, desc[UR24][R28.64] ;  /* 0x000000181c1a8981 */ /* 0x0080e4000c1e1500 */
[----:B0-----:R-:W-:Y:S02]  /*1b2b0*/  @!P0 IMAD.MOV.U32 R28, RZ, RZ, R43 ;  /* 0x000000ffff1c8224 */ /* 0x001fe400078e002b */
[----:B------:R-:W-:Y:S01]  /*1b2c0*/  @!P0 IMAD.MOV.U32 R29, RZ, RZ, R44 ;  /* 0x000000ffff1d8224 */ /* 0x000fe200078e002c */
[----:B------:R-:W3:Y:S04]  /*1b2d0*/  LDL R43, [R1+0x124] ;  /* 0x00012400012b7983 */ /* 0x000ee80000100800 */
[----:B------:R0:W3:Y:S04]  /*1b2e0*/  @!P0 LDG.E.U16 R27, desc[UR24][R28.64] ;  /* 0x000000181c1b8981 */ /* 0x0000e8000c1e1500 */
[----:B------:R-:W3:Y:S01]  /*1b2f0*/  LDL R44, [R1+0xe4] ;  /* 0x0000e400012c7983 */ /* 0x000ee20000100800 */
[----:B0-----:R-:W-:-:S06]  /*1b300*/  PRMT R28, RZ, 0x7610, R28 ;  /* 0x00007610ff1c7816 */ /* 0x001fcc000000001c */
[----:B--2---:R0:W2:Y:S02]  /*1b310*/  @!P0 LDG.E.U16 R28, desc[UR24][R30.64] ;  /* 0x000000181e1c8981 */ /* 0x0040a4000c1e1500 */
[----:B0-----:R-:W-:Y:S02]  /*1b320*/  @!P0 IMAD.MOV.U32 R30, RZ, RZ, R35 ;  /* 0x000000ffff1e8224 */ /* 0x001fe400078e0023 */
[----:B------:R-:W2:Y:S01]  /*1b330*/  LDL R35, [R1+0xe8] ;  /* 0x0000e80001237983 */ /* 0x000ea20000100800 */
[----:B------:R-:W-:-:S03]  /*1b340*/  @!P0 IMAD.MOV.U32 R31, RZ, RZ, R42 ;  /* 0x000000ffff1f8224 */ /* 0x000fc600078e002a */
[----:B------:R-:W4:Y:S01]  /*1b350*/  LDL R42, [R1+0x128] ;  /* 0x00012800012a7983 */ /* 0x000f220000100800 */
[----:B------:R-:W-:-:S03]  /*1b360*/  PRMT R29, RZ, 0x7610, R29 ;  /* 0x00007610ff1d7816 */ /* 0x000fc6000000001d */
[----:B------:R-:W-:Y:S04]  /*1b370*/  STS.U16 [R77+UR8+0x8880], R89 ;  /* 0x008880594d007988 */ /* 0x000fe80008000408 */
[----:B------:R-:W-:Y:S04]  /*1b380*/  STS.U16 [R77+UR8+0x8c80], R87 ;  /* 0x008c80574d007988 */ /* 0x000fe80008000408 */
[----:B------:R-:W-:Y:S04]  /*1b390*/  STS.U16 [R77+UR8+0x9080], R85 ;  /* 0x009080554d007988 */ /* 0x000fe80008000408 */
[----:B------:R0:W4:Y:S04]  /*1b3a0*/  @!P0 LDG.E.U16 R29, desc[UR24][R30.64] ;  /* 0x000000181e1d8981 */ /* 0x000128000c1e1500 */
[----:B------:R1:W-:Y:S04]  /*1b3b0*/  STS.U16 [R77+UR8+0x9480], R83 ;  /* 0x009480534d007988 */ /* 0x0003e80008000408 */
[----:B------:R1:W-:Y:S01]  /*1b3c0*/  STS.U16 [R77+UR8+0x9880], R81 ;  /* 0x009880514d007988 */ /* 0x0003e20008000408 */
[----:B0-----:R-:W-:-:S03]  /*1b3d0*/  PRMT R30, RZ, 0x7610, R30 ;  /* 0x00007610ff1e7816 */ /* 0x001fc6000000001e */
[----:B------:R0:W-:Y:S01]  /*1b3e0*/  STS.U16 [R77+UR8+0x9c80], R78 ;  /* 0x009c804e4d007988 */ /* 0x0001e20008000408 */
[----:B------:R-:W-:-:S03]  /*1b3f0*/  PRMT R31, RZ, 0x7610, R31 ;  /* 0x00007610ff1f7816 */ /* 0x000fc6000000001f */
[----:B-1----:R-:W4:Y:S04]  /*1b400*/  LDL R83, [R1+0x398] ;  /* 0x0003980001537983 */ /* 0x002f280000100800 */
[----:B------:R-:W4:Y:S04]  /*1b410*/  LDL R81, [R1+0x164] ;  /* 0x0001640001517983 */ /* 0x000f280000100800 */
[----:B------:R-:W-:Y:S04]  /*1b420*/  STS.U16 [R77+UR8+0xa080], R76 ;  /* 0x00a0804c4d007988 */ /* 0x000fe80008000408 */
[----:B------:R1:W4:Y:S04]  /*1b430*/  @!P0 LDG.E.U16 R30, desc[UR24][R32.64] ;  /* 0x00000018201e8981 */ /* 0x000328000c1e1500 */
[----:B------:R2:W-:Y:S04]  /*1b440*/  STS.U16 [R77+UR8+0xa480], R34 ;  /* 0x00a480224d007988 */ /* 0x0005e80008000408 */
[----:B0-----:R-:W4:Y:S01]  /*1b450*/  LDL R78, [R1+0x1ac] ;  /* 0x0001ac00014e7983 */ /* 0x001f220000100800 */
[----:B-1----:R-:W-:-:S02]  /*1b460*/  @!P0 IMAD.MOV.U32 R32, RZ, RZ, R45 ;  /* 0x000000ffff208224 */ /* 0x002fc400078e002d */
[----:B------:R-:W-:Y:S01]  /*1b470*/  @!P0 IMAD.MOV.U32 R33, RZ, RZ, R47 ;  /* 0x000000ffff218224 */ /* 0x000fe200078e002f */
[----:B------:R-:W4:Y:S04]  /*1b480*/  LDL R45, [R1+0x1ec] ;  /* 0x0001ec00012d7983 */ /* 0x000f280000100800 */
[----:B------:R-:W4:Y:S04]  /*1b490*/  LDL R47, [R1+0x1b0] ;  /* 0x0001b000012f7983 */ /* 0x000f280000100800 */
[----:B------:R0:W4:Y:S04]  /*1b4a0*/  @!P0 LDG.E.U16 R31, desc[UR24][R32.64] ;  /* 0x00000018201f8981 */ /* 0x000128000c1e1500 */
[----:B------:R-:W4:Y:S04]  /*1b4b0*/  LDL R87, [R1+0x3c8] ;  /* 0x0003c80001577983 */ /* 0x000f280000100800 */
[----:B------:R-:W4:Y:S01]  /*1b4c0*/  LDL R85, [R1+0x428] ;  /* 0x0004280001557983 */ /* 0x000f220000100800 */
[----:B0-----:R-:W-:Y:S01]  /*1b4d0*/  PRMT R32, RZ, 0x7610, R32 ;  /* 0x00007610ff207816 */ /* 0x001fe20000000020 */
[----:B--2---:R-:W-:-:S02]  /*1b4e0*/  @!P0 IMAD.MOV.U32 R34, RZ, RZ, R35 ;  /* 0x000000ffff228224 */ /* 0x004fc400078e0023 */
[----:B---3--:R-:W-:Y:S02]  /*1b4f0*/  @!P0 IMAD.MOV.U32 R35, RZ, RZ, R44 ;  /* 0x000000ffff238224 */ /* 0x008fe400078e002c */
[----:B------:R-:W2:Y:S04]  /*1b500*/  LDL R44, [R1+0x1f0] ;  /* 0x0001f000012c7983 */ /* 0x000ea80000100800 */
[----:B------:R4:W3:Y:S02]  /*1b510*/  @!P0 LDG.E.U16 R32, desc[UR24][R34.64] ;  /* 0x0000001822208981 */ /* 0x0008e4000c1e1500 */
[----:B----4-:R-:W-:Y:S02]  /*1b520*/  @!P0 IMAD.MOV.U32 R34, RZ, RZ, R42 ;  /* 0x000000ffff228224 */ /* 0x010fe400078e002a */
[----:B------:R-:W-:Y:S01]  /*1b530*/  @!P0 IMAD.MOV.U32 R35, RZ, RZ, R43 ;  /* 0x000000ffff238224 */ /* 0x000fe200078e002b */
[----:B------:R-:W4:Y:S04]  /*1b540*/  LDL R42, [R1+0x230] ;  /* 0x00023000012a7983 */ /* 0x000f280000100800 */
[----:B------:R-:W3:Y:S01]  /*1b550*/  LDL R43, [R1+0x22c] ;  /* 0x00022c00012b7983 */ /* 0x000ee20000100800 */
[----:B------:R-:W-:-:S03]  /*1b560*/  PRMT R33, RZ, 0x7610, R33 ;  /* 0x00007610ff217816 */ /* 0x000fc60000000021 */
[----:B------:R0:W-:Y:S04]  /*1b570*/  STS.U16 [R77+UR8+0xa880], R37 ;  /* 0x00a880254d007988 */ /* 0x0001e80008000408 */
[----:B------:R1:W3:Y:S04]  /*1b580*/  @!P0 LDG.E.U16 R33, desc[UR24][R34.64] ;  /* 0x0000001822218981 */ /* 0x0002e8000c1e1500 */
[----:B------:R1:W-:Y:S01]  /*1b590*/  STS.U16 [R77+UR8+0xac80], R36 ;  /* 0x00ac80244d007988 */ /* 0x0003e20008000408 */
[----:B0-----:R-:W-:-:S03]  /*1b5a0*/  @!P0 IMAD.MOV.U32 R37, RZ, RZ, R81 ;  /* 0x000000ffff258224 */ /* 0x001fc600078e0051 */
[----:B------:R-:W3:Y:S01]  /*1b5b0*/  LDL R81, [R1+0x26c] ;  /* 0x00026c0001517983 */ /* 0x000ee20000100800 */
[----:B-1----:R-:W-:Y:S01]  /*1b5c0*/  PRMT R34, RZ, 0x7610, R34 ;  /* 0x00007610ff227816 */ /* 0x002fe20000000022 */
[----:B------:R-:W-:Y:S02]  /*1b5d0*/  @!P0 IMAD.MOV.U32 R36, RZ, RZ, R79 ;  /* 0x000000ffff248224 */ /* 0x000fe400078e004f */
[----:B------:R-:W3:Y:S01]  /*1b5e0*/  LDL R79, [R1+0x270] ;  /* 0x00027000014f7983 */ /* 0x000ee20000100800 */
[----:B------:R-:W-:-:S03]  /*1b5f0*/  PRMT R35, RZ, 0x7610, R35 ;  /* 0x00007610ff237816 */ /* 0x000fc60000000023 */
[----:B------:R0:W3:Y:S04]  /*1b600*/  @!P0 LDG.E.U16 R34, desc[UR24][R36.64] ;  /* 0x0000001824228981 */ /* 0x0000e8000c1e1500 */
[----:B------:R1:W-:Y:S04]  /*1b610*/  STS.U16 [R77+UR8+0xb080], R39 ;  /* 0x00b080274d007988 */ /* 0x0003e80008000408 */
[----:B------:R2:W-:Y:S01]  /*1b620*/  STS.U16 [R77+UR8+0xb480], R38 ;  /* 0x00b480264d007988 */ /* 0x0005e20008000408 */
[----:B0-----:R-:W-:Y:S02]  /*1b630*/  @!P0 IMAD.MOV.U32 R37, RZ, RZ, R78 ;  /* 0x000000ffff258224 */ /* 0x001fe400078e004e */
[----:B------:R-:W-:Y:S01]  /*1b640*/  @!P0 IMAD.MOV.U32 R36, RZ, RZ, R47 ;  /* 0x000000ffff248224 */ /* 0x000fe200078e002f */
[----:B------:R-:W3:Y:S01]  /*1b650*/  LDL R78, [R1+0x32c] ;  /* 0x00032c00014e7983 */ /* 0x000ee20000100800 */
[----:B-1----:R-:W-:-:S03]  /*1b660*/  @!P0 IMAD.MOV.U32 R39, RZ, RZ, R45 ;  /* 0x000000ffff278224 */ /* 0x002fc600078e002d */
[----:B------:R-:W3:Y:S04]  /*1b670*/  LDL R45, [R1+0x2ac] ;  /* 0x0002ac00012d7983 */ /* 0x000ee80000100800 */
[----:B------:R0:W3:Y:S04]  /*1b680*/  @!P0 LDG.E.U16 R35, desc[UR24][R36.64] ;  /* 0x0000001824238981 */ /* 0x0000e8000c1e1500 */
[----:B------:R-:W3:Y:S01]  /*1b690*/  LDL R47, [R1+0x330] ;  /* 0x00033000012f7983 */ /* 0x000ee20000100800 */
[----:B0-----:R-:W-:Y:S01]  /*1b6a0*/  PRMT R36, RZ, 0x7610, R36 ;  /* 0x00007610ff247816 */ /* 0x001fe20000000024 */
[----:B--2---:R-:W-:-:S02]  /*1b6b0*/  @!P0 IMAD.MOV.U32 R38, RZ, RZ, R44 ;  /* 0x000000ffff268224 */ /* 0x004fc400078e002c */
[----:B------:R-:W2:Y:S04]  /*1b6c0*/  LDL R44, [R1+0x2b0] ;  /* 0x0002b000012c7983 */ /* 0x000ea80000100800 */
[----:B------:R4:W2:Y:S02]  /*1b6d0*/  @!P0 LDG.E.U16 R36, desc[UR24][R38.64] ;  /* 0x0000001826248981 */ /* 0x0008a4000c1e1500 */
[----:B----4-:R-:W-:Y:S02]  /*1b6e0*/  @!P0 IMAD.MOV.U32 R38, RZ, RZ, R42 ;  /* 0x000000ffff268224 */ /* 0x010fe400078e002a */
[----:B------:R-:W4:Y:S01]  /*1b6f0*/  LDL R42, [R1+0x2f0] ;  /* 0x0002f000012a7983 */ /* 0x000f220000100800 */
[----:B---3--:R-:W-:-:S03]  /*1b700*/  @!P0 IMAD.MOV.U32 R39, RZ, RZ, R43 ;  /* 0x000000ffff278224 */ /* 0x008fc600078e002b */
[----:B------:R-:W4:Y:S01]  /*1b710*/  LDL R43, [R1+0x2ec] ;  /* 0x0002ec00012b7983 */ /* 0x000f220000100800 */
[----:B------:R-:W-:-:S03]  /*1b720*/  PRMT R37, RZ, 0x7610, R37 ;  /* 0x00007610ff257816 */ /* 0x000fc60000000025 */
[----:B------:R0:W-:Y:S04]  /*1b730*/  STS.U16 [R77+UR8+0xb880], R41 ;  /* 0x00b880294d007988 */ /* 0x0001e80008000408 */
[----:B------:R1:W3:Y:S04]  /*1b740*/  @!P0 LDG.E.U16 R37, desc[UR24][R38.64] ;  /* 0x0000001826258981 */ /* 0x0002e8000c1e1500 */
[----:B------:R1:W-:Y:S01]  /*1b750*/  STS.U16 [R77+UR8+0xbc80], R40 ;  /* 0x00bc80284d007988 */ /* 0x0003e20008000408 */
[----:B0-----:R-:W-:-:S03]  /*1b760*/  @!P0 IMAD.MOV.U32 R41, RZ, RZ, R81 ;  /* 0x000000ffff298224 */ /* 0x001fc600078e0051 */
[----:B------:R-:W3:Y:S01]  /*1b770*/  LDL R81, [R1+0x42c] ;  /* 0x00042c0001517983 */ /* 0x000ee20000100800 */
[----:B-1----:R-:W-:Y:S01]  /*1b780*/  PRMT R38, RZ, 0x7610, R38 ;  /* 0x00007610ff267816 */ /* 0x002fe20000000026 */
[----:B------:R-:W-:Y:S01]  /*1b790*/  @!P0 IMAD.MOV.U32 R40, RZ, RZ, R79 ;  /* 0x000000ffff288224 */ /* 0x000fe200078e004f */
[----:B------:R-:W-:Y:S01]  /*1b7a0*/  PRMT R39, RZ, 0x7610, R39 ;  /* 0x00007610ff277816 */ /* 0x000fe20000000027 */
[----:B------:R-:W3:Y:S04]  /*1b7b0*/  LDL R79, [R1+0x3f8] ;  /* 0x0003f800014f7983 */ /* 0x000ee80000100800 */
[----:B------:R0:W3:Y:S02]  /*1b7c0*/  @!P0 LDG.E.U16 R38, desc[UR24][R40.64] ;  /* 0x0000001828268981 */ /* 0x0000e4000c1e1500 */
[----:B0-----:R-:W-:-:S02]  /*1b7d0*/  @!P0 IMAD.MOV.U32 R41, RZ, RZ, R45 ;  /* 0x000000ffff298224 */ /* 0x001fc400078e002d */
[----:B------:R-:W3:Y:S01]  /*1b7e0*/  LDL R45, [R1+0x368] ;  /* 0x00036800012d7983 */ /* 0x000ee20000100800 */
[----:B--2---:R-:W-:-:S03]  /*1b7f0*/  @!P0 IMAD.MOV.U32 R40, RZ, RZ, R44 ;  /* 0x000000ffff288224 */ /* 0x004fc600078e002c */
[----:B------:R-:W3:Y:S04]  /*1b800*/  LDL R44, [R1+0x36c] ;  /* 0x00036c00012c7983 */ /* 0x000ee80000100800 */
[----:B------:R0:W2:Y:S02]  /*1b810*/  @!P0 LDG.E.U16 R39, desc[UR24][R40.64] ;  /* 0x0000001828278981 */ /* 0x0000a4000c1e1500 */
[----:B0-----:R-:W-:-:S06]  /*1b820*/  PRMT R40, RZ, 0x7610, R40 ;  /* 0x00007610ff287816 */ /* 0x001fcc0000000028 */
[----:B----4-:R0:W4:Y:S02]  /*1b830*/  @!P0 LDG.E.U16 R40, desc[UR24][R42.64] ;  /* 0x000000182a288981 */ /* 0x010124000c1e1500 */
[----:B0-----:R-:W-:Y:S02]  /*1b840*/  @!P0 IMAD.MOV.U32 R42, RZ, RZ, R47 ;  /* 0x000000ffff2a8224 */ /* 0x001fe400078e002f */
[----:B------:R-:W2:Y:S01]  /*1b850*/  LDL R47, [R1+0x3cc] ;  /* 0x0003cc00012f7983 */ /* 0x000ea20000100800 */
[----:B------:R-:W-:-:S03]  /*1b860*/  @!P0 IMAD.MOV.U32 R43, RZ, RZ, R78 ;  /* 0x000000ffff2b8224 */ /* 0x000fc600078e004e */
[----:B------:R-:W4:Y:S01]  /*1b870*/  LDL R78, [R1+0x3fc] ;  /* 0x0003fc00014e7983 */ /* 0x000f220000100800 */
[----:B------:R-:W-:Y:S02]  /*1b880*/  PRMT R41, RZ, 0x7610, R41 ;  /* 0x00007610ff297816 */ /* 0x000fe40000000029 */
[----:B------:R-:W-:-:S04]  /*1b890*/  LOP3.LUT R77, R3, 0x20, RZ, 0x3c, !PT ;  /* 0x00000020034d7812 */ /* 0x000fc800078e3cff */
[----:B------:R0:W4:Y:S02]  /*1b8a0*/  @!P0 LDG.E.U16 R41, desc[UR24][R42.64] ;  /* 0x000000182a298981 */ /* 0x000124000c1e1500 */
[----:B0-----:R-:W-:Y:S02]  /*1b8b0*/  PRMT R42, RZ, 0x7610, R42 ;  /* 0x00007610ff2a7816 */ /* 0x001fe4000000002a */
[----:B------:R-:W-:Y:S01]  /*1b8c0*/  STS.U16 [R77+UR8+0x8100], R93 ;  /* 0x0081005d4d007988 */ /* 0x000fe20008000408 */
[----:B------:R-:W-:-:S03]  /*1b8d0*/  PRMT R43, RZ, 0x7610, R43 ;  /* 0x00007610ff2b7816 */ /* 0x000fc6000000002b */
[----:B------:R-:W-:Y:S04]  /*1b8e0*/  STS.U16 [R77+UR8+0x8500], R90 ;  /* 0x0085005a4d007988 */ /* 0x000fe80008000408 */
[----:B------:R-:W-:Y:S04]  /*1b8f0*/  STS.U16 [R77+UR8+0x8900], R88 ;  /* 0x008900584d007988 */ /* 0x000fe80008000408 */
[----:B------:R0:W-:Y:S04]  /*1b900*/  STS.U16 [R77+UR8+0x8d00], R86 ;  /* 0x008d00564d007988 */ /* 0x0001e80008000408 */
[----:B------:R1:W-:Y:S04]  /*1b910*/  STS.U16 [R77+UR8+0x9100], R84 ;  /* 0x009100544d007988 */ /* 0x0003e80008000408 */
[----:B------:R2:W-:Y:S04]  /*1b920*/  STS.U16 [R77+UR8+0x9500], R46 ;  /* 0x0095002e4d007988 */ /* 0x0005e80008000408 */
[----:B0-----:R-:W4:Y:S04]  /*1b930*/  LDL R86, [R1+0x3a4] ;  /* 0x0003a40001567983 */ /* 0x001f280000100800 */
[----:B-1----:R-:W4:Y:S04]  /*1b940*/  LDL R84, [R1+0x170] ;  /* 0x0001700001547983 */ /* 0x002f280000100800 */
[----:B---3--:R0:W3:Y:S02]  /*1b950*/  @!P0 LDG.E.U16 R42, desc[UR24][R44.64] ;  /* 0x000000182c2a8981 */ /* 0x0080e4000c1e1500 */
[----:B0-----:R-:W-:-:S02]  /*1b960*/  @!P0 IMAD.MOV.U32 R44, RZ, RZ, R82 ;  /* 0x000000ffff2c8224 */ /* 0x001fc400078e0052 */
[----:B------:R-:W-:Y:S01]  /*1b970*/  @!P0 IMAD.MOV.U32 R45, RZ, RZ, R83 ;  /* 0x000000ffff2d8224 */ /* 0x000fe200078e0053 */
[----:B------:R-:W3:Y:S04]  /*1b980*/  LDL R82, [R1+0x454] ;  /* 0x0004540001527983 */ /* 0x000ee80000100800 */
[----:B------:R0:W3:Y:S04]  /*1b990*/  @!P0 LDG.E.U16 R43, desc[UR24][R44.64] ;  /* 0x000000182c2b8981 */ /* 0x0000e8000c1e1500 */
[----:B------:R-:W3:Y:S01]  /*1b9a0*/  LDL R83, [R1+0x450] ;  /* 0x0004500001537983 */ /* 0x000ee20000100800 */
[----:B0-----:R-:W-:Y:S01]  /*1b9b0*/  PRMT R44, RZ, 0x7610, R44 ;  /* 0x00007610ff2c7816 */ /* 0x001fe2000000002c */
[----:B--2---:R-:W-:-:S02]  /*1b9c0*/  @!P0 IMAD.MOV.U32 R46, RZ, RZ, R47 ;  /* 0x000000ffff2e8224 */ /* 0x004fc400078e002f */
[----:B------:R-:W-:Y:S01]  /*1b9d0*/  @!P0 IMAD.MOV.U32 R47, RZ, RZ, R87 ;  /* 0x000000ffff2f8224 */ /* 0x000fe200078e0057 */
[----:B------:R-:W-:Y:S01]  /*1b9e0*/  PRMT R45, RZ, 0x7610, R45 ;  /* 0x00007610ff2d7816 */ /* 0x000fe2000000002d */
[----:B------:R0:W-:Y:S04]  /*1b9f0*/  STS.U16 [R77+UR8+0x9900], R80 ;  /* 0x009900504d007988 */ /* 0x0001e80008000408 */
[----:B------:R4:W2:Y:S04]  /*1ba00*/  @!P0 LDG.E.U16 R44, desc[UR24][R46.64] ;  /* 0x000000182e2c8981 */ /* 0x0008a8000c1e1500 */
[----:B------:R-:W2:Y:S04]  /*1ba10*/  LDL R87, [R1+0x3a0] ;  /* 0x0003a00001577983 */ /* 0x000ea80000100800 */
[----:B0-----:R-:W2:Y:S01]  /*1ba20*/  LDL R80, [R1+0x130] ;  /* 0x0001300001507983 */ /* 0x001ea20000100800 */
[----:B----4-:R-:W-:-:S02]  /*1ba30*/  @!P0 IMAD.MOV.U32 R46, RZ, RZ, R78 ;  /* 0x000000ffff2e8224 */ /* 0x010fc400078e004e */
[----:B------:R-:W-:Y:S01]  /*1ba40*/  @!P0 IMAD.MOV.U32 R47, RZ, RZ, R79 ;  /* 0x000000ffff2f8224 */ /* 0x000fe200078e004f */
[----:B------:R-:W4:Y:S04]  /*1ba50*/  LDL R78, [R1+0xf0] ;  /* 0x0000f000014e7983 */ /* 0x000f280000100800 */
[----:B------:R-:W2:Y:S04]  /*1ba60*/  LDL R79, [R1+0xec] ;  /* 0x0000ec00014f7983 */ /* 0x000ea80000100800 */
[----:B------:R0:W2:Y:S04]  /*1ba70*/  @!P0 LDG.E.U16 R45, desc[UR24][R46.64] ;  /* 0x000000182e2d8981 */ /* 0x0000a8000c1e1500 */
[----:B------:R1:W-:Y:S01]  /*1ba80*/  STS.U16 [R77+UR8+0x9d00], R48 ;  /* 0x009d00304d007988 */ /* 0x0003e20008000408 */
[----:B0-----:R-:W-:-:S03]  /*1ba90*/  @!P0 IMAD.MOV.U32 R46, RZ, RZ, R81 ;  /* 0x000000ffff2e8224 */ /* 0x001fc600078e0051 */
[----:B------:R-:W2:Y:S01]  /*1baa0*/  LDL R81, [R1+0x12c] ;  /* 0x00012c0001517983 */ /* 0x000ea20000100800 */
[----:B------:R-:W-:Y:S01]  /*1bab0*/  @!P0 IMAD.MOV.U32 R47, RZ, RZ, R85 ;  /* 0x000000ffff2f8224 */ /* 0x000fe200078e0055 */
[----:B-1----:R-:W-:Y:S02]  /*1bac0*/  PRMT R48, RZ, 0x7610, R48 ;  /* 0x00007610ff307816 */ /* 0x002fe40000000030 */
[----:B------:R-:W2:Y:S04]  /*1bad0*/  LDL R85, [R1+0x16c] ;  /* 0x00016c0001557983 */ /* 0x000ea80000100800 */
[----:B------:R0:W-:Y:S04]  /*1bae0*/  STS.U16 [R77+UR8+0xa100], R56 ;  /* 0x00a100384d007988 */ /* 0x0001e80008000408 */
[----:B------:R3:W2:Y:S01]  /*1baf0*/  @!P0 LDG.E.U16 R48, desc[UR24][R46.64] ;  /* 0x000000182e308981 */ /* 0x0006a2000c1e1500 */
[----:B0-----:R-:W-:Y:S01]  /*1bb00*/  PRMT R56, RZ, 0x7610, R56 ;  /* 0x00007610ff387816 */ /* 0x001fe20000000038 */
[----:B---3--:R-:W-:-:S02]  /*1bb10*/  @!P0 IMAD.MOV.U32 R46, RZ, RZ, R82 ;  /* 0x000000ffff2e8224 */ /* 0x008fc400078e0052 */
[----:B------:R-:W3:Y:S01]  /*1bb20*/  LDL R82, [R1+0x1b8] ;  /* 0x0001b80001527983 */ /* 0x000ee20000100800 */
[----:B------:R-:W-:-:S03]  /*1bb30*/  @!P0 IMAD.MOV.U32 R47, RZ, RZ, R83 ;  /* 0x000000ffff2f8224 */ /* 0x000fc600078e0053 */
[----:B------:R-:W3:Y:S04]  /*1bb40*/  LDL R83, [R1+0x1b4] ;  /* 0x0001b40001537983 */ /* 0x000ee80000100800 */
[----:B------:R4:W3:Y:S02]  /*1bb50*/  @!P0 LDG.E.U16 R56, desc[UR24][R46.64] ;  /* 0x000000182e388981 */ /* 0x0008e4000c1e1500 */
[----:B----4-:R-:W-:Y:S02]  /*1bb60*/  @!P0 IMAD.MOV.U32 R46, RZ, RZ, R78 ;  /* 0x000000ffff2e8224 */ /* 0x010fe400078e004e */
[----:B------:R-:W4:Y:S01]  /*1bb70*/  LDL R78, [R1+0x1f8] ;  /* 0x0001f800014e7983 */ /* 0x000f220000100800 */
[----:B--2---:R-:W-:-:S03]  /*1bb80*/  @!P0 IMAD.MOV.U32 R47, RZ, RZ, R79 ;  /* 0x000000ffff2f8224 */ /* 0x004fc600078e004f */
[----:B------:R-:W2:Y:S04]  /*1bb90*/  LDL R79, [R1+0x1f4] ;  /* 0x0001f400014f7983 */ /* 0x000ea80000100800 */
[----:B------:R0:W-:Y:S04]  /*1bba0*/  STS.U16 [R77+UR8+0xa500], R63 ;  /* 0x00a5003f4d007988 */ /* 0x0001e80008000408 */
[----:B------:R1:W-:Y:S01]  /*1bbb0*/  STS.U16 [R77+UR8+0xa900], R62 ;  /* 0x00a9003e4d007988 */ /* 0x0003e20008000408 */
[----:B0-----:R-:W-:Y:S02]  /*1bbc0*/  PRMT R63, RZ, 0x7610, R63 ;  /* 0x00007610ff3f7816 */ /* 0x001fe4000000003f */
[----:B-1----:R-:W-:-:S04]  /*1bbd0*/  PRMT R62, RZ, 0x7610, R62 ;  /* 0x00007610ff3e7816 */ /* 0x002fc8000000003e */
[----:B------:R0:W2:Y:S04]  /*1bbe0*/  @!P0 LDG.E.U16 R63, desc[UR24][R46.64] ;  /* 0x000000182e3f8981 */ /* 0x0000a8000c1e1500 */
[----:B------:R1:W-:Y:S01]  /*1bbf0*/  STS.U16 [R77+UR8+0xad00], R61 ;  /* 0x00ad003d4d007988 */ /* 0x0003e20008000408 */
[----:B0-----:R-:W-:Y:S02]  /*1bc00*/  @!P0 IMAD.MOV.U32 R46, RZ, RZ, R80 ;  /* 0x000000ffff2e8224 */ /* 0x001fe400078e0050 */
[----:B------:R-:W-:Y:S01]  /*1bc10*/  @!P0 IMAD.MOV.U32 R47, RZ, RZ, R81 ;  /* 0x000000ffff2f8224 */ /* 0x000fe200078e0051 */
[----:B------:R-:W2:Y:S01]  /*1bc20*/  LDL R80, [R1+0x238] ;  /* 0x0002380001507983 */ /* 0x000ea20000100800 */
[----:B-1----:R-:W-:-:S03]  /*1bc30*/  PRMT R61, RZ, 0x7610, R61 ;  /* 0x00007610ff3d7816 */ /* 0x002fc6000000003d */
[----:B------:R0:W2:Y:S04]  /*1bc40*/  @!P0 LDG.E.U16 R62, desc[UR24][R46.64] ;  /* 0x000000182e3e8981 */ /* 0x0000a8000c1e1500 */
[----:B------:R-:W2:Y:S01]  /*1bc50*/  LDL R81, [R1+0x234] ;  /* 0x0002340001517983 */ /* 0x000ea20000100800 */
[----:B0-----:R-:W-:Y:S02]  /*1bc60*/  @!P0 IMAD.MOV.U32 R46, RZ, RZ, R84 ;  /* 0x000000ffff2e8224 */ /* 0x001fe400078e0054 */
[----:B------:R-:W-:Y:S01]  /*1bc70*/  @!P0 IMAD.MOV.U32 R47, RZ, RZ, R85 ;  /* 0x000000ffff2f8224 */ /* 0x000fe200078e0055 */
[----:B------:R0:W-:Y:S04]  /*1bc80*/  STS.U16 [R77+UR8+0xb100], R60 ;  /* 0x00b1003c4d007988 */ /* 0x0001e80008000408 */
[----:B------:R3:W2:Y:S04]  /*1bc90*/  @!P0 LDG.E.U16 R61, desc[UR24][R46.64] ;  /* 0x000000182e3d8981 */ /* 0x0006a8000c1e1500 */
[----:B------:R-:W2:Y:S01]  /*1bca0*/  LDL R85, [R1+0x274] ;  /* 0x0002740001557983 */ /* 0x000ea20000100800 */
[----:B0-----:R-:W-:-:S03]  /*1bcb0*/  PRMT R60, RZ, 0x7610, R60 ;  /* 0x00007610ff3c7816 */ /* 0x001fc6000000003c */
[----:B------:R-:W2:Y:S01]  /*1bcc0*/  LDL R84, [R1+0x278] ;  /* 0x0002780001547983 */ /* 0x000ea20000100800 */
[----:B---3--:R-:W-:-:S03]  /*1bcd0*/  @!P0 IMAD.MOV.U32 R46, RZ, RZ, R82 ;  /* 0x000000ffff2e8224 */ /* 0x008fc600078e0052 */
[----:B------:R0:W-:Y:S01]  /*1bce0*/  STS.U16 [R77+UR8+0xb500], R59 ;  /* 0x00b5003b4d007988 */ /* 0x0001e20008000408 */
[----:B------:R-:W-:-:S03]  /*1bcf0*/  @!P0 IMAD.MOV.U32 R47, RZ, RZ, R83 ;  /* 0x000000ffff2f8224 */ /* 0x000fc600078e0053 */
[----:B------:R-:W3:Y:S04]  /*1bd00*/  LDL R82, [R1+0x2f8] ;  /* 0x0002f80001527983 */ /* 0x000ee80000100800 */
[----:B------:R4:W3:Y:S01]  /*1bd10*/  @!P0 LDG.E.U16 R60, desc[UR24][R46.64] ;  /* 0x000000182e3c8981 */ /* 0x0008e2000c1e1500 */
[----:B0-----:R-:W-:-:S03]  /*1bd20*/  PRMT R59, RZ, 0x7610, R59 ;  /* 0x00007610ff3b7816 */ /* 0x001fc6000000003b */
[----:B------:R0:W-:Y:S04]  /*1bd30*/  STS.U16 [R77+UR8+0xb900], R58 ;  /* 0x00b9003a4d007988 */ /* 0x0001e80008000408 */
[----:B------:R-:W3:Y:S01]  /*1bd40*/  LDL R83, [R1+0x2f4] ;  /* 0x0002f40001537983 */ /* 0x000ee20000100800 */
[----:B----4-:R-:W-:-:S03]  /*1bd50*/  @!P0 IMAD.MOV.U32 R46, RZ, RZ, R78 ;  /* 0x000000ffff2e8224 */ /* 0x010fc600078e004e */
[----:B------:R-:W4:Y:S01]  /*1bd60*/  LDL R78, [R1+0x2b8] ;  /* 0x0002b800014e7983 */ /* 0x000f220000100800 */
[----:B--2---:R-:W-:-:S03]  /*1bd70*/  @!P0 IMAD.MOV.U32 R47, RZ, RZ, R79 ;  /* 0x000000ffff2f8224 */ /* 0x004fc600078e004f */
[----:B------:R-:W2:Y:S01]  /*1bd80*/  LDL R79, [R1+0x2b4] ;  /* 0x0002b400014f7983 */ /* 0x000ea20000100800 */
[----:B0-----:R-:W-:-:S03]  /*1bd90*/  PRMT R58, RZ, 0x7610, R58 ;  /* 0x00007610ff3a7816 */ /* 0x001fc6000000003a */
[----:B------:R0:W3:Y:S04]  /*1bda0*/  @!P0 LDG.E.U16 R59, desc[UR24][R46.64] ;  /* 0x000000182e3b8981 */ /* 0x0000e8000c1e1500 */
[----:B------:R1:W-:Y:S02]  /*1bdb0*/  STS.U16 [R77+UR8+0xbd00], R57 ;  /* 0x00bd00394d007988 */ /* 0x0003e40008000408 */
[----:B-1----:R-:W-:Y:S01]  /*1bdc0*/  PRMT R57, RZ, 0x7610, R57 ;  /* 0x00007610ff397816 */ /* 0x002fe20000000039 */
[----:B0-----:R-:W-:Y:S02]  /*1bdd0*/  @!P0 IMAD.MOV.U32 R46, RZ, RZ, R80 ;  /* 0x000000ffff2e8224 */ /* 0x001fe400078e0050 */
[----:B------:R-:W3:Y:S01]  /*1bde0*/  LDL R80, [R1+0x338] ;  /* 0x0003380001507983 */ /* 0x000ee20000100800 */
[----:B------:R-:W-:-:S03]  /*1bdf0*/  @!P0 IMAD.MOV.U32 R47, RZ, RZ, R81 ;  /* 0x000000ffff2f8224 */ /* 0x000fc600078e0051 */
[----:B------:R-:W3:Y:S04]  /*1be00*/  LDL R81, [R1+0x334] ;  /* 0x0003340001517983 */ /* 0x000ee80000100800 */
[----:B------:R0:W3:Y:S02]  /*1be10*/  @!P0 LDG.E.U16 R58, desc[UR24][R46.64] ;  /* 0x000000182e3a8981 */ /* 0x0000e4000c1e1500 */
[----:B0-----:R-:W-:Y:S01]  /*1be20*/  @!P0 IMAD.MOV.U32 R47, RZ, RZ, R85 ;  /* 0x000000ffff2f8224 */ /* 0x001fe200078e0055 */
[----:B------:R-:W-:Y:S01]  /*1be30*/  LOP3.LUT R77, R3, 0x30, RZ, 0x3c, !PT ;  /* 0x00000030034d7812 */ /* 0x000fe200078e3cff */
[----:B------:R-:W3:Y:S01]  /*1be40*/  LDL R85, [R1+0x3d0] ;  /* 0x0003d00001557983 */ /* 0x000ee20000100800 */
[----:B------:R-:W-:Y:S01]  /*1be50*/  @!P0 IMAD.MOV.U32 R46, RZ, RZ, R84 ;  /* 0x000000ffff2e8224 */ /* 0x000fe200078e0054 */
[----:B------:R-:W-:-:S02]  /*1be60*/  PRMT R76, RZ, 0x7610, R76 ;  /* 0x00007610ff4c7816 */ /* 0x000fc4000000004c */
[----:B------:R-:W3:Y:S04]  /*1be70*/  LDL R84, [R1+0x3d4] ;  /* 0x0003d40001547983 */ /* 0x000ee80000100800 */
[----:B------:R4:W3:Y:S02]  /*1be80*/  @!P0 LDG.E.U16 R57, desc[UR24][R46.64] ;  /* 0x000000182e398981 */ /* 0x0008e4000c1e1500 */
[----:B----4-:R-:W-:Y:S02]  /*1be90*/  @!P0 IMAD.MOV.U32 R46, RZ, RZ, R78 ;  /* 0x000000ffff2e8224 */ /* 0x010fe400078e004e */
[----:B------:R-:W4:Y:S01]  /*1bea0*/  LDL R78, [R1+0x374] ;  /* 0x00037400014e7983 */ /* 0x000f220000100800 */
[----:B--2---:R-:W-:-:S03]  /*1beb0*/  @!P0 IMAD.MOV.U32 R47, RZ, RZ, R79 ;  /* 0x000000ffff2f8224 */ /* 0x004fc600078e004f */
[----:B------:R-:W2:Y:S04]  /*1bec0*/  LDL R79, [R1+0x370] ;  /* 0x00037000014f7983 */ /* 0x000ea80000100800 */
[----:B------:R-:W-:Y:S04]  /*1bed0*/  STS.U16 [R77+UR8+0x8180], R92 ;  /* 0x0081805c4d007988 */ /* 0x000fe80008000408 */
[----:B------:R0:W-:Y:S04]  /*1bee0*/  STS.U16 [R77+UR8+0x8580], R55 ;  /* 0x008580374d007988 */ /* 0x0001e80008000408 */
[----:B------:R3:W2:Y:S01]  /*1bef0*/  @!P0 LDG.E.U16 R76, desc[UR24][R46.64] ;  /* 0x000000182e4c8981 */ /* 0x0006a2000c1e1500 */
[----:B0-----:R-:W-:Y:S01]  /*1bf00*/  PRMT R55, RZ, 0x7610, R55 ;  /* 0x00007610ff377816 */ /* 0x001fe20000000037 */
[----:B---3--:R-:W-:-:S02]  /*1bf10*/  @!P0 IMAD.MOV.U32 R46, RZ, RZ, R82 ;  /* 0x000000ffff2e8224 */ /* 0x008fc400078e0052 */
[----:B------:R-:W-:Y:S01]  /*1bf20*/  @!P0 IMAD.MOV.U32 R47, RZ, RZ, R83 ;  /* 0x000000ffff2f8224 */ /* 0x000fe200078e0053 */
[----:B------:R-:W3:Y:S04]  /*1bf30*/  LDL R82, [R1+0x404] ;  /* 0x0004040001527983 */ /* 0x000ee80000100800 */
[----:B------:R-:W3:Y:S04]  /*1bf40*/  LDL R83, [R1+0x400] ;  /* 0x0004000001537983 */ /* 0x000ee80000100800 */
[----:B------:R0:W-:Y:S04]  /*1bf50*/  STS.U16 [R77+UR8+0x8980], R54 ;  /* 0x008980364d007988 */ /* 0x0001e80008000408 */
[----:B------:R1:W3:Y:S01]  /*1bf60*/  @!P0 LDG.E.U16 R55, desc[UR24][R46.64] ;  /* 0x000000182e378981 */ /* 0x0002e2000c1e1500 */
[----:B0-----:R-:W-:Y:S01]  /*1bf70*/  PRMT R54, RZ, 0x7610, R54 ;  /* 0x00007610ff367816 */ /* 0x001fe20000000036 */
[----:B-1----:R-:W-:-:S02]  /*1bf80*/  @!P0 IMAD.MOV.U32 R46, RZ, RZ, R80 ;  /* 0x000000ffff2e8224 */ /* 0x002fc400078e0050 */
[----:B------:R-:W-:Y:S01]  /*1bf90*/  @!P0 IMAD.MOV.U32 R47, RZ, RZ, R81 ;  /* 0x000000ffff2f8224 */ /* 0x000fe200078e0051 */
[----:B------:R-:W3:Y:S04]  /*1bfa0*/  LDL R80, [R1+0x178] ;  /* 0x0001780001507983 */ /* 0x000ee80000100800 */
[----:B------:R-:W3:Y:S04]  /*1bfb0*/  LDL R81, [R1+0x174] ;  /* 0x0001740001517983 */ /* 0x000ee80000100800 */
[----:B------:R4:W3:Y:S02]  /*1bfc0*/  @!P0 LDG.E.U16 R54, desc[UR24][R46.64] ;  /* 0x000000182e368981 */ /* 0x0008e4000c1e1500 */
[----:B----4-:R-:W-:-:S02]  /*1bfd0*/  @!P0 IMAD.MOV.U32 R46, RZ, RZ, R78 ;  /* 0x000000ffff2e8224 */ /* 0x010fc400078e004e */
        /* <DEDUP_REMOVED lines=19> */
[----:B---3--:R-:W-:Y:S02]  /*1c110*/  @!P0 IMAD.MOV.U32 R46, RZ, RZ, R82 ;  /* 0x000000ffff2e8224 */ /* 0x008fe400078e0052 */
[----:B------:R-:W-:Y:S01]  /*1c120*/  @!P0 IMAD.MOV.U32 R47, RZ, RZ, R83 ;  /* 0x000000ffff2f8224 */ /* 0x000fe200078e0053 */
[----:B0-----:R-:W-:-:S04]  /*1c130*/  PRMT R49, RZ, 0x7610, R49 ;  /* 0x00007610ff317816 */ /* 0x001fc80000000031 */
[----:B------:R0:W3:Y:S04]  /*1c140*/  @!P0 LDG.E.U16 R50, desc[UR24][R46.64] ;  /* 0x000000182e328981 */ /* 0x0000e8000c1e1500 */
[----:B------:R1:W-:Y:S01]  /*1c150*/  STS.U16 [R77+UR8+0xa180], R74 ;  /* 0x00a1804a4d007988 */ /* 0x0003e20008000408 */
[----:B0-----:R-:W-:Y:S02]  /*1c160*/  @!P0 IMAD.MOV.U32 R46, RZ, RZ, R80 ;  /* 0x000000ffff2e8224 */ /* 0x001fe400078e0050 */
[----:B------:R-:W-:Y:S01]  /*1c170*/  @!P0 IMAD.MOV.U32 R47, RZ, RZ, R81 ;  /* 0x000000ffff2f8224 */ /* 0x000fe200078e0051 */
[----:B-1----:R-:W-:-:S04]  /*1c180*/  PRMT R74, RZ, 0x7610, R74 ;  /* 0x00007610ff4a7816 */ /* 0x002fc8000000004a */
[----:B------:R4:W3:Y:S02]  /*1c190*/  @!P0 LDG.E.U16 R49, desc[UR24][R46.64] ;  /* 0x000000182e318981 */ /* 0x0008e4000c1e1500 */
[----:B----4-:R-:W-:Y:S02]  /*1c1a0*/  @!P0 IMAD.MOV.U32 R46, RZ, RZ, R78 ;  /* 0x000000ffff2e8224 */ /* 0x010fe400078e004e */
[----:B--2---:R-:W-:-:S05]  /*1c1b0*/  @!P0 IMAD.MOV.U32 R47, RZ, RZ, R79 ;  /* 0x000000ffff2f8224 */ /* 0x004fca00078e004f */
[----:B------:R0:W2:Y:S01]  /*1c1c0*/  @!P0 LDG.E.U16 R74, desc[UR24][R46.64] ;  /* 0x000000182e4a8981 */ /* 0x0000a2000c1e1500 */
[----:B------:R-:W-:-:S03]  /*1c1d0*/  LOP3.LUT R78, R3, 0x40, RZ, 0x3c, !PT ;  /* 0x00000040034e7812 */ /* 0x000fc600078e3cff */
[----:B------:R-:W-:Y:S04]  /*1c1e0*/  STS.U16 [R77+UR8+0xa580], R75 ;  /* 0x00a5804b4d007988 */ /* 0x000fe80008000408 */
[----:B------:R-:W-:Y:S04]  /*1c1f0*/  STS.U16 [R77+UR8+0xa980], R73 ;  /* 0x00a980494d007988 */ /* 0x000fe80008000408 */
[----:B------:R-:W-:Y:S04]  /*1c200*/  STS.U16 [R77+UR8+0xad80], R68 ;  /* 0x00ad80444d007988 */ /* 0x000fe80008000408 */
[----:B------:R-:W-:Y:S04]  /*1c210*/  STS.U16 [R77+UR8+0xb180], R67 ;  /* 0x00b180434d007988 */ /* 0x000fe80008000408 */
[----:B------:R-:W-:Y:S04]  /*1c220*/  STS.U16 [R77+UR8+0xb580], R66 ;  /* 0x00b580424d007988 */ /* 0x000fe80008000408 */
[----:B------:R-:W-:Y:S04]  /*1c230*/  STS.U16 [R77+UR8+0xb980], R4 ;  /* 0x00b980044d007988 */ /* 0x000fe80008000408 */
[----:B------:R1:W-:Y:S04]  /*1c240*/  STS.U16 [R77+UR8+0xbd80], R5 ;  /* 0x00bd80054d007988 */ /* 0x0003e80008000408 */
[----:B------:R4:W-:Y:S04]  /*1c250*/  STS.U16 [R78+UR8+0x8200], R72 ;  /* 0x008200484e007988 */ /* 0x0009e80008000408 */
[----:B------:R4:W-:Y:S04]  /*1c260*/  STS.U16 [R78+UR8+0x8600], R71 ;  /* 0x008600474e007988 */ /* 0x0009e80008000408 */
[----:B------:R4:W-:Y:S04]  /*1c270*/  STS.U16 [R78+UR8+0x8a00], R70 ;  /* 0x008a00464e007988 */ /* 0x0009e80008000408 */
[----:B------:R4:W-:Y:S04]  /*1c280*/  STS.U16 [R78+UR8+0x8e00], R69 ;  /* 0x008e00454e007988 */ /* 0x0009e80008000408 */
[----:B------:R4:W-:Y:S04]  /*1c290*/  STS.U16 [R78+UR8+0x9200], R6 ;  /* 0x009200064e007988 */ /* 0x0009e80008000408 */
[----:B------:R4:W-:Y:S04]  /*1c2a0*/  STS.U16 [R78+UR8+0x9600], R7 ;  /* 0x009600074e007988 */ /* 0x0009e80008000408 */
[----:B------:R4:W-:Y:S04]  /*1c2b0*/  STS.U16 [R78+UR8+0x9a00], R8 ;  /* 0x009a00084e007988 */ /* 0x0009e80008000408 */
[----:B------:R4:W-:Y:S01]  /*1c2c0*/  STS.U16 [R78+UR8+0x9e00], R9 ;  /* 0x009e00094e007988 */ /* 0x0009e20008000408 */
[----:B-1----:R-:W-:-:S03]  /*1c2d0*/  LOP3.LUT R77, R3, 0x50, RZ, 0x3c, !PT ;  /* 0x00000050034d7812 */ /* 0x002fc600078e3cff */
        /* <DEDUP_REMOVED lines=16> */
[----:B0-----:R-:W-:-:S03]  /*1c3e0*/  LOP3.LUT R46, R3, 0x60, RZ, 0x3c, !PT ;  /* 0x00000060032e7812 */ /* 0x001fc600078e3cff */
        /* <DEDUP_REMOVED lines=16> */
[----:B------:R-:W-:-:S03]  /*1c4f0*/  LOP3.LUT R4, R3, 0x70, RZ, 0x3c, !PT ;  /* 0x0000007003047812 */ /* 0x000fc600078e3cff */
        /* <DEDUP_REMOVED lines=21> */
[----:B---3--:R4:W-:Y:S04]  /*1c650*/  STS.U16 [R4+UR8+0xb780], R50 ;  /* 0x00b7803204007988 */ /* 0x0089e80008000408 */
[----:B------:R4:W-:Y:S04]  /*1c660*/  STS.U16 [R4+UR8+0xbb80], R49 ;  /* 0x00bb803104007988 */ /* 0x0009e80008000408 */
[----:B--2---:R4:W-:Y:S01]  /*1c670*/  STS.U16 [R4+UR8+0xbf80], R74 ;  /* 0x00bf804a04007988 */ /* 0x0049e20008000408 */
[----:B------:R0:W-:Y:S06]  /*1c680*/  MEMBAR.ALL.CTA ;  /* 0x0000000000007992 */ /* 0x0001ec0000008000 */
[----:B0-----:R-:W0:Y:S01]  /*1c690*/  FENCE.VIEW.ASYNC.S ;  /* 0x00000000000073c6 */ /* 0x001e220000000000 */
[----:B------:R-:W-:-:S04]  /*1c6a0*/  ULEA UR11, UR67, UR8, 0x3 ;  /* 0x00000008430b7291 */ /* 0x000fc8000f8e18ff */
[----:B------:R-:W-:Y:S01]  /*1c6b0*/  UIADD3 UR11, UPT, UPT, UR11, 0x18000, URZ ;  /* 0x000180000b0b7890 */ /* 0x000fe2000fffe0ff */
[----:B0-----:R-:W-:Y:S06]  /*1c6c0*/  BAR.SYNC.DEFER_BLOCKING 0x0 ;  /* 0x0000000000007b1d */ /* 0x001fec0000010000 */
[----:B----4-:R-:W-:Y:S05]  /*1c6d0*/  BRA.U UP1, `(.L_x_9) ;  /* 0x0000000101807547 */ /* 0x010fea000b800000 */
[----:B------:R-:W-:Y:S01]  /*1c6e0*/  UMOV UR20, UR12 ;  /* 0x0000000c00147c82 */ /* 0x000fe20008000000 */
[----:B------:R-:W-:Y:S01]  /*1c6f0*/  UMOV UR21, 0x40004040 ;  /* 0x4000404000157882 */ /* 0x000fe20000000000 */
[----:B------:R-:W-:Y:S01]  /*1c700*/  UMOV UR15, 0x40004040 ;  /* 0x40004040000f7882 */ /* 0x000fe20000000000 */
[----:B------:R-:W-:Y:S01]  /*1c710*/  UMOV UR22, 0x0 ;  /* 0x0000000000167882 */ /* 0x000fe20000000000 */
[----:B------:R-:W-:Y:S01]  /*1c720*/  UMOV UR23, 0x4208010 ;  /* 0x0420801000177882 */ /* 0x000fe20000000000 */
[----:B------:R-:W-:Y:S01]  /*1c730*/  UMOV UR52, 0x0 ;  /* 0x0000000000347882 */ /* 0x000fe20000000000 */
[----:B------:R-:W-:Y:S01]  /*1c740*/  UMOV UR53, 0x4208010 ;  /* 0x0420801000357882 */ /* 0x000fe20000000000 */
        /* <DEDUP_REMOVED lines=14> */
[----:B------:R-:W-:Y:S01]  /*1c830*/  UMOV UR4, UR11 ;  /* 0x0000000b00047c82 */ /* 0x000fe20008000000 */
[----:B------:R-:W-:Y:S01]  /*1c840*/  UMOV UR5, URZ ;  /* 0x000000ff00057c82 */ /* 0x000fe20008000000 */
[----:B------:R0:W-:Y:S01]  /*1c850*/  UTCHMMA gdesc[UR36], gdesc[UR38], tmem[UR9], tmem[UR58], idesc[UR59], UPT ;  /* 0x00ff3a26240075ea */ /* 0x0001e2000b800009 */
[----:B------:R-:W-:Y:S01]  /*1c860*/  UMOV UR64, 0x0 ;  /* 0x0000000000407882 */ /* 0x000fe20000000000 */
[----:B------:R-:W-:Y:S01]  /*1c870*/  UMOV UR65, 0x4208010 ;  /* 0x0420801000417882 */ /* 0x000fe20000000000 */
[----:B------:R0:W-:Y:S01]  /*1c880*/  UTCHMMA gdesc[UR40], gdesc[UR42], tmem[UR9], tmem[UR60], idesc[UR61], UPT ;  /* 0x00ff3c2a280075ea */ /* 0x0001e2000b800009 */
[----:B------:R-:W-:Y:S01]  /*1c890*/  UMOV UR4, UR4 ;  /* 0x0000000400047c82 */ /* 0x000fe20008000000 */
[----:B------:R0:W-:Y:S01]  /*1c8a0*/  UTCHMMA gdesc[UR44], gdesc[UR46], tmem[UR9], tmem[UR62], idesc[UR63], UPT ;  /* 0x00ff3e2e2c0075ea */ /* 0x0001e2000b800009 */
[----:B------:R0:W-:Y:S01]  /*1c8b0*/  UTCHMMA gdesc[UR48], gdesc[UR50], tmem[UR9], tmem[UR64], idesc[UR65], UPT ;  /* 0x00ff4032300075ea */ /* 0x0001e2000b800009 */
[----:B------:R0:W-:Y:S01]  /*1c8c0*/  UTCBAR [UR4], URZ ;  /* 0x000000ff040073e9 */ /* 0x0001e200080000ff */
[----:B------:R-:W-:Y:S01]  /*1c8d0*/  NOP ;  /* 0x0000000000007918 */ /* 0x000fe20000000000 */
.L_x_9:
[----:B------:R-:W-:-:S04]  /*1c8e0*/  UIADD3 UR67, UPT, UPT, UR67, 0x1, URZ ;  /* 0x0000000143437890 */ /* 0x000fc8000fffe0ff */
[----:B------:R-:W-:-:S04]  /*1c8f0*/  UISETP.GT.AND UP2, UPT, UR67, 0x1, UPT ;  /* 0x000000014300788c */ /* 0x000fc8000bf44270 */
[----:B0-----:R-:W-:Y:S02]  /*1c900*/  USEL UR4, URZ, 0x1, !UP2 ;  /* 0x00000001ff047887 */ /* 0x001fe4000d000000 */
[----:B------:R-:W-:Y:S02]  /*1c910*/  USEL UR67, UR67, URZ, !UP2 ;  /* 0x000000ff43437287 */ /* 0x000fe4000d000000 */
[----:B------:R-:W-:Y:S02]  /*1c920*/  UISETP.NE.U32.AND UP2, UPT, UR6, UR13, UPT ;  /* 0x0000000d0600728c */ /* 0x000fe4000bf45070 */
[----:B------:R-:W-:-:S03]  /*1c930*/  ULOP3.LUT UR5, UR7, UR4, URZ, 0x3c, !UPT ;  /* 0x0000000407057292 */ /* 0x000fc6000f8e3cff */
[----:B------:R-:W-:-:S04]  /*1c940*/  UMOV UR4, UR7 ;  /* 0x0000000700047c82 */ /* 0x000fc80008000000 */
[----:B------:R-:W-:Y:S01]  /*1c950*/  UMOV UR7, UR5 ;  /* 0x0000000500077c82 */ /* 0x000fe20008000000 */
[----:B------:R-:W-:Y:S05]  /*1c960*/  BRA.U UP2, `(.L_x_10) ;  /* 0xffffff4d02187547 */ /* 0x000fea000b83ffff */
.L_x_7:
[----:B------:R-:W-:-:S09]  /*1c970*/  UISETP.GE.AND UP1, UPT, UR26, 0x80, UPT ;  /* 0x000000801a00788c */ /* 0x000fd2000bf26270 */
[----:B------:R-:W-:Y:S05]  /*1c980*/  BRA.U !UP1, `(.L_x_11) ;  /* 0x0000000109107547 */ /* 0x000fea000b800000 */
[----:B------:R-:W-:-:S06]  /*1c990*/  USHF.L.U32 UR4, UR4, 0x1f, URZ ;  /* 0x0000001f04047899 */ /* 0x000fcc00080006ff */
[----:B------:R-:W-:-:S04]  /*1c9a0*/  IMAD.U32 R2, RZ, RZ, UR4 ;  /* 0x00000004ff027e24 */ /* 0x000fc8000f8e00ff */
[----:B------:R-:W1:Y:S02]  /*1c9b0*/  SYNCS.PHASECHK.TRANS64.TRYWAIT P0, [UR11], R2 ;  /* 0x00000002ff0075a7 */ /* 0x000e64000800110b */
[----:B-1----:R-:W-:Y:S05]  /*1c9c0*/  @!P0 BRA `(.L_x_12) ;  /* 0x00000020008c8947 */ /* 0x002fea0003800000 */
.L_x_11:
[----:B------:R-:W2:Y:S01]  /*1c9d0*/  LDL.LU R76, [R1+0x748] ;  /* 0x00074800014c7983 */ /* 0x000ea20000300800 */
[----:B------:R-:W2:Y:S01]  /*1c9e0*/  LDCU UR4, c[0x0][0x3b4] ;  /* 0x00007680ff0477ac */ /* 0x000ea20008000800 */
[----:B------:R-:W-:Y:S06]  /*1c9f0*/  BAR.SYNC.DEFER_BLOCKING 0x0 ;  /* 0x0000000000007b1d */ /* 0x000fec0000010000 */
[----:B------:R-:W1:Y:S01]  /*1ca00*/  LDCU UR5, c[0x0][0x3b8] ;  /* 0x00007700ff0577ac */ /* 0x000e620008000800 */
[----:B------:R-:W3:Y:S01]  /*1ca10*/  S2R R77, SR_TID.X ;  /* 0x00000000004d7919 */ /* 0x000ee20000002100 */
[----:B------:R-:W4:Y:S01]  /*1ca20*/  LDCU.128 UR12, c[0x0][0x390] ;  /* 0x00007200ff0c77ac */ /* 0x000f220008000c00 */
[----:B------:R-:W0:Y:S01]  /*1ca30*/  S2R R78, SR_TID.X ;  /* 0x00000000004e7919 */ /* 0x000e220000002100 */
[----:B------:R-:W1:Y:S02]  /*1ca40*/  @!P2 SYNCS.CCTL.IV [UR8+0x18000] ;  /* 0x01800000ff00a9b1 */ /* 0x000e640008000008 */
[----:B-1----:R-:W-:Y:S06]  /*1ca50*/  BAR.SYNC.DEFER_BLOCKING 0x0 ;  /* 0x0000000000007b1d */ /* 0x002fec0000010000 */
[----:B0-----:R-:W-:Y:S01]  /*1ca60*/  LDTM.16dp32bit_t0_t15.x64 R4, tmem[UR10] ;  /* 0x0000000a000479ee */ /* 0x001fe20008b00000 */
[----:B------:R-:W0:Y:S01]  /*1ca70*/  LDTM.16dp32bit_t16_t31.x64 R4, tmem[UR10+0x40] ;  /* 0x0000400a000479ee */ /* 0x000e220008b20000 */
[----:B---3--:R-:W-:-:S02]  /*1ca80*/  IMAD.SHL.U32 R2, R77, 0x10, RZ ;  /* 0x000000104d027824 */ /* 0x008fc400078e00ff */
[C---:B------:R-:W-:Y:S02]  /*1ca90*/  IMAD.SHL.U32 R68, R77.reuse, 0x80, RZ ;  /* 0x000000804d447824 */ /* 0x040fe400078e00ff */
[----:B------:R-:W-:Y:S01]  /*1caa0*/  IMAD.SHL.U32 R3, R77, 0x8, RZ ;  /* 0x000000084d037824 */ /* 0x000fe200078e00ff */
[----:B------:R-:W-:Y:S02]  /*1cab0*/  LOP3.LUT R2, R2, 0xf0, RZ, 0xc0, !PT ;  /* 0x000000f002027812 */ /* 0x000fe400078ec0ff */
[----:B------:R-:W-:Y:S02]  /*1cac0*/  LOP3.LUT R69, R68, 0x800, RZ, 0xc0, !PT ;  /* 0x0000080044457812 */ /* 0x000fe400078ec0ff */
[----:B------:R-:W-:Y:S01]  /*1cad0*/  LOP3.LUT R3, R3, 0x300, RZ, 0xc0, !PT ;  /* 0x0000030003037812 */ /* 0x000fe200078ec0ff */
[----:B------:R-:W1:Y:S01]  /*1cae0*/  @!P2 SYNCS.CCTL.IV [UR8+0x18008] ;  /* 0x01800800ff00a9b1 */ /* 0x000e620008000008 */
[----:B------:R-:W-:Y:S01]  /*1caf0*/  IADD3 R2, PT, PT, R2, UR8, R69 ;  /* 0x0000000802027c10 */ /* 0x000fe2000fffe045 */
[----:B------:R-:W-:Y:S01]  /*1cb00*/  NOP ;  /* 0x0000000000007918 */ /* 0x000fe20000000000 */
[----:B------:R-:W-:-:S03]  /*1cb10*/  LOP3.LUT R78, R78, 0x7f, RZ, 0xc0, !PT ;  /* 0x0000007f4e4e7812 */ /* 0x000fc600078ec0ff */
[----:B------:R-:W-:Y:S01]  /*1cb20*/  IMAD.IADD R2, R3, 0x1, R2 ;  /* 0x0000000103027824 */ /* 0x000fe200078e0202 */
[----:B0-----:R-:W-:Y:S02]  /*1cb30*/  F2FP.F16.F32.PACK_AB R72, R6, R4 ;  /* 0x000000040648723e */ /* 0x001fe400000000ff */
[----:B------:R-:W-:Y:S02]  /*1cb40*/  F2FP.F16.F32.PACK_AB R68, R7, R5 ;  /* 0x000000050744723e */ /* 0x000fe400000000ff */
[----:B------:R-:W-:Y:S02]  /*1cb50*/  F2FP.F16.F32.PACK_AB R73, R10, R8 ;  /* 0x000000080a49723e */ /* 0x000fe400000000ff */
[----:B------:R-:W-:Y:S02]  /*1cb60*/  F2FP.F16.F32.PACK_AB R69, R11, R9 ;  /* 0x000000090b45723e */ /* 0x000fe400000000ff */
[----:B------:R-:W-:Y:S02]  /*1cb70*/  F2FP.F16.F32.PACK_AB R74, R14, R12 ;  /* 0x0000000c0e4a723e */ /* 0x000fe400000000ff */
[----:B------:R-:W-:-:S02]  /*1cb80*/  F2FP.F16.F32.PACK_AB R75, R18, R16 ;  /* 0x00000010124b723e */ /* 0x000fc400000000ff */
[----:B------:R-:W-:Y:S02]  /*1cb90*/  F2FP.F16.F32.PACK_AB R70, R15, R13 ;  /* 0x0000000d0f46723e */ /* 0x000fe400000000ff */
[----:B------:R-:W-:Y:S01]  /*1cba0*/  F2FP.F16.F32.PACK_AB R71, R19, R17 ;  /* 0x000000111347723e */ /* 0x000fe200000000ff */
[----:B-1----:R-:W-:Y:S01]  /*1cbb0*/  STS.128 [R2], R72 ;  /* 0x0000004802007388 */ /* 0x002fe20000000c00 */
[----:B------:R-:W-:Y:S02]  /*1cbc0*/  LEA R3, R78, UR8, 0x4 ;  /* 0x000000084e037c11 */ /* 0x000fe4000f8e20ff */
[----:B------:R-:W-:Y:S01]  /*1cbd0*/  F2FP.F16.F32.PACK_AB R4, R23, R21 ;  /* 0x000000151704723e */ /* 0x000fe200000000ff */
[----:B------:R-:W-:Y:S01]  /*1cbe0*/  STS.128 [R2+0x400], R68 ;  /* 0x0004004402007388 */ /* 0x000fe20000000c00 */
[----:B------:R-:W-:Y:S02]  /*1cbf0*/  F2FP.F16.F32.PACK_AB R21, R26, R24 ;  /* 0x000000181a15723e */ /* 0x000fe400000000ff */
[----:B------:R-:W-:Y:S01]  /*1cc00*/  F2FP.F16.F32.PACK_AB R5, R27, R25 ;  /* 0x000000191b05723e */ /* 0x000fe200000000ff */
[----:B------:R-:W-:Y:S01]  /*1cc10*/  BAR.SYNC.DEFER_BLOCKING 0x0 ;  /* 0x0000000000007b1d */ /* 0x000fe20000010000 */
[----:B------:R-:W-:-:S02]  /*1cc20*/  F2FP.F16.F32.PACK_AB R20, R22, R20 ;  /* 0x000000141614723e */ /* 0x000fc400000000ff */
[----:B------:R-:W-:Y:S02]  /*1cc30*/  F2FP.F16.F32.PACK_AB R22, R30, R28 ;  /* 0x0000001c1e16723e */ /* 0x000fe400000000ff */
[----:B------:R-:W-:Y:S02]  /*1cc40*/  F2FP.F16.F32.PACK_AB R6, R31, R29 ;  /* 0x0000001d1f06723e */ /* 0x000fe400000000ff */
[----:B------:R-:W-:Y:S02]  /*1cc50*/  F2FP.F16.F32.PACK_AB R23, R34, R32 ;  /* 0x000000202217723e */ /* 0x000fe400000000ff */
[----:B------:R-:W-:Y:S02]  /*1cc60*/  F2FP.F16.F32.PACK_AB R7, R35, R33 ;  /* 0x000000212307723e */ /* 0x000fe400000000ff */
[----:B------:R-:W-:Y:S02]  /*1cc70*/  F2FP.F16.F32.PACK_AB R36, R38, R36 ;  /* 0x000000242624723e */ /* 0x000fe400000000ff */
[----:B------:R-:W-:-:S02]  /*1cc80*/  F2FP.F16.F32.PACK_AB R8, R39, R37 ;  /* 0x000000252708723e */ /* 0x000fc400000000ff */
[----:B------:R-:W-:Y:S02]  /*1cc90*/  F2FP.F16.F32.PACK_AB R37, R42, R40 ;  /* 0x000000282a25723e */ /* 0x000fe400000000ff */
[----:B------:R-:W-:Y:S02]  /*1cca0*/  F2FP.F16.F32.PACK_AB R9, R43, R41 ;  /* 0x000000292b09723e */ /* 0x000fe400000000ff */
[----:B------:R-:W-:Y:S02]  /*1ccb0*/  F2FP.F16.F32.PACK_AB R38, R46, R44 ;  /* 0x0000002c2e26723e */ /* 0x000fe400000000ff */
[----:B------:R-:W-:Y:S02]  /*1ccc0*/  F2FP.F16.F32.PACK_AB R10, R47, R45 ;  /* 0x0000002d2f0a723e */ /* 0x000fe400000000ff */
[----:B------:R-:W-:Y:S01]  /*1ccd0*/  F2FP.F16.F32.PACK_AB R39, R50, R48 ;  /* 0x000000303227723e */ /* 0x000fe200000000ff */
[----:B------:R-:W0:Y:S01]  /*1cce0*/  LDS.128 R16, [R3] ;  /* 0x0000000003107984 */ /* 0x000e220000000c00 */
[----:B------:R-:W-:-:S02]  /*1ccf0*/  F2FP.F16.F32.PACK_AB R11, R51, R49 ;  /* 0x00000031330b723e */ /* 0x000fc400000000ff */
[----:B------:R-:W-:Y:S01]  /*1cd00*/  SHF.R.U32.HI R41, RZ, 0x6, R77 ;  /* 0x00000006ff297819 */ /* 0x000fe2000001164d */
[----:B------:R-:W-:Y:S01]  /*1cd10*/  LDS.128 R24, [R3+0x800] ;  /* 0x0008000003187984 */ /* 0x000fe20000000c00 */
[----:B------:R-:W-:Y:S02]  /*1cd20*/  F2FP.F16.F32.PACK_AB R52, R54, R52 ;  /* 0x000000343634723e */ /* 0x000fe400000000ff */
[----:B------:R-:W-:Y:S01]  /*1cd30*/  SGXT.U32 R41, R41, 0x1 ;  /* 0x000000012929781a */ /* 0x000fe20000000000 */
[----:B------:R-:W-:Y:S01]  /*1cd40*/  BAR.SYNC.DEFER_BLOCKING 0x0 ;  /* 0x0000000000007b1d */ /* 0x000fe20000010000 */
[----:B------:R-:W-:Y:S02]  /*1cd50*/  F2FP.F16.F32.PACK_AB R12, R55, R53 ;  /* 0x00000035370c723e */ /* 0x000fe400000000ff */
[----:B-----5:R-:W-:Y:S02]  /*1cd60*/  LOP3.LUT R43, R0, R41, RZ, 0xfc, !PT ;  /* 0x00000029002b7212 */ /* 0x020fe400078efcff */
[----:B------:R-:W-:-:S02]  /*1cd70*/  F2FP.F16.F32.PACK_AB R53, R58, R56 ;  /* 0x000000383a35723e */ /* 0x000fc400000000ff */
[----:B------:R-:W-:Y:S02]  /*1cd80*/  F2FP.F16.F32.PACK_AB R13, R59, R57 ;  /* 0x000000393b0d723e */ /* 0x000fe400000000ff */
[----:B------:R-:W-:Y:S02]  /*1cd90*/  F2FP.F16.F32.PACK_AB R54, R62, R60 ;  /* 0x0000003c3e36723e */ /* 0x000fe400000000ff */
[----:B------:R-:W-:Y:S02]  /*1cda0*/  F2FP.F16.F32.PACK_AB R14, R63, R61 ;  /* 0x0000003d3f0e723e */ /* 0x000fe400000000ff */
[----:B------:R-:W-:Y:S02]  /*1cdb0*/  F2FP.F16.F32.PACK_AB R55, R66, R64 ;  /* 0x000000404237723e */ /* 0x000fe400000000ff */
[----:B------:R-:W-:Y:S02]  /*1cdc0*/  F2FP.F16.F32.PACK_AB R15, R67, R65 ;  /* 0x00000041430f723e */ /* 0x000fe400000000ff */
[C-C-:B------:R-:W-:Y:S01]  /*1cdd0*/  LOP3.LUT R42, R0.reuse, 0x2, R41.reuse, 0xfe, !PT ;  /* 0x00000002002a7812 */ /* 0x140fe200078efe29 */
[----:B------:R-:W-:Y:S04]  /*1cde0*/  STS.128 [R2], R20 ;  /* 0x0000001402007388 */ /* 0x000fe80000000c00 */
[----:B------:R1:W-:Y:S01]  /*1cdf0*/  STS.128 [R2+0x400], R4 ;  /* 0x0004000402007388 */ /* 0x0003e20000000c00 */
[----:B------:R-:W-:Y:S01]  /*1ce00*/  BAR.SYNC.DEFER_BLOCKING 0x0 ;  /* 0x0000000000007b1d */ /* 0x000fe20000010000 */
[----:B-1----:R-:W-:Y:S01]  /*1ce10*/  IMAD R4, R43, UR5, RZ ;  /* 0x000000052b047c24 */ /* 0x002fe2000f8e02ff */
[----:B------:R-:W-:-:S04]  /*1ce20*/  LOP3.LUT R5, R0, 0x4, R41, 0xfe, !PT ;  /* 0x0000000400057812 */ /* 0x000fc800078efe29 */
[----:B------:R-:W1:Y:S04]  /*1ce30*/  LDS.128 R32, [R3] ;  /* 0x0000000003207984 */ /* 0x000e680000000c00 */
[----:B------:R-:W-:Y:S01]  /*1ce40*/  LDS.128 R28, [R3+0x800] ;  /* 0x00080000031c7984 */ /* 0x000fe20000000c00 */
[----:B------:R-:W-:Y:S06]  /*1ce50*/  BAR.SYNC.DEFER_BLOCKING 0x0 ;  /* 0x0000000000007b1d */ /* 0x000fec0000010000 */
[----:B------:R3:W-:Y:S04]  /*1ce60*/  STS.128 [R2], R36 ;  /* 0x0000002402007388 */ /* 0x0007e80000000c00 */
[----:B------:R-:W-:Y:S01]  /*1ce70*/  STS.128 [R2+0x400], R8 ;  /* 0x0004000802007388 */ /* 0x000fe20000000c00 */
[----:B------:R-:W-:Y:S01]  /*1ce80*/  BAR.SYNC.DEFER_BLOCKING 0x0 ;  /* 0x0000000000007b1d */ /* 0x000fe20000010000 */
[----:B---3--:R-:W-:-:S05]  /*1ce90*/  IMAD R39, R5, UR5, RZ ;  /* 0x0000000505277c24 */ /* 0x008fca000f8e02ff */
[----:B------:R-:W3:Y:S01]  /*1cea0*/  LDS.128 R8, [R3] ;  /* 0x0000000003087984 */ /* 0x000ee20000000c00 */
[C---:B--2---:R-:W-:Y:S01]  /*1ceb0*/  IMAD R40, R76.reuse, UR4, RZ ;  /* 0x000000044c287c24 */ /* 0x044fe2000f8e02ff */
[----:B----4-:R-:W-:-:S04]  /*1cec0*/  ISETP.GE.AND P0, PT, R76, UR14, PT ;  /* 0x0000000e4c007c0c */ /* 0x010fc8000bf06270 */
[----:B------:R-:W-:Y:S02]  /*1ced0*/  LEA R21, P1, R40, UR12, 0x1 ;  /* 0x0000000c28157c11 */ /* 0x000fe4000f8208ff */
[C---:B------:R-:W-:Y:S01]  /*1cee0*/  ISETP.LT.AND P2, PT, R42.reuse, UR15, !P0 ;  /* 0x0000000f2a007c0c */ /* 0x040fe2000c741270 */
[----:B------:R-:W-:Y:S01]  /*1cef0*/  IMAD R42, R42, UR5, RZ ;  /* 0x000000052a2a7c24 */ /* 0x000fe2000f8e02ff */
[----:B------:R-:W-:Y:S02]  /*1cf00*/  LEA.HI.X.SX32 R20, R40, UR13, 0x1, P1 ;  /* 0x0000000d28147c11 */ /* 0x000fe400088f0eff */
[C---:B------:R-:W-:Y:S02]  /*1cf10*/  LEA R22, P4, R4.reuse, R21, 0x1 ;  /* 0x0000001504167211 */ /* 0x040fe400078808ff */
[----:B------:R-:W-:Y:S02]  /*1cf20*/  ISETP.LT.AND P1, PT, R5, UR15, !P0 ;  /* 0x0000000f05007c0c */ /* 0x000fe4000c721270 */
[----:B------:R-:W-:-:S02]  /*1cf30*/  LEA.HI.X.SX32 R23, R4, R20, 0x1, P4 ;  /* 0x0000001404177211 */ /* 0x000fc400020f0eff */
[----:B------:R-:W-:Y:S01]  /*1cf40*/  LDS.128 R4, [R3+0x800] ;  /* 0x0008000003047984 */ /* 0x000fe20000000c00 */
[----:B------:R-:W-:Y:S01]  /*1cf50*/  BAR.SYNC.DEFER_BLOCKING 0x0 ;  /* 0x0000000000007b1d */ /* 0x000fe20000010000 */
[----:B------:R-:W-:Y:S02]  /*1cf60*/  ISETP.LT.AND P3, PT, R43, UR15, !P0 ;  /* 0x0000000f2b007c0c */ /* 0x000fe4000c761270 */
[----:B------:R-:W-:Y:S02]  /*1cf70*/  LEA R36, P5, R42, R21, 0x1 ;  /* 0x000000152a247211 */ /* 0x000fe400078a08ff */
[----:B------:R-:W-:Y:S02]  /*1cf80*/  LOP3.LUT R40, R0, 0x6, R41, 0xfe, !PT ;  /* 0x0000000600287812 */ /* 0x000fe400078efe29 */
[----:B------:R-:W-:Y:S02]  /*1cf90*/  LEA.HI.X.SX32 R37, R42, R20, 0x1, P5 ;  /* 0x000000142a257211 */ /* 0x000fe400028f0eff */
[----:B0-----:R-:W-:-:S02]  /*1cfa0*/  PRMT R42, R16, 0x7632, R42 ;  /* 0x00007632102a7816 */ /* 0x001fc4000000002a */
[----:B------:R-:W-:-:S04]  /*1cfb0*/  LEA R38, P4, R39, R21, 0x1 ;  /* 0x0000001527267211 */ /* 0x000fc800078808ff */
[----:B------:R-:W-:Y:S01]  /*1cfc0*/  LEA.HI.X.SX32 R39, R39, R20, 0x1, P4 ;  /* 0x0000001427277211 */ /* 0x000fe200020f0eff */
[----:B------:R-:W-:Y:S04]  /*1cfd0*/  STS.128 [R2], R52 ;  /* 0x0000003402007388 */ /* 0x000fe80000000c00 */
[----:B------:R0:W-:Y:S01]  /*1cfe0*/  STS.128 [R2+0x400], R12 ;  /* 0x0004000c02007388 */ /* 0x0001e20000000c00 */
[----:B------:R-:W-:Y:S01]  /*1cff0*/  BAR.SYNC.DEFER_BLOCKING 0x0 ;  /* 0x0000000000007b1d */ /* 0x000fe20000010000 */
[C-C-:B0-----:R-:W-:Y:S02]  /*1d000*/  LOP3.LUT R2, R0.reuse, 0x8, R41.reuse, 0xfe, !PT ;  /* 0x0000000800027812 */ /* 0x141fe400078efe29 */
[C-C-:B------:R-:W-:Y:S02]  /*1d010*/  LOP3.LUT R14, R0.reuse, 0xc, R41.reuse, 0xfe, !PT ;  /* 0x0000000c000e7812 */ /* 0x140fe400078efe29 */
[----:B------:R-:W-:Y:S01]  /*1d020*/  LOP3.LUT R15, R0, 0xa, R41, 0xfe, !PT ;  /* 0x0000000a000f7812 */ /* 0x000fe200078efe29 */
[----:B------:R0:W-:Y:S01]  /*1d030*/  @P3 STG.E.U16 desc[UR24][R22.64], R16 ;  /* 0x0000001016003986 */ /* 0x0001e2000c101518 */
[C---:B------:R-:W-:Y:S01]  /*1d040*/  ISETP.LT.AND P3, PT, R2.reuse, UR15, !P0 ;  /* 0x0000000f02007c0c */ /* 0x040fe2000c761270 */
[----:B------:R-:W-:-:S02]  /*1d050*/  IMAD R2, R2, UR5, RZ ;  /* 0x0000000502027c24 */ /* 0x000fc4000f8e02ff */
[----:B------:R2:W-:Y:S01]  /*1d060*/  @P2 STG.E.U16 desc[UR24][R36.64], R42 ;  /* 0x0000002a24002986 */ /* 0x0005e2000c101518 */
[C---:B------:R-:W-:Y:S01]  /*1d070*/  ISETP.LT.AND P2, PT, R40.reuse, UR15, !P0 ;  /* 0x0000000f28007c0c */ /* 0x040fe2000c741270 */
[----:B------:R-:W-:Y:S02]  /*1d080*/  IMAD R40, R40, UR5, RZ ;  /* 0x0000000528287c24 */ /* 0x000fe4000f8e02ff */
[----:B------:R4:W-:Y:S01]  /*1d090*/  @P1 STG.E.U16 desc[UR24][R38.64], R17 ;  /* 0x0000001126001986 */ /* 0x0009e2000c101518 */
[C---:B------:R-:W-:Y:S02]  /*1d0a0*/  ISETP.LT.AND P1, PT, R15.reuse, UR15, !P0 ;  /* 0x0000000f0f007c0c */ /* 0x040fe4000c721270 */
[----:B------:R-:W-:Y:S01]  /*1d0b0*/  LEA R12, P4, R40, R21, 0x1 ;  /* 0x00000015280c7211 */ /* 0x000fe200078808ff */
[----:B0-----:R-:W-:-:S03]  /*1d0c0*/  IMAD R23, R15, UR5, RZ ;  /* 0x000000050f177c24 */ /* 0x001fc6000f8e02ff */
[-C--:B------:R-:W-:Y:S01]  /*1d0d0*/  LEA.HI.X.SX32 R13, R40, R20.reuse, 0x1, P4 ;  /* 0x00000014280d7211 */ /* 0x080fe200020f0eff */
[C---:B--2---:R-:W-:Y:S01]  /*1d0e0*/  IMAD R36, R14.reuse, UR5, RZ ;  /* 0x000000050e247c24 */ /* 0x044fe2000f8e02ff */
[----:B------:R-:W-:Y:S02]  /*1d0f0*/  PRMT R37, R17, 0x7632, R37 ;  /* 0x0000763211257816 */ /* 0x000fe40000000025 */
[----:B------:R-:W-:Y:S02]  /*1d100*/  ISETP.LT.AND P4, PT, R14, UR15, !P0 ;  /* 0x0000000f0e007c0c */ /* 0x000fe4000c781270 */
[CC--:B------:R-:W-:Y:S01]  /*1d110*/  LEA R14, P5, R2.reuse, R21.reuse, 0x1 ;  /* 0x00000015020e7211 */ /* 0x0c0fe200078a08ff */
[----:B------:R0:W-:Y:S01]  /*1d120*/  @P2 STG.E.U16 desc[UR24][R12.64], R37 ;  /* 0x000000250c002986 */ /* 0x0001e2000c101518 */
[----:B------:R-:W-:Y:S02]  /*1d130*/  LEA R16, P2, R23, R21, 0x1 ;  /* 0x0000001517107211 */ /* 0x000fe400078408ff */
[----:B------:R-:W-:-:S02]  /*1d140*/  LEA.HI.X.SX32 R15, R2, R20, 0x1, P5 ;  /* 0x00000014020f7211 */ /* 0x000fc400028f0eff */
[--C-:B------:R-:W-:Y:S02]  /*1d150*/  LOP3.LUT R2, R0, 0xe, R41.reuse, 0xfe, !PT ;  /* 0x0000000e00027812 */ /* 0x100fe400078efe29 */
[----:B------:R-:W-:Y:S01]  /*1d160*/  LEA R22, P6, R36, R21, 0x1 ;  /* 0x0000001524167211 */ /* 0x000fe200078c08ff */
[----:B------:R2:W-:Y:S01]  /*1d170*/  @P3 STG.E.U16 desc[UR24][R14.64], R18 ;  /* 0x000000120e003986 */ /* 0x0005e2000c101518 */
[-C--:B----4-:R-:W-:Y:S02]  /*1d180*/  LEA.HI.X.SX32 R17, R23, R20.reuse, 0x1, P2 ;  /* 0x0000001417117211 */ /* 0x090fe400010f0eff */
[----:B------:R-:W-:Y:S02]  /*1d190*/  PRMT R38, R18, 0x7632, R38 ;  /* 0x0000763212267816 */ /* 0x000fe40000000026 */
[C---:B------:R-:W-:Y:S01]  /*1d1a0*/  ISETP.LT.AND P2, PT, R2.reuse, UR15, !P0 ;  /* 0x0000000f02007c0c */ /* 0x040fe2000c741270 */
[----:B------:R-:W-:Y:S01]  /*1d1b0*/  IMAD R2, R2, UR5, RZ ;  /* 0x0000000502027c24 */ /* 0x000fe2000f8e02ff */
[----:B------:R-:W-:Y:S01]  /*1d1c0*/  LEA.HI.X.SX32 R23, R36, R20, 0x1, P6 ;  /* 0x0000001424177211 */ /* 0x000fe200030f0eff */
[----:B------:R4:W-:Y:S01]  /*1d1d0*/  @P1 STG.E.U16 desc[UR24][R16.64], R38 ;  /* 0x0000002610001986 */ /* 0x0009e2000c101518 */
[----:B0-----:R-:W-:-:S02]  /*1d1e0*/  LOP3.LUT R13, R0, 0x12, R41, 0xfe, !PT ;  /* 0x00000012000d7812 */ /* 0x001fc400078efe29 */
[C-C-:B------:R-:W-:Y:S01]  /*1d1f0*/  LOP3.LUT R36, R0.reuse, 0x10, R41.reuse, 0xfe, !PT ;  /* 0x0000001000247812 */ /* 0x140fe200078efe29 */
[----:B------:R0:W-:Y:S01]  /*1d200*/  @P4 STG.E.U16 desc[UR24][R22.64], R19 ;  /* 0x0000001316004986 */ /* 0x0001e2000c101518 */
[----:B--2---:R-:W-:Y:S02]  /*1d210*/  LOP3.LUT R15, R0, 0x14, R41, 0xfe, !PT ;  /* 0x00000014000f7812 */ /* 0x004fe400078efe29 */
[----:B------:R-:W-:Y:S02]  /*1d220*/  LEA R12, P1, R2, R21, 0x1 ;  /* 0x00000015020c7211 */ /* 0x000fe400078208ff */
[C---:B------:R-:W-:Y:S01]  /*1d230*/  ISETP.LT.AND P3, PT, R36.reuse, UR15, !P0 ;  /* 0x0000000f24007c0c */ /* 0x040fe2000c761270 */
[----:B------:R-:W-:Y:S01]  /*1d240*/  IMAD R36, R36, UR5, RZ ;  /* 0x0000000524247c24 */ /* 0x000fe2000f8e02ff */
[C---:B------:R-:W-:Y:S01]  /*1d250*/  ISETP.LT.AND P4, PT, R13.reuse, UR15, !P0 ;  /* 0x0000000f0d007c0c */ /* 0x040fe2000c781270 */
[----:B----4-:R-:W-:Y:S01]  /*1d260*/  IMAD R17, R13, UR5, RZ ;  /* 0x000000050d117c24 */ /* 0x010fe2000f8e02ff */
[----:B------:R-:W-:-:S02]  /*1d270*/  PRMT R39, R19, 0x7632, R39 ;  /* 0x0000763213277816 */ /* 0x000fc40000000027 */
[----:B------:R-:W-:Y:S01]  /*1d280*/  LEA.HI.X.SX32 R13, R2, R20, 0x1, P1 ;  /* 0x00000014020d7211 */ /* 0x000fe200008f0eff */
[----:B------:R-:W-:Y:S01]  /*1d290*/  IMAD R2, R15, UR5, RZ ;  /* 0x000000050f027c24 */ /* 0x000fe2000f8e02ff */
[-C--:B------:R-:W-:Y:S02]  /*1d2a0*/  LEA R14, P5, R36, R21.reuse, 0x1 ;  /* 0x00000015240e7211 */ /* 0x080fe400078a08ff */
[-C--:B------:R-:W-:Y:S01]  /*1d2b0*/  LEA R16, P6, R17, R21.reuse, 0x1 ;  /* 0x0000001511107211 */ /* 0x080fe200078c08ff */
[----:B------:R2:W-:Y:S01]  /*1d2c0*/  @P2 STG.E.U16 desc[UR24][R12.64], R39 ;  /* 0x000000270c002986 */ /* 0x0005e2000c101518 */
[----:B------:R-:W-:Y:S02]  /*1d2d0*/  LEA R18, P2, R2, R21, 0x1 ;  /* 0x0000001502127211 */ /* 0x000fe400078408ff */
[----:B0-----:R-:W-:Y:S02]  /*1d2e0*/  LOP3.LUT R22, R0, 0x16, R41, 0xfe, !PT ;  /* 0x0000001600167812 */ /* 0x001fe400078efe29 */
[----:B------:R-:W-:-:S02]  /*1d2f0*/  ISETP.LT.AND P1, PT, R15, UR15, !P0 ;  /* 0x0000000f0f007c0c */ /* 0x000fc4000c721270 */
[-C--:B------:R-:W-:Y:S02]  /*1d300*/  LEA.HI.X.SX32 R15, R36, R20.reuse, 0x1, P5 ;  /* 0x00000014240f7211 */ /* 0x080fe400028f0eff */
[-C--:B------:R-:W-:Y:S02]  /*1d310*/  LEA.HI.X.SX32 R17, R17, R20.reuse, 0x1, P6 ;  /* 0x0000001411117211 */ /* 0x080fe400030f0eff */
[----:B-1----:R-:W-:Y:S01]  /*1d320*/  PRMT R36, R32, 0x7632, R36 ;  /* 0x0000763220247816 */ /* 0x002fe20000000024 */
[----:B------:R0:W-:Y:S01]  /*1d330*/  @P3 STG.E.U16 desc[UR24][R14.64], R32 ;  /* 0x000000200e003986 */ /* 0x0001e2000c101518 */
[----:B------:R-:W-:Y:S01]  /*1d340*/  LEA.HI.X.SX32 R19, R2, R20, 0x1, P2 ;  /* 0x0000001402137211 */ /* 0x000fe200010f0eff */
[C---:B------:R-:W-:Y:S01]  /*1d350*/  IMAD R2, R22.reuse, UR5, RZ ;  /* 0x0000000516027c24 */ /* 0x040fe2000f8e02ff */
[----:B------:R-:W-:Y:S01]  /*1d360*/  ISETP.LT.AND P2, PT, R22, UR15, !P0 ;  /* 0x0000000f16007c0c */ /* 0x000fe2000c741270 */
[----:B------:R1:W-:Y:S01]  /*1d370*/  @P4 STG.E.U16 desc[UR24][R16.64], R36 ;  /* 0x0000002410004986 */ /* 0x0003e2000c101518 */
[----:B--2---:R-:W-:-:S02]  /*1d380*/  LOP3.LUT R13, R0, 0x18, R41, 0xfe, !PT ;  /* 0x00000018000d7812 */ /* 0x004fc400078efe29 */
[--C-:B------:R-:W-:Y:S01]  /*1d390*/  LOP3.LUT R23, R0, 0x1a, R41.reuse, 0xfe, !PT ;  /* 0x0000001a00177812 */ /* 0x100fe200078efe29 */
[----:B------:R2:W-:Y:S01]  /*1d3a0*/  @P1 STG.E.U16 desc[UR24][R18.64], R33 ;  /* 0x0000002112001986 */ /* 0x0005e2000c101518 */
[C---:B------:R-:W-:Y:S02]  /*1d3b0*/  LEA R12, P4, R2.reuse, R21, 0x1 ;  /* 0x00000015020c7211 */ /* 0x040fe400078808ff */
[C---:B------:R-:W-:Y:S01]  /*1d3c0*/  ISETP.LT.AND P3, PT, R13.reuse, UR15, !P0 ;  /* 0x0000000f0d007c0c */ /* 0x040fe2000c761270 */
[----:B0-----:R-:W-:Y:S01]  /*1d3d0*/  IMAD R15, R13, UR5, RZ ;  /* 0x000000050d0f7c24 */ /* 0x001fe2000f8e02ff */
[----:B------:R-:W-:Y:S01]  /*1d3e0*/  LEA.HI.X.SX32 R13, R2, R20, 0x1, P4 ;  /* 0x00000014020d7211 */ /* 0x000fe200020f0eff */
[----:B------:R-:W-:Y:S01]  /*1d3f0*/  IMAD R2, R23, UR5, RZ ;  /* 0x0000000517027c24 */ /* 0x000fe2000f8e02ff */
[----:B------:R-:W-:Y:S02]  /*1d400*/  LOP3.LUT R22, R0, 0x1c, R41, 0xfe, !PT ;  /* 0x0000001c00167812 */ /* 0x000fe400078efe29 */
[----:B-1----:R-:W-:-:S02]  /*1d410*/  PRMT R17, R33, 0x7632, R17 ;  /* 0x0000763221117816 */ /* 0x002fc40000000011 */
[----:B------:R-:W-:Y:S01]  /*1d420*/  ISETP.LT.AND P1, PT, R23, UR15, !P0 ;  /* 0x0000000f17007c0c */ /* 0x000fe2000c721270 */
[C---:B--2---:R-:W-:Y:S01]  /*1d430*/  IMAD R19, R22.reuse, UR5, RZ ;  /* 0x0000000516137c24 */ /* 0x044fe2000f8e02ff */
[----:B------:R-:W-:Y:S01]  /*1d440*/  ISETP.LT.AND P4, PT, R22, UR15, !P0 ;  /* 0x0000000f16007c0c */ /* 0x000fe2000c781270 */
[----:B------:R0:W-:Y:S01]  /*1d450*/  @P2 STG.E.U16 desc[UR24][R12.64], R17 ;  /* 0x000000110c002986 */ /* 0x0001e2000c101518 */
[-C--:B------:R-:W-:Y:S02]  /*1d460*/  LEA R16, P2, R2, R21.reuse, 0x1 ;  /* 0x0000001502107211 */ /* 0x080fe400078408ff */
[-C--:B------:R-:W-:Y:S02]  /*1d470*/  LEA R14, P5, R15, R21.reuse, 0x1 ;  /* 0x000000150f0e7211 */ /* 0x080fe400078a08ff */
[----:B------:R-:W-:Y:S02]  /*1d480*/  LEA R18, P6, R19, R21, 0x1 ;  /* 0x0000001513127211 */ /* 0x000fe400078c08ff */
[----:B------:R-:W-:-:S02]  /*1d490*/  LEA.HI.X.SX32 R15, R15, R20, 0x1, P5 ;  /* 0x000000140f0f7211 */ /* 0x000fc400028f0eff */
[----:B------:R-:W-:Y:S02]  /*1d4a0*/  PRMT R23, R34, 0x7632, R23 ;  /* 0x0000763222177816 */ /* 0x000fe40000000017 */
[--C-:B------:R-:W-:Y:S01]  /*1d4b0*/  LOP3.LUT R22, R0, 0x20, R41.reuse, 0xfe, !PT ;  /* 0x0000002000167812 */ /* 0x100fe200078efe29 */
[----:B------:R1:W-:Y:S01]  /*1d4c0*/  @P3 STG.E.U16 desc[UR24][R14.64], R34 ;  /* 0x000000220e003986 */ /* 0x0003e2000c101518 */
[-C--:B0-----:R-:W-:Y:S02]  /*1d4d0*/  LEA.HI.X.SX32 R17, R2, R20.reuse, 0x1, P2 ;  /* 0x0000001402117211 */ /* 0x081fe400010f0eff */
[--C-:B------:R-:W-:Y:S02]  /*1d4e0*/  LOP3.LUT R2, R0, 0x1e, R41.reuse, 0xfe, !PT ;  /* 0x0000001e00027812 */ /* 0x100fe400078efe29 */
[----:B------:R-:W-:Y:S01]  /*1d4f0*/  LEA.HI.X.SX32 R19, R19, R20, 0x1, P6 ;  /* 0x0000001413137211 */ /* 0x000fe200030f0eff */
[----:B------:R0:W-:Y:S01]  /*1d500*/  @P1 STG.E.U16 desc[UR24][R16.64], R23 ;  /* 0x0000001710001986 */ /* 0x0001e2000c101518 */
[C---:B------:R-:W-:Y:S01]  /*1d510*/  ISETP.LT.AND P2, PT, R2.reuse, UR15, !P0 ;  /* 0x0000000f02007c0c */ /* 0x040fe2000c741270 */
[----:B------:R-:W-:Y:S01]  /*1d520*/  IMAD R2, R2, UR5, RZ ;  /* 0x0000000502027c24 */ /* 0x000fe2000f8e02ff */
[--C-:B------:R-:W-:Y:S01]  /*1d530*/  LOP3.LUT R13, R0, 0x22, R41.reuse, 0xfe, !PT ;  /* 0x00000022000d7812 */ /* 0x100fe200078efe29 */
[----:B------:R2:W-:Y:S01]  /*1d540*/  @P4 STG.E.U16 desc[UR24][R18.64], R35 ;  /* 0x0000002312004986 */ /* 0x0005e2000c101518 */
[C---:B------:R-:W-:Y:S01]  /*1d550*/  ISETP.LT.AND P3, PT, R22.reuse, UR15, !P0 ;  /* 0x0000000f16007c0c */ /* 0x040fe2000c761270 */
[----:B------:R-:W-:Y:S01]  /*1d560*/  IMAD R22, R22, UR5, RZ ;  /* 0x0000000516167c24 */ /* 0x000fe2000f8e02ff */
[----:B-1----:R-:W-:-:S02]  /*1d570*/  LOP3.LUT R15, R0, 0x24, R41, 0xfe, !PT ;  /* 0x00000024000f7812 */ /* 0x002fc400078efe29 */
[CC--:B------:R-:W-:Y:S02]  /*1d580*/  LEA R12, P1, R2.reuse, R21.reuse, 0x1 ;  /* 0x00000015020c7211 */ /* 0x0c0fe400078208ff */
[C---:B------:R-:W-:Y:S01]  /*1d590*/  ISETP.LT.AND P4, PT, R13.reuse, UR15, !P0 ;  /* 0x0000000f0d007c0c */ /* 0x040fe2000c781270 */
[----:B0-----:R-:W-:Y:S01]  /*1d5a0*/  IMAD R17, R13, UR5, RZ ;  /* 0x000000050d117c24 */ /* 0x001fe2000f8e02ff */
[----:B------:R-:W-:Y:S02]  /*1d5b0*/  PRMT R33, R35, 0x7632, R33 ;  /* 0x0000763223217816 */ /* 0x000fe40000000021 */
[-C--:B------:R-:W-:Y:S01]  /*1d5c0*/  LEA.HI.X.SX32 R13, R2, R20.reuse, 0x1, P1 ;  /* 0x00000014020d7211 */ /* 0x080fe200008f0eff */
[C---:B------:R-:W-:Y:S01]  /*1d5d0*/  IMAD R2, R15.reuse, UR5, RZ ;  /* 0x000000050f027c24 */ /* 0x040fe2000f8e02ff */
[C---:B------:R-:W-:Y:S02]  /*1d5e0*/  LEA R14, P5, R22.reuse, R21, 0x1 ;  /* 0x00000015160e7211 */ /* 0x040fe400078a08ff */
[----:B------:R-:W-:Y:S01]  /*1d5f0*/  ISETP.LT.AND P1, PT, R15, UR15, !P0 ;  /* 0x0000000f0f007c0c */ /* 0x000fe2000c721270 */
[----:B------:R0:W-:Y:S01]  /*1d600*/  @P2 STG.E.U16 desc[UR24][R12.64], R33 ;  /* 0x000000210c002986 */ /* 0x0001e2000c101518 */
[----:B------:R-:W-:-:S02]  /*1d610*/  LEA.HI.X.SX32 R15, R22, R20, 0x1, P5 ;  /* 0x00000014160f7211 */ /* 0x000fc400028f0eff */
[CC--:B------:R-:W-:Y:S02]  /*1d620*/  LEA R16, P6, R17.reuse, R21.reuse, 0x1 ;  /* 0x0000001511107211 */ /* 0x0c0fe400078c08ff */
[----:B--2---:R-:W-:Y:S01]  /*1d630*/  LEA R18, P2, R2, R21, 0x1 ;  /* 0x0000001502127211 */ /* 0x004fe200078408ff */
[----:B---3--:R-:W-:Y:S01]  /*1d640*/  @P3 STG.E.U16 desc[UR24][R14.64], R8 ;  /* 0x000000080e003986 */ /* 0x008fe2000c101518 */
[----:B------:R-:W-:Y:S02]  /*1d650*/  LOP3.LUT R22, R0, 0x26, R41, 0xfe, !PT ;  /* 0x0000002600167812 */ /* 0x000fe400078efe29 */
[-C--:B------:R-:W-:Y:S02]  /*1d660*/  LEA.HI.X.SX32 R17, R17, R20.reuse, 0x1, P6 ;  /* 0x0000001411117211 */ /* 0x080fe400030f0eff */
[----:B------:R-:W-:Y:S02]  /*1d670*/  PRMT R23, R8, 0x7632, R23 ;  /* 0x0000763208177816 */ /* 0x000fe40000000017 */
[----:B------:R-:W-:Y:S01]  /*1d680*/  LEA.HI.X.SX32 R19, R2, R20, 0x1, P2 ;  /* 0x0000001402137211 */ /* 0x000fe200010f0eff */
[C---:B------:R-:W-:Y:S01]  /*1d690*/  IMAD R2, R22.reuse, UR5, RZ ;  /* 0x0000000516027c24 */ /* 0x040fe2000f8e02ff */
[----:B------:R-:W-:Y:S01]  /*1d6a0*/  ISETP.LT.AND P2, PT, R22, UR15, !P0 ;  /* 0x0000000f16007c0c */ /* 0x000fe2000c741270 */
[----:B------:R1:W-:Y:S01]  /*1d6b0*/  @P4 STG.E.U16 desc[UR24][R16.64], R23 ;  /* 0x0000001710004986 */ /* 0x0003e2000c101518 */
[----:B0-----:R-:W-:-:S02]  /*1d6c0*/  LOP3.LUT R12, R0, 0x2c, R41, 0xfe, !PT ;  /* 0x0000002c000c7812 */ /* 0x001fc400078efe29 */
[--C-:B------:R-:W-:Y:S01]  /*1d6d0*/  LOP3.LUT R13, R0, 0x2a, R41.reuse, 0xfe, !PT ;  /* 0x0000002a000d7812 */ /* 0x100fe200078efe29 */
[----:B------:R0:W-:Y:S01]  /*1d6e0*/  @P1 STG.E.U16 desc[UR24][R18.64], R9 ;  /* 0x0000000912001986 */ /* 0x0001e2000c101518 */
[----:B------:R-:W-:Y:S02]  /*1d6f0*/  LEA R22, P4, R2, R21, 0x1 ;  /* 0x0000001502167211 */ /* 0x000fe400078808ff */
[C---:B------:R-:W-:Y:S02]  /*1d700*/  ISETP.LT.AND P1, PT, R13.reuse, UR15, !P0 ;  /* 0x0000000f0d007c0c */ /* 0x040fe4000c721270 */
[----:B------:R-:W-:Y:S02]  /*1d710*/  LOP3.LUT R32, R0, 0x28, R41, 0xfe, !PT ;  /* 0x0000002800207812 */ /* 0x000fe400078efe29 */
[----:B------:R-:W-:Y:S01]  /*1d720*/  PRMT R33, R10, 0x7632, R33 ;  /* 0x000076320a217816 */ /* 0x000fe20000000021 */
[----:B-1----:R-:W-:Y:S01]  /*1d730*/  IMAD R17, R13, UR5, RZ ;  /* 0x000000050d117c24 */ /* 0x002fe2000f8e02ff */
[----:B------:R-:W-:Y:S01]  /*1d740*/  LEA.HI.X.SX32 R23, R2, R20, 0x1, P4 ;  /* 0x0000001402177211 */ /* 0x000fe200020f0eff */
[C---:B------:R-:W-:Y:S01]  /*1d750*/  IMAD R2, R12.reuse, UR5, RZ ;  /* 0x000000050c027c24 */ /* 0x040fe2000f8e02ff */
[----:B------:R-:W-:-:S02]  /*1d760*/  ISETP.LT.AND P4, PT, R12, UR15, !P0 ;  /* 0x0000000f0c007c0c */ /* 0x000fc4000c781270 */
[----:B------:R-:W1:Y:S01]  /*1d770*/  LDS.128 R12, [R3] ;  /* 0x00000000030c7984 */ /* 0x000e620000000c00 */
[----:B0-----:R-:W-:Y:S02]  /*1d780*/  PRMT R19, R9, 0x7632, R19 ;  /* 0x0000763209137816 */ /* 0x001fe40000000013 */
[C---:B------:R-:W-:Y:S01]  /*1d790*/  ISETP.LT.AND P3, PT, R32.reuse, UR15, !P0 ;  /* 0x0000000f20007c0c */ /* 0x040fe2000c761270 */
[----:B------:R-:W-:Y:S01]  /*1d7a0*/  IMAD R32, R32, UR5, RZ ;  /* 0x0000000520207c24 */ /* 0x000fe2000f8e02ff */
[-C--:B------:R-:W-:Y:S01]  /*1d7b0*/  LEA R18, P6, R2, R21.reuse, 0x1 ;  /* 0x0000001502127211 */ /* 0x080fe200078c08ff */
[----:B------:R0:W-:Y:S01]  /*1d7c0*/  @P2 STG.E.U16 desc[UR24][R22.64], R19 ;  /* 0x0000001316002986 */ /* 0x0001e2000c101518 */
[CC--:B------:R-:W-:Y:S02]  /*1d7d0*/  LEA R16, P2, R17.reuse, R21.reuse, 0x1 ;  /* 0x0000001511107211 */ /* 0x0c0fe400078408ff */
[----:B------:R-:W-:Y:S02]  /*1d7e0*/  LEA R8, P5, R32, R21, 0x1 ;  /* 0x0000001520087211 */ /* 0x000fe400078a08ff */
[----:B------:R-:W-:-:S02]  /*1d7f0*/  LEA.HI.X.SX32 R17, R17, R20, 0x1, P2 ;  /* 0x0000001411117211 */ /* 0x000fc400010f0eff */
[-C--:B------:R-:W-:Y:S02]  /*1d800*/  LEA.HI.X.SX32 R9, R32, R20.reuse, 0x1, P5 ;  /* 0x0000001420097211 */ /* 0x080fe400028f0eff */
[--C-:B------:R-:W-:Y:S02]  /*1d810*/  LOP3.LUT R32, R0, 0x32, R41.reuse, 0xfe, !PT ;  /* 0x0000003200207812 */ /* 0x100fe400078efe29 */
[----:B------:R-:W-:Y:S01]  /*1d820*/  PRMT R34, R11, 0x7632, R34 ;  /* 0x000076320b227816 */ /* 0x000fe20000000022 */
[----:B------:R2:W-:Y:S01]  /*1d830*/  @P3 STG.E.U16 desc[UR24][R8.64], R10 ;  /* 0x0000000a08003986 */ /* 0x0005e2000c101518 */
[----:B0-----:R-:W-:Y:S02]  /*1d840*/  LEA.HI.X.SX32 R19, R2, R20, 0x1, P6 ;  /* 0x0000001402137211 */ /* 0x001fe400030f0eff */
[C-C-:B------:R-:W-:Y:S01]  /*1d850*/  LOP3.LUT R2, R0.reuse, 0x2e, R41.reuse, 0xfe, !PT ;  /* 0x0000002e00027812 */ /* 0x140fe200078efe29 */
[----:B------:R0:W-:Y:S01]  /*1d860*/  @P1 STG.E.U16 desc[UR24][R16.64], R33 ;  /* 0x0000002110001986 */ /* 0x0001e2000c101518 */
[----:B------:R-:W-:-:S02]  /*1d870*/  LOP3.LUT R22, R0, 0x30, R41, 0xfe, !PT ;  /* 0x0000003000167812 */ /* 0x000fc400078efe29 */
[C---:B------:R-:W-:Y:S01]  /*1d880*/  ISETP.LT.AND P2, PT, R2.reuse, UR15, !P0 ;  /* 0x0000000f02007c0c */ /* 0x040fe2000c741270 */
[----:B------:R-:W-:Y:S01]  /*1d890*/  IMAD R2, R2, UR5, RZ ;  /* 0x0000000502027c24 */ /* 0x000fe2000f8e02ff */
[C---:B------:R-:W-:Y:S01]  /*1d8a0*/  ISETP.LT.AND P3, PT, R22.reuse, UR15, !P0 ;  /* 0x0000000f16007c0c */ /* 0x040fe2000c761270 */
[----:B------:R-:W-:Y:S01]  /*1d8b0*/  IMAD R22, R22, UR5, RZ ;  /* 0x0000000516167c24 */ /* 0x000fe2000f8e02ff */
[----:B------:R-:W-:Y:S01]  /*1d8c0*/  LOP3.LUT R23, R0, 0x34, R41, 0xfe, !PT ;  /* 0x0000003400177812 */ /* 0x000fe200078efe29 */
[----:B------:R3:W-:Y:S01]  /*1d8d0*/  @P4 STG.E.U16 desc[UR24][R18.64], R11 ;  /* 0x0000000b12004986 */ /* 0x0007e2000c101518 */
[-C--:B--2---:R-:W-:Y:S02]  /*1d8e0*/  LEA R8, P1, R2, R21.reuse, 0x1 ;  /* 0x0000001502087211 */ /* 0x084fe400078208ff */
[----:B------:R-:W-:Y:S01]  /*1d8f0*/  LEA R10, P5, R22, R21, 0x1 ;  /* 0x00000015160a7211 */ /* 0x000fe200078a08ff */
[----:B0-----:R-:W-:Y:S01]  /*1d900*/  IMAD R17, R32, UR5, RZ ;  /* 0x0000000520117c24 */ /* 0x001fe2000f8e02ff */
[----:B------:R-:W-:Y:S01]  /*1d910*/  LEA.HI.X.SX32 R9, R2, R20, 0x1, P1 ;  /* 0x0000001402097211 */ /* 0x000fe200008f0eff */
[----:B------:R-:W-:Y:S01]  /*1d920*/  IMAD R2, R23, UR5, RZ ;  /* 0x0000000517027c24 */ /* 0x000fe2000f8e02ff */
[----:B------:R-:W-:-:S02]  /*1d930*/  ISETP.LT.AND P4, PT, R32, UR15, !P0 ;  /* 0x0000000f20007c0c */ /* 0x000fc4000c781270 */
[----:B------:R-:W-:Y:S01]  /*1d940*/  ISETP.LT.AND P1, PT, R23, UR15, !P0 ;  /* 0x0000000f17007c0c */ /* 0x000fe2000c721270 */
[----:B------:R0:W-:Y:S01]  /*1d950*/  @P2 STG.E.U16 desc[UR24][R8.64], R34 ;  /* 0x0000002208002986 */ /* 0x0001e2000c101518 */
[CC--:B------:R-:W-:Y:S02]  /*1d960*/  LEA R16, P6, R17.reuse, R21.reuse, 0x1 ;  /* 0x0000001511107211 */ /* 0x0c0fe400078c08ff */
[-C--:B---3--:R-:W-:Y:S02]  /*1d970*/  LEA.HI.X.SX32 R11, R22, R20.reuse, 0x1, P5 ;  /* 0x00000014160b7211 */ /* 0x088fe400028f0eff */
[----:B------:R-:W-:Y:S02]  /*1d980*/  LEA R18, P2, R2, R21, 0x1 ;  /* 0x0000001502127211 */ /* 0x000fe400078408ff */
[----:B------:R-:W-:Y:S01]  /*1d990*/  LOP3.LUT R22, R0, 0x36, R41, 0xfe, !PT ;  /* 0x0000003600167812 */ /* 0x000fe200078efe29 */
[----:B-1----:R1:W-:Y:S01]  /*1d9a0*/  @P3 STG.E.U16 desc[UR24][R10.64], R12 ;  /* 0x0000000c0a003986 */ /* 0x0023e2000c101518 */
[----:B------:R-:W-:-:S02]  /*1d9b0*/  LEA.HI.X.SX32 R17, R17, R20, 0x1, P6 ;  /* 0x0000001411117211 */ /* 0x000fc400030f0eff */
[----:B------:R-:W-:Y:S02]  /*1d9c0*/  PRMT R32, R12, 0x7632, R32 ;  /* 0x000076320c207816 */ /* 0x000fe40000000020 */
[----:B------:R-:W-:Y:S01]  /*1d9d0*/  LEA.HI.X.SX32 R19, R2, R20, 0x1, P2 ;  /* 0x0000001402137211 */ /* 0x000fe200010f0eff */
[C---:B------:R-:W-:Y:S01]  /*1d9e0*/  IMAD R2, R22.reuse, UR5, RZ ;  /* 0x0000000516027c24 */ /* 0x040fe2000f8e02ff */
[----:B------:R-:W-:Y:S01]  /*1d9f0*/  ISETP.LT.AND P2, PT, R22, UR15, !P0 ;  /* 0x0000000f16007c0c */ /* 0x000fe2000c741270 */
[----:B------:R2:W-:Y:S01]  /*1da00*/  @P4 STG.E.U16 desc[UR24][R16.64], R32 ;  /* 0x0000002010004986 */ /* 0x0005e2000c101518 */
[C-C-:B0-----:R-:W-:Y:S02]  /*1da10*/  LOP3.LUT R9, R0.reuse, 0x38, R41.reuse, 0xfe, !PT ;  /* 0x0000003800097812 */ /* 0x141fe400078efe29 */
[----:B------:R-:W-:Y:S01]  /*1da20*/  LOP3.LUT R23, R0, 0x3a, R41, 0xfe, !PT ;  /* 0x0000003a00177812 */ /* 0x000fe200078efe29 */
[----:B------:R0:W-:Y:S01]  /*1da30*/  @P1 STG.E.U16 desc[UR24][R18.64], R13 ;  /* 0x0000000d12001986 */ /* 0x0001e2000c101518 */
[----:B------:R-:W-:Y:S01]  /*1da40*/  LEA R8, P4, R2, R21, 0x1 ;  /* 0x0000001502087211 */ /* 0x000fe200078808ff */
[C---:B-1----:R-:W-:Y:S01]  /*1da50*/  IMAD R11, R9.reuse, UR5, RZ ;  /* 0x00000005090b7c24 */ /* 0x042fe2000f8e02ff */
[----:B------:R-:W-:-:S02]  /*1da60*/  ISETP.LT.AND P3, PT, R9, UR15, !P0 ;  /* 0x0000000f09007c0c */ /* 0x000fc4000c761270 */
[----:B------:R-:W-:Y:S01]  /*1da70*/  LEA.HI.X.SX32 R9, R2, R20, 0x1, P4 ;  /* 0x0000001402097211 */ /* 0x000fe200020f0eff */
[C---:B------:R-:W-:Y:S01]  /*1da80*/  IMAD R2, R23.reuse, UR5, RZ ;  /* 0x0000000517027c24 */ /* 0x040fe2000f8e02ff */
[----:B------:R-:W-:Y:S02]  /*1da90*/  LOP3.LUT R22, R0, 0x3c, R41, 0xfe, !PT ;  /* 0x0000003c00167812 */ /* 0x000fe400078efe29 */
[----:B------:R-:W-:Y:S02]  /*1daa0*/  ISETP.LT.AND P1, PT, R23, UR15, !P0 ;  /* 0x0000000f17007c0c */ /* 0x000fe4000c721270 */
[C---:B------:R-:W-:Y:S01]  /*1dab0*/  ISETP.LT.AND P4, PT, R22.reuse, UR15, !P0 ;  /* 0x0000000f16007c0c */ /* 0x040fe2000c781270 */
[----:B--2---:R-:W-:Y:S01]  /*1dac0*/  IMAD R17, R22, UR5, RZ ;  /* 0x0000000516117c24 */ /* 0x004fe2000f8e02ff */
[----:B0-----:R-:W-:Y:S02]  /*1dad0*/  PRMT R19, R13, 0x7632, R19 ;  /* 0x000076320d137816 */ /* 0x001fe40000000013 */
[----:B------:R-:W-:-:S02]  /*1dae0*/  LEA R10, P5, R11, R21, 0x1 ;  /* 0x000000150b0a7211 */ /* 0x000fc400078a08ff */
[-C--:B------:R-:W-:Y:S01]  /*1daf0*/  LEA R16, P6, R17, R21.reuse, 0x1 ;  /* 0x0000001511107211 */ /* 0x080fe200078c08ff */
[----:B------:R0:W-:Y:S01]  /*1db00*/  @P2 STG.E.U16 desc[UR24][R8.64], R19 ;  /* 0x0000001308002986 */ /* 0x0001e2000c101518 */
[C---:B------:R-:W-:Y:S02]  /*1db10*/  LEA R12, P2, R2.reuse, R21, 0x1 ;  /* 0x00000015020c7211 */ /* 0x040fe400078408ff */
[-C--:B------:R-:W-:Y:S02]  /*1db20*/  LEA.HI.X.SX32 R11, R11, R20.reuse, 0x1, P5 ;  /* 0x000000140b0b7211 */ /* 0x080fe400028f0eff */
[----:B------:R-:W-:Y:S02]  /*1db30*/  LEA.HI.X.SX32 R13, R2, R20, 0x1, P2 ;  /* 0x00000014020d7211 */ /* 0x000fe400010f0eff */
[----:B------:R-:W-:Y:S01]  /*1db40*/  LOP3.LUT R2, R0, 0x3e, R41, 0xfe, !PT ;  /* 0x0000003e00027812 */ /* 0x000fe200078efe29 */
[----:B------:R1:W-:Y:S01]  /*1db50*/  @P3 STG.E.U16 desc[UR24][R10.64], R14 ;  /* 0x0000000e0a003986 */ /* 0x0003e2000c101518 */
[----:B------:R-:W-:-:S02]  /*1db60*/  PRMT R22, R14, 0x7632, R22 ;  /* 0x000076320e167816 */ /* 0x000fc40000000016 */
[C---:B------:R-:W-:Y:S01]  /*1db70*/  ISETP.LT.AND P2, PT, R2.reuse, UR15, !P0 ;  /* 0x0000000f02007c0c */ /* 0x040fe2000c741270 */
[----:B------:R-:W-:Y:S01]  /*1db80*/  IMAD R2, R2, UR5, RZ ;  /* 0x0000000502027c24 */ /* 0x000fe2000f8e02ff */
[----:B------:R-:W-:Y:S01]  /*1db90*/  LEA.HI.X.SX32 R17, R17, R20, 0x1, P6 ;  /* 0x0000001411117211 */ /* 0x000fe200030f0eff */
[----:B------:R2:W-:Y:S01]  /*1dba0*/  @P1 STG.E.U16 desc[UR24][R12.64], R22 ;  /* 0x000000160c001986 */ /* 0x0005e2000c101518 */
[C-C-:B0-----:R-:W-:Y:S02]  /*1dbb0*/  LOP3.LUT R9, R0.reuse, 0x42, R41.reuse, 0xfe, !PT ;  /* 0x0000004200097812 */ /* 0x141fe400078efe29 */
[--C-:B------:R-:W-:Y:S01]  /*1dbc0*/  LOP3.LUT R18, R0, 0x40, R41.reuse, 0xfe, !PT ;  /* 0x0000004000127812 */ /* 0x100fe200078efe29 */
[----:B------:R0:W-:Y:S01]  /*1dbd0*/  @P4 STG.E.U16 desc[UR24][R16.64], R15 ;  /* 0x0000000f10004986 */ /* 0x0001e2000c101518 */
[----:B------:R-:W-:Y:S02]  /*1dbe0*/  LEA R8, P1, R2, R21, 0x1 ;  /* 0x0000001502087211 */ /* 0x000fe400078208ff */
[----:B-1----:R-:W-:-:S02]  /*1dbf0*/  LOP3.LUT R11, R0, 0x44, R41, 0xfe, !PT ;  /* 0x00000044000b7812 */ /* 0x002fc400078efe29 */
[C---:B------:R-:W-:Y:S01]  /*1dc00*/  ISETP.LT.AND P3, PT, R18.reuse, UR15, !P0 ;  /* 0x0000000f12007c0c */ /* 0x040fe2000c761270 */
[----:B------:R-:W-:Y:S01]  /*1dc10*/  IMAD R18, R18, UR5, RZ ;  /* 0x0000000512127c24 */ /* 0x000fe2000f8e02ff */
[C---:B------:R-:W-:Y:S01]  /*1dc20*/  ISETP.LT.AND P4, PT, R9.reuse, UR15, !P0 ;  /* 0x0000000f09007c0c */ /* 0x040fe2000c781270 */
[----:B--2---:R-:W-:Y:S01]  /*1dc30*/  IMAD R13, R9, UR5, RZ ;  /* 0x00000005090d7c24 */ /* 0x004fe2000f8e02ff */
[----:B------:R-:W-:Y:S02]  /*1dc40*/  PRMT R23, R15, 0x7632, R23 ;  /* 0x000076320f177816 */ /* 0x000fe40000000017 */
[----:B------:R-:W-:Y:S01]  /*1dc50*/  LEA.HI.X.SX32 R9, R2, R20, 0x1, P1 ;  /* 0x0000001402097211 */ /* 0x000fe200008f0eff */
[----:B------:R-:W-:Y:S01]  /*1dc60*/  IMAD R2, R11, UR5, RZ ;  /* 0x000000050b027c24 */ /* 0x000fe2000f8e02ff */
[-C--:B------:R-:W-:Y:S02]  /*1dc70*/  LEA R10, P5, R18, R21.reuse, 0x1 ;  /* 0x00000015120a7211 */ /* 0x080fe400078a08ff */
[-C--:B------:R-:W-:Y:S01]  /*1dc80*/  LEA R12, P6, R13, R21.reuse, 0x1 ;  /* 0x000000150d0c7211 */ /* 0x080fe200078c08ff */
[----:B------:R1:W-:Y:S01]  /*1dc90*/  @P2 STG.E.U16 desc[UR24][R8.64], R23 ;  /* 0x0000001708002986 */ /* 0x0003e2000c101518 */
[----:B------:R-:W-:-:S02]  /*1dca0*/  LEA R14, P2, R2, R21, 0x1 ;  /* 0x00000015020e7211 */ /* 0x000fc400078408ff */
[--C-:B0-----:R-:W-:Y:S02]  /*1dcb0*/  LOP3.LUT R16, R0, 0x46, R41.reuse, 0xfe, !PT ;  /* 0x0000004600107812 */ /* 0x101fe400078efe29 */
[----:B------:R-:W-:Y:S02]  /*1dcc0*/  ISETP.LT.AND P1, PT, R11, UR15, !P0 ;  /* 0x0000000f0b007c0c */ /* 0x000fe4000c721270 */
[-C--:B------:R-:W-:Y:S02]  /*1dcd0*/  LEA.HI.X.SX32 R11, R18, R20.reuse, 0x1, P5 ;  /* 0x00000014120b7211 */ /* 0x080fe400028f0eff */
[-C--:B------:R-:W-:Y:S02]  /*1dce0*/  LEA.HI.X.SX32 R13, R13, R20.reuse, 0x1, P6 ;  /* 0x000000140d0d7211 */ /* 0x080fe400030f0eff */
[----:B------:R-:W-:Y:S01]  /*1dcf0*/  PRMT R18, R24, 0x7632, R18 ;  /* 0x0000763218127816 */ /* 0x000fe20000000012 */
[----:B------:R0:W-:Y:S01]  /*1dd00*/  @P3 STG.E.U16 desc[UR24][R10.64], R24 ;  /* 0x000000180a003986 */ /* 0x0001e2000c101518 */
[----:B------:R-:W-:Y:S01]  /*1dd10*/  LEA.HI.X.SX32 R15, R2, R20, 0x1, P2 ;  /* 0x00000014020f7211 */ /* 0x000fe200010f0eff */
[C---:B------:R-:W-:Y:S01]  /*1dd20*/  IMAD R2, R16.reuse, UR5, RZ ;  /* 0x0000000510027c24 */ /* 0x040fe2000f8e02ff */
[----:B------:R-:W-:Y:S01]  /*1dd30*/  ISETP.LT.AND P2, PT, R16, UR15, !P0 ;  /* 0x0000000f10007c0c */ /* 0x000fe2000c741270 */
[----:B------:R2:W-:Y:S01]  /*1dd40*/  @P4 STG.E.U16 desc[UR24][R12.64], R18 ;  /* 0x000000120c004986 */ /* 0x0005e2000c101518 */
[----:B-1----:R-:W-:-:S02]  /*1dd50*/  LOP3.LUT R9, R0, 0x48, R41, 0xfe, !PT ;  /* 0x0000004800097812 */ /* 0x002fc400078efe29 */
        /* <DEDUP_REMOVED lines=8> */
[----:B--2---:R-:W-:-:S02]  /*1dde0*/  PRMT R13, R25, 0x7632, R13 ;  /* 0x00007632190d7816 */ /* 0x004fc4000000000d */
[----:B------:R-:W-:Y:S01]  /*1ddf0*/  ISETP.LT.AND P1, PT, R17, UR15, !P0 ;  /* 0x0000000f11007c0c */ /* 0x000fe2000c721270 */
[C---:B-1----:R-:W-:Y:S01]  /*1de00*/  IMAD R15, R16.reuse, UR5, RZ ;  /* 0x00000005100f7c24 */ /* 0x042fe2000f8e02ff */
        /* <DEDUP_REMOVED lines=32> */
[----:B------:R1:W-:Y:S01]  /*1e010*/  @P3 STG.E.U16 desc[UR24][R10.64], R28 ;  /* 0x0000001c0a003986 */ /* 0x0003e2000c101518 */
        /* <DEDUP_REMOVED lines=10> */
[C---:B------:R-:W-:Y:S01]  /*1e0c0*/  LEA R8, P4, R2.reuse, R21, 0x1 ;  /* 0x0000001502087211 */ /* 0x040fe200078808ff */
[C---:B-1----:R-:W-:Y:S01]  /*1e0d0*/  IMAD R11, R9.reuse, UR5, RZ ;  /* 0x00000005090b7c24 */ /* 0x042fe2000f8e02ff */
[----:B------:R-:W-:Y:S02]  /*1e0e0*/  ISETP.LT.AND P3, PT, R9, UR15, !P0 ;  /* 0x0000000f09007c0c */ /* 0x000fe4000c761270 */
[----:B------:R-:W-:Y:S01]  /*1e0f0*/  LEA.HI.X.SX32 R9, R2, R20, 0x1, P4 ;  /* 0x0000001402097211 */ /* 0x000fe200020f0eff */
[----:B------:R-:W-:Y:S01]  /*1e100*/  IMAD R2, R17, UR5, RZ ;  /* 0x0000000511027c24 */ /* 0x000fe2000f8e02ff */
[----:B------:R-:W-:Y:S02]  /*1e110*/  LOP3.LUT R16, R0, 0x5c, R41, 0xfe, !PT ;  /* 0x0000005c00107812 */ /* 0x000fe400078efe29 */
[----:B--2---:R-:W-:-:S02]  /*1e120*/  PRMT R13, R29, 0x7632, R13 ;  /* 0x000076321d0d7816 */ /* 0x004fc4000000000d */
[----:B------:R-:W-:Y:S01]  /*1e130*/  ISETP.LT.AND P1, PT, R17, UR15, !P0 ;  /* 0x0000000f11007c0c */ /* 0x000fe2000c721270 */
[C---:B0-----:R-:W-:Y:S01]  /*1e140*/  IMAD R15, R16.reuse, UR5, RZ ;  /* 0x00000005100f7c24 */ /* 0x041fe2000f8e02ff */
        /* <DEDUP_REMOVED lines=32> */
[----:B------:R-:W-:Y:S01]  /*1e350*/  @P3 STG.E.U16 desc[UR24][R10.64], R4 ;  /* 0x000000040a003986 */ /* 0x000fe2000c101518 */
        /* <DEDUP_REMOVED lines=11> */
[----:B------:R-:W-:Y:S02]  /*1e410*/  LOP3.LUT R18, R0, 0x68, R41, 0xfe, !PT ;  /* 0x0000006800127812 */ /* 0x000fe400078efe29 */
[C---:B------:R-:W-:Y:S02]  /*1e420*/  ISETP.LT.AND P1, PT, R9.reuse, UR15, !P0 ;  /* 0x0000000f09007c0c */ /* 0x040fe4000c721270 */
[----:B------:R-:W-:Y:S01]  /*1e430*/  ISETP.LT.AND P3, PT, R18, UR15, !P0 ;  /* 0x0000000f12007c0c */ /* 0x000fe2000c761270 */
[----:B-1----:R-:W-:Y:S01]  /*1e440*/  IMAD R13, R9, UR5, RZ ;  /* 0x00000005090d7c24 */ /* 0x002fe2000f8e02ff */
[----:B------:R-:W-:Y:S01]  /*1e450*/  LEA.HI.X.SX32 R17, R2, R20, 0x1, P4 ;  /* 0x0000001402117211 */ /* 0x000fe200020f0eff */
[C---:B------:R-:W-:Y:S01]  /*1e460*/  IMAD R2, R8.reuse, UR5, RZ ;  /* 0x0000000508027c24 */ /* 0x040fe2000f8e02ff */
[----:B------:R-:W-:Y:S01]  /*1e470*/  ISETP.LT.AND P4, PT, R8, UR15, !P0 ;  /* 0x0000000f08007c0c */ /* 0x000fe2000c781270 */
[----:B------:R-:W-:Y:S01]  /*1e480*/  IMAD R18, R18, UR5, RZ ;  /* 0x0000000512127c24 */ /* 0x000fe2000f8e02ff */
[----:B------:R1:W2:Y:S01]  /*1e490*/  LDS.128 R8, [R3+0x800] ;  /* 0x0008000003087984 */ /* 0x0002a20000000c00 */
[----:B0-----:R-:W-:-:S02]  /*1e4a0*/  PRMT R15, R5, 0x7632, R15 ;  /* 0x00007632050f7816 */ /* 0x001fc4000000000f */
[-C--:B------:R-:W-:Y:S02]  /*1e4b0*/  LEA R14, P6, R2, R21.reuse, 0x1 ;  /* 0x00000015020e7211 */ /* 0x080fe400078c08ff */
[CC--:B------:R-:W-:Y:S01]  /*1e4c0*/  LEA R4, P5, R18.reuse, R21.reuse, 0x1 ;  /* 0x0000001512047211 */ /* 0x0c0fe200078a08ff */
[----:B------:R0:W-:Y:S01]  /*1e4d0*/  @P2 STG.E.U16 desc[UR24][R16.64], R15 ;  /* 0x0000000f10002986 */ /* 0x0001e2000c101518 */
[C---:B------:R-:W-:Y:S02]  /*1e4e0*/  LEA R12, P2, R13.reuse, R21, 0x1 ;  /* 0x000000150d0c7211 */ /* 0x040fe400078408ff */
[-C--:B------:R-:W-:Y:S02]  /*1e4f0*/  LEA.HI.X.SX32 R5, R18, R20.reuse, 0x1, P5 ;  /* 0x0000001412057211 */ /* 0x080fe400028f0eff */
[----:B------:R-:W-:Y:S02]  /*1e500*/  LEA.HI.X.SX32 R13, R13, R20, 0x1, P2 ;  /* 0x000000140d0d7211 */ /* 0x000fe400010f0eff */
[C-C-:B-1----:R-:W-:Y:S01]  /*1e510*/  LOP3.LUT R3, R0.reuse, 0x6e, R41.reuse, 0xfe, !PT ;  /* 0x0000006e00037812 */ /* 0x142fe200078efe29 */
[----:B------:R1:W-:Y:S01]  /*1e520*/  @P3 STG.E.U16 desc[UR24][R4.64], R6 ;  /* 0x0000000604003986 */ /* 0x0003e2000c101518 */
[----:B------:R-:W-:-:S02]  /*1e530*/  LOP3.LUT R18, R0, 0x7e, R41, 0xfe, !PT ;  /* 0x0000007e00127812 */ /* 0x000fc400078efe29 */
[----:B------:R-:W-:Y:S02]  /*1e540*/  LOP3.LUT R19, R0, 0x7c, R41, 0xfe, !PT ;  /* 0x0000007c00137812 */ /* 0x000fe400078efe29 */
[----:B0-----:R-:W-:Y:S02]  /*1e550*/  PRMT R17, R6, 0x7632, R17 ;  /* 0x0000763206117816 */ /* 0x001fe40000000011 */
[-C--:B------:R-:W-:Y:S02]  /*1e560*/  LEA.HI.X.SX32 R15, R2, R20.reuse, 0x1, P6 ;  /* 0x00000014020f7211 */ /* 0x080fe400030f0eff */
[C-C-:B------:R-:W-:Y:S01]  /*1e570*/  LOP3.LUT R16, R0.reuse, 0x70, R41.reuse, 0xfe, !PT ;  /* 0x0000007000107812 */ /* 0x140fe200078efe29 */
[----:B------:R0:W-:Y:S01]  /*1e580*/  @P1 STG.E.U16 desc[UR24][R12.64], R17 ;  /* 0x000000110c001986 */ /* 0x0001e2000c101518 */
[--C-:B------:R-:W-:Y:S02]  /*1e590*/  LOP3.LUT R2, R0, 0x72, R41.reuse, 0xfe, !PT ;  /* 0x0000007200027812 */ /* 0x100fe400078efe29 */
[----:B------:R-:W-:Y:S01]  /*1e5a0*/  ISETP.LT.AND P5, PT, R16, UR15, !P0 ;  /* 0x0000000f10007c0c */ /* 0x000fe2000c7a1270 */
[----:B------:R3:W-:Y:S01]  /*1e5b0*/  @P4 STG.E.U16 desc[UR24][R14.64], R7 ;  /* 0x000000070e004986 */ /* 0x0007e2000c101518 */
[C---:B------:R-:W-:Y:S01]  /*1e5c0*/  ISETP.LT.AND P4, PT, R3.reuse, UR15, !P0 ;  /* 0x0000000f03007c0c */ /* 0x040fe2000c781270 */
[----:B------:R-:W-:Y:S01]  /*1e5d0*/  IMAD R3, R3, UR5, RZ ;  /* 0x0000000503037c24 */ /* 0x000fe2000f8e02ff */
[----:B------:R-:W-:Y:S01]  /*1e5e0*/  ISETP.LT.AND P6, PT, R2, UR15, !P0 ;  /* 0x0000000f02007c0c */ /* 0x000fe2000c7c1270 */
[----:B-1----:R-:W-:Y:S01]  /*1e5f0*/  IMAD R5, R16, UR5, RZ ;  /* 0x0000000510057c24 */ /* 0x002fe2000f8e02ff */
[----:B------:R-:W-:Y:S01]  /*1e600*/  LOP3.LUT R22, R0, 0x7a, R41, 0xfe, !PT ;  /* 0x0000007a00167812 */ /* 0x000fe200078efe29 */
[----:B0-----:R-:W-:Y:S01]  /*1e610*/  IMAD R12, R2, UR5, RZ ;  /* 0x00000005020c7c24 */ /* 0x001fe2000f8e02ff */
[-C--:B------:R-:W-:Y:S01]  /*1e620*/  LEA R2, P1, R3, R21.reuse, 0x1 ;  /* 0x0000001503027211 */ /* 0x080fe200078208ff */
[----:B------:R-:W-:Y:S01]  /*1e630*/  IMAD R17, R19, UR5, RZ ;  /* 0x0000000513117c24 */ /* 0x000fe2000f8e02ff */
[----:B------:R-:W-:Y:S01]  /*1e640*/  LEA R4, P2, R5, R21, 0x1 ;  /* 0x0000001505047211 */ /* 0x000fe200078408ff */
[----:B------:R-:W-:Y:S01]  /*1e650*/  IMAD R16, R22, UR5, RZ ;  /* 0x0000000516107c24 */ /* 0x000fe2000f8e02ff */
[----:B------:R-:W-:-:S02]  /*1e660*/  LEA.HI.X.SX32 R3, R3, R20, 0x1, P1 ;  /* 0x0000001403037211 */ /* 0x000fc400008f0eff */
[----:B---3--:R-:W-:Y:S02]  /*1e670*/  PRMT R14, R7, 0x7632, R14 ;  /* 0x00007632070e7816 */ /* 0x008fe4000000000e */
[C-C-:B------:R-:W-:Y:S02]  /*1e680*/  LOP3.LUT R13, R0.reuse, 0x76, R41.reuse, 0xfe, !PT ;  /* 0x00000076000d7812 */ /* 0x140fe400078efe29 */
[----:B------:R-:W-:Y:S01]  /*1e690*/  LEA.HI.X.SX32 R5, R5, R20, 0x1, P2 ;  /* 0x0000001405057211 */ /* 0x000fe200010f0eff */
[----:B------:R-:W-:Y:S01]  /*1e6a0*/  @P4 STG.E.U16 desc[UR24][R2.64], R14 ;  /* 0x0000000e02004986 */ /* 0x000fe2000c101518 */
[--C-:B------:R-:W-:Y:S02]  /*1e6b0*/  LOP3.LUT R15, R0, 0x78, R41.reuse, 0xfe, !PT ;  /* 0x00000078000f7812 */ /* 0x100fe400078efe29 */
[----:B------:R-:W-:Y:S01]  /*1e6c0*/  LEA R6, P3, R12, R21, 0x1 ;  /* 0x000000150c067211 */ /* 0x000fe200078608ff */
[----:B--2---:R0:W-:Y:S01]  /*1e6d0*/  @P5 STG.E.U16 desc[UR24][R4.64], R8 ;  /* 0x0000000804005986 */ /* 0x0041e2000c101518 */
[----:B------:R-:W-:-:S02]  /*1e6e0*/  LOP3.LUT R0, R0, 0x74, R41, 0xfe, !PT ;  /* 0x0000007400007812 */ /* 0x000fc400078efe29 */
[C---:B------:R-:W-:Y:S01]  /*1e6f0*/  ISETP.LT.AND P4, PT, R13.reuse, UR15, !P0 ;  /* 0x0000000f0d007c0c */ /* 0x040fe2000c781270 */
[----:B------:R-:W-:Y:S01]  /*1e700*/  IMAD R13, R13, UR5, RZ ;  /* 0x000000050d0d7c24 */ /* 0x000fe2000f8e02ff */
[-C--:B------:R-:W-:Y:S02]  /*1e710*/  LEA.HI.X.SX32 R7, R12, R20.reuse, 0x1, P3 ;  /* 0x000000140c077211 */ /* 0x080fe400018f0eff */
[----:B------:R-:W-:Y:S02]  /*1e720*/  PRMT R12, R8, 0x7632, R12 ;  /* 0x00007632080c7816 */ /* 0x000fe4000000000c */
[C---:B------:R-:W-:Y:S01]  /*1e730*/  ISETP.LT.AND P5, PT, R0.reuse, UR15, !P0 ;  /* 0x0000000f00007c0c */ /* 0x040fe2000c7a1270 */
[----:B------:R-:W-:Y:S01]  /*1e740*/  IMAD R0, R0, UR5, RZ ;  /* 0x0000000500007c24 */ /* 0x000fe2000f8e02ff */
[C---:B------:R-:W-:Y:S01]  /*1e750*/  ISETP.LT.AND P3, PT, R15.reuse, UR15, !P0 ;  /* 0x0000000f0f007c0c */ /* 0x040fe2000c761270 */
[----:B------:R-:W-:Y:S01]  /*1e760*/  IMAD R15, R15, UR5, RZ ;  /* 0x000000050f0f7c24 */ /* 0x000fe2000f8e02ff */
[CC--:B0-----:R-:W-:Y:S01]  /*1e770*/  LEA R4, P1, R13.reuse, R21.reuse, 0x1 ;  /* 0x000000150d047211 */ /* 0x0c1fe200078208ff */
[----:B------:R0:W-:Y:S01]  /*1e780*/  @P6 STG.E.U16 desc[UR24][R6.64], R12 ;  /* 0x0000000c06006986 */ /* 0x0001e2000c101518 */
[----:B------:R-:W-:Y:S01]  /*1e790*/  LEA R2, P6, R0, R21, 0x1 ;  /* 0x0000001500027211 */ /* 0x000fe200078c08ff */
[----:B------:R-:W-:Y:S01]  /*1e7a0*/  IMAD R8, R18, UR5, RZ ;  /* 0x0000000512087c24 */ /* 0x000fe2000f8e02ff */
[----:B------:R-:W-:-:S02]  /*1e7b0*/  LEA.HI.X.SX32 R5, R13, R20, 0x1, P1 ;  /* 0x000000140d057211 */ /* 0x000fc400008f0eff */
[-C--:B------:R-:W-:Y:S02]  /*1e7c0*/  LEA R14, P1, R17, R21.reuse, 0x1 ;  /* 0x00000015110e7211 */ /* 0x080fe400078208ff */
[-C--:B------:R-:W-:Y:S02]  /*1e7d0*/  LEA.HI.X.SX32 R3, R0, R20.reuse, 0x1, P6 ;  /* 0x0000001400037211 */ /* 0x080fe400030f0eff */
[----:B------:R-:W-:Y:S02]  /*1e7e0*/  PRMT R0, R9, 0x7632, R0 ;  /* 0x0000763209007816 */ /* 0x000fe40000000000 */
[CC--:B0-----:R-:W-:Y:S01]  /*1e7f0*/  LEA R6, P2, R15.reuse, R21.reuse, 0x1 ;  /* 0x000000150f067211 */ /* 0x0c1fe200078408ff */
[----:B------:R0:W-:Y:S01]  /*1e800*/  @P5 STG.E.U16 desc[UR24][R2.64], R9 ;  /* 0x0000000902005986 */ /* 0x0001e2000c101518 */
[----:B------:R-:W-:Y:S02]  /*1e810*/  LEA R12, P6, R16, R21, 0x1 ;  /* 0x00000015100c7211 */ /* 0x000fe400078c08ff */
[----:B------:R-:W-:Y:S01]  /*1e820*/  LEA.HI.X.SX32 R7, R15, R20, 0x1, P2 ;  /* 0x000000140f077211 */ /* 0x000fe200010f0eff */
[----:B------:R1:W-:Y:S01]  /*1e830*/  @P4 STG.E.U16 desc[UR24][R4.64], R0 ;  /* 0x0000000004004986 */ /* 0x0003e2000c101518 */
[----:B------:R-:W-:-:S02]  /*1e840*/  ISETP.LT.AND P2, PT, R22, UR15, !P0 ;  /* 0x0000000f16007c0c */ /* 0x000fc4000c741270 */
[-C--:B------:R-:W-:Y:S01]  /*1e850*/  LEA.HI.X.SX32 R15, R17, R20.reuse, 0x1, P1 ;  /* 0x00000014110f7211 */ /* 0x080fe200008f0eff */
[----:B------:R1:W-:Y:S01]  /*1e860*/  @P3 STG.E.U16 desc[UR24][R6.64], R10 ;  /* 0x0000000a06003986 */ /* 0x0003e2000c101518 */
[----:B------:R-:W-:Y:S02]  /*1e870*/  ISETP.LT.AND P1, PT, R19, UR15, !P0 ;  /* 0x0000000f13007c0c */ /* 0x000fe4000c721270 */
[----:B------:R-:W-:Y:S02]  /*1e880*/  ISETP.LT.AND P0, PT, R18, UR15, !P0 ;  /* 0x0000000f12007c0c */ /* 0x000fe4000c701270 */
[----:B------:R-:W-:Y:S02]  /*1e890*/  LEA.HI.X.SX32 R13, R16, R20, 0x1, P6 ;  /* 0x00000014100d7211 */ /* 0x000fe400030f0eff */
[----:B------:R-:W-:Y:S02]  /*1e8a0*/  LEA R16, P6, R8, R21, 0x1 ;  /* 0x0000001508107211 */ /* 0x000fe400078c08ff */
[----:B0-----:R-:W-:-:S02]  /*1e8b0*/  PRMT R3, R10, 0x7632, R3 ;  /* 0x000076320a037816 */ /* 0x001fc40000000003 */
[----:B------:R-:W-:Y:S02]  /*1e8c0*/  LEA.HI.X.SX32 R17, R8, R20, 0x1, P6 ;  /* 0x0000001408117211 */ /* 0x000fe400030f0eff */
[----:B------:R-:W-:Y:S01]  /*1e8d0*/  PRMT R8, R11, 0x7632, R8 ;  /* 0x000076320b087816 */ /* 0x000fe20000000008 */
[----:B------:R1:W-:Y:S04]  /*1e8e0*/  @P2 STG.E.U16 desc[UR24][R12.64], R3 ;  /* 0x000000030c002986 */ /* 0x0003e8000c101518 */
[----:B------:R1:W-:Y:S04]  /*1e8f0*/  @P1 STG.E.U16 desc[UR24][R14.64], R11 ;  /* 0x0000000b0e001986 */ /* 0x0003e8000c101518 */
[----:B------:R1:W-:Y:S01]  /*1e900*/  @P0 STG.E.U16 desc[UR24][R16.64], R8 ;  /* 0x0000000810000986 */ /* 0x0003e2000c101518 */
[----:B------:R-:W-:Y:S06]  /*1e910*/  BAR.SYNC.DEFER_BLOCKING 0x0 ;  /* 0x0000000000007b1d */ /* 0x000fec0000010000 */
[----:B------:R-:W-:Y:S05]  /*1e920*/  BRA.U UP0, `(.L_x_13) ;  /* 0x0000000100a07547 */ /* 0x000fea000b800000 */
[----:B------:R-:W0:Y:S01]  /*1e930*/  S2UR UR5, SR_CgaCtaId ;  /* 0x00000000000579c3 */ /* 0x000e220000008800 */
[----:B------:R-:W-:Y:S01]  /*1e940*/  NOP ;  /* 0x0000000000007918 */ /* 0x000fe20000000000 */
[----:B------:R-:W-:Y:S01]  /*1e950*/  UMOV UR4, 0x50 ;  /* 0x0000005000047882 */ /* 0x000fe20000000000 */
[----:B-1----:R-:W-:Y:S02]  /*1e960*/  IMAD.U32 R0, RZ, RZ, UR9 ;  /* 0x00000009ff007e24 */ /* 0x002fe4000f8e00ff */
[----:B------:R-:W-:Y:S02]  /*1e970*/  IMAD.MOV.U32 R3, RZ, RZ, 0xf ;  /* 0x0000000fff037424 */ /* 0x000fe400078e00ff */
[----:B------:R-:W-:Y:S01]  /*1e980*/  IMAD.MOV.U32 R7, RZ, RZ, 0x1 ;  /* 0x00000001ff077424 */ /* 0x000fe200078e00ff */
[----:B------:R-:W-:-:S04]  /*1e990*/  LOP3.LUT R0, R0, 0xffff, RZ, 0xc0, !PT ;  /* 0x0000ffff00007812 */ /* 0x000fc800078ec0ff */
[----:B------:R-:W-:-:S05]  /*1e9a0*/  SHF.R.U32.HI R0, RZ, 0x5, R0 ;  /* 0x00000005ff007819 */ /* 0x000fca0000011600 */
[----:B------:R-:W-:Y:S01]  /*1e9b0*/  VIADD R2, R0, 0x10 ;  /* 0x0000001000027836 */ /* 0x000fe20000000000 */
[----:B------:R-:W-:Y:S01]  /*1e9c0*/  SHF.L.U32 R0, R3, R0, RZ ;  /* 0x0000000003007219 */ /* 0x000fe200000006ff */
[----:B0-----:R-:W-:-:S03]  /*1e9d0*/  ULEA UR6, UR5, UR4, 0x18 ;  /* 0x0000000405067291 */ /* 0x001fc6000f8ec0ff */
[----:B------:R-:W-:-:S04]  /*1e9e0*/  SHF.L.U32 R3, R7, R2, RZ ;  /* 0x0000000207037219 */ /* 0x000fc800000006ff */
[----:B------:R-:W-:Y:S02]  /*1e9f0*/  LOP3.LUT R0, R3, R0, RZ, 0xfc, !PT ;  /* 0x0000000003007212 */ /* 0x000fe400078efcff */
[----:B------:R-:W0:Y:S02]  /*1ea00*/  LDS R5, [UR6] ;  /* 0x00000006ff057984 */ /* 0x000e240008000800 */
[C---:B------:R-:W-:Y:S02]  /*1ea10*/  LOP3.LUT R2, R0.reuse, 0xffff, RZ, 0xc0, !PT ;  /* 0x0000ffff00027812 */ /* 0x040fe400078ec0ff */
[----:B0-----:R-:W-:-:S04]  /*1ea20*/  LOP3.LUT R3, R0, 0xffff, R5, 0x80, !PT ;  /* 0x0000ffff00037812 */ /* 0x001fc800078e8005 */
[----:B------:R-:W-:-:S13]  /*1ea30*/  ISETP.NE.AND P0, PT, R3, R2, PT ;  /* 0x000000020300720c */ /* 0x000fda0003f05270 */
[----:B------:R-:W-:Y:S05]  /*1ea40*/  @P0 BRA `(.L_x_14) ;  /* 0x0000000000500947 */ /* 0x000fea0003800000 */
[----:B------:R-:W-:Y:S02]  /*1ea50*/  SHF.R.U32.HI R5, RZ, 0x10, R5 ;  /* 0x00000010ff057819 */ /* 0x000fe40000011605 */
[----:B------:R-:W-:-:S04]  /*1ea60*/  SHF.R.U32.HI R2, RZ, 0x10, R0 ;  /* 0x00000010ff027819 */ /* 0x000fc80000011600 */
[----:B------:R-:W-:-:S04]  /*1ea70*/  LOP3.LUT R5, R5, R2, RZ, 0xc0, !PT ;  /* 0x0000000205057212 */ /* 0x000fc800078ec0ff */
[----:B------:R-:W-:-:S13]  /*1ea80*/  ISETP.NE.AND P0, PT, R5, R2, PT ;  /* 0x000000020500720c */ /* 0x000fda0003f05270 */
[----:B------:R-:W-:Y:S05]  /*1ea90*/  @P0 BRA `(.L_x_15) ;  /* 0x0000000000300947 */ /* 0x000fea0003800000 */
[----:B------:R-:W-:Y:S01]  /*1eaa0*/  R2UR UR4, R0 ;  /* 0x00000000000472ca */ /* 0x000fe200000e0000 */
[----:B------:R-:W-:Y:S01]  /*1eab0*/  VOTEU.ANY UR5, UPT, PT ;  /* 0x0000000000057886 */ /* 0x000fe200038e0100 */
[----:B------:R-:W0:Y:S01]  /*1eac0*/  S2R R0, SR_LANEID ;  /* 0x0000000000007919 */ /* 0x000e220000000000 */
[----:B------:R-:W-:-:S10]  /*1ead0*/  UFLO.U32 UR5, UR5 ;  /* 0x00000005000572bd */ /* 0x000fd400080e0000 */
[----:B------:R-:W-:-:S06]  /*1eae0*/  ULOP3.LUT UR4, URZ, UR4, URZ, 0x33, !UPT ;  /* 0x00000004ff047292 */ /* 0x000fcc000f8e33ff */
[----:B------:R-:W-:-:S04]  /*1eaf0*/  IMAD.U32 R2, RZ, RZ, UR4 ;  /* 0x00000004ff027e24 */ /* 0x000fc8000f8e00ff */
[----:B------:R-:W1:Y:S02]  /*1eb00*/  REDUX UR7, R2 ;  /* 0x00000000020773c4 */ /* 0x000e640000000000 */
[----:B------:R2:W-:Y:S01]  /*1eb10*/  UTCATOMSWS.AND URZ, UR4 ;  /* 0x0000000400ff79e3 */ /* 0x0005e20008000000 */
[----:B0-----:R-:W-:Y:S01]  /*1eb20*/  ISETP.EQ.U32.AND P0, PT, R0, UR5, PT ;  /* 0x0000000500007c0c */ /* 0x001fe2000bf02070 */
[----:B-1----:R-:W-:-:S12]  /*1eb30*/  IMAD.U32 R0, RZ, RZ, UR7 ;  /* 0x00000007ff007e24 */ /* 0x002fd8000f8e00ff */
[----:B------:R2:W-:Y:S01]  /*1eb40*/  @P0 ATOMS.AND RZ, [UR6], R0 ;  /* 0x00000000ffff098c */ /* 0x0005e2000a800006 */
[----:B------:R-:W-:Y:S05]  /*1eb50*/  BRA `(.L_x_13) ;  /* 0x0000000000147947 */ /* 0x000fea0003800000 */
.L_x_15:
[----:B------:R-:W-:-:S07]  /*1eb60*/  MOV R2, 0x1eb80 ;  /* 0x0001eb8000027802 */ /* 0x000fce0000000f00 */
[----:B------:R-:W-:Y:S05]  /*1eb70*/  CALL.REL.NOINC `($__internal_0_$__cuda_sm10x_tcgen05_guardrail_trap_col_being_dealloced_not_returned_by_alloc) ;  /* 0x00000000002c7944 */ /* 0x000fea0003c00000 */
[----:B------:R-:W-:Y:S05]  /*1eb80*/  BRA `(.L_x_13) ;  /* 0x0000000000087947 */ /* 0x000fea0003800000 */
.L_x_14:
[----:B------:R-:W-:-:S07]  /*1eb90*/  MOV R2, 0x1ebb0 ;  /* 0x0001ebb000027802 */ /* 0x000fce0000000f00 */
[----:B------:R-:W-:Y:S05]  /*1eba0*/  CALL.REL.NOINC `($__internal_2_$__cuda_sm10x_tcgen05_guardrail_trap_unallocated_columns_being_dealloced) ;  /* 0x0000000000387944 */ /* 0x000fea0003c00000 */
.L_x_13:
[----:B------:R-:W-:Y:S01]  /*1ebb0*/  NOP ;  /* 0x0000000000007918 */ /* 0x000fe20000000000 */
[----:B--2---:R-:W-:Y:S05]  /*1ebc0*/  EXIT ;  /* 0x000000000000794d */ /* 0x004fea0003800000 */
.L_x_8:
[----:B------:R-:W0:Y:S02]  /*1ebd0*/  SYNCS.PHASECHK.TRANS64.TRYWAIT P4, [UR11], R4 ;  /* 0x00000004ff0075a7 */ /* 0x000e24000808110b */
[----:B0-----:R-:W-:Y:S05]  /*1ebe0*/  @!P4 BRA `(.L_x_8) ;  /* 0xfffffffc00f8c947 */ /* 0x001fea000383ffff */
[----:B------:R-:W-:Y:S05]  /*1ebf0*/  BRA `(.L_x_16) ;  /* 0xffffff7000d47947 */ /* 0x000fea000383ffff */
.L_x_12:
[----:B------:R-:W1:Y:S02]  /*1ec00*/  SYNCS.PHASECHK.TRANS64.TRYWAIT P0, [UR11], R2 ;  /* 0x00000002ff0075a7 */ /* 0x000e64000800110b */
[----:B-1----:R-:W-:Y:S05]  /*1ec10*/  @!P0 BRA `(.L_x_12) ;  /* 0xfffffffc00f88947 */ /* 0x002fea000383ffff */
[----:B------:R-:W-:Y:S05]  /*1ec20*/  BRA `(.L_x_11) ;  /* 0xffffffdc00687947 */ /* 0x000fea000383ffff */
        .weak           $__internal_0_$__cuda_sm10x_tcgen05_guardrail_trap_col_being_dealloced_not_returned_by_alloc
        .type           $__internal_0_$__cuda_sm10x_tcgen05_guardrail_trap_col_being_dealloced_not_returned_by_alloc,@function
        .size           $__internal_0_$__cuda_sm10x_tcgen05_guardrail_trap_col_being_dealloced_not_returned_by_alloc,($__internal_1_$__cuda_sm10x_tcgen05_guardrail_trap_phase_invalid_during_alloc - $__internal_0_$__cuda_sm10x_tcgen05_guardrail_trap_col_being_dealloced_not_returned_by_alloc)
$__internal_0_$__cuda_sm10x_tcgen05_guardrail_trap_col_being_dealloced_not_returned_by_alloc:
[----:B------:R-:W-:Y:S05]  /*1ec30*/  BPT.TRAP 0x1 ;  /* 0x000000040000795c */ /* 0x000fea0000300000 */
[----:B------:R-:W-:-:S04]  /*1ec40*/  IMAD.MOV.U32 R3, RZ, RZ, 0x0 ;  /* 0x00000000ff037424 */ /* 0x000fc800078e00ff */
[----:B------:R-:W-:Y:S05]  /*1ec50*/  RET.REL.NODEC R2 `(matmul_kernel) ;  /* 0xfffffe1002e87950 */ /* 0x000fea0003c3ffff */
        .weak           $__internal_1_$__cuda_sm10x_tcgen05_guardrail_trap_phase_invalid_during_alloc
        .type           $__internal_1_$__cuda_sm10x_tcgen05_guardrail_trap_phase_invalid_during_alloc,@function
        .size           $__internal_1_$__cuda_sm10x_tcgen05_guardrail_trap_phase_invalid_during_alloc,($__internal_2_$__cuda_sm10x_tcgen05_guardrail_trap_unallocated_columns_being_dealloced - $__internal_1_$__cuda_sm10x_tcgen05_guardrail_trap_phase_invalid_during_alloc)
$__internal_1_$__cuda_sm10x_tcgen05_guardrail_trap_phase_invalid_during_alloc:
[----:B------:R-:W-:Y:S05]  /*1ec60*/  BPT.TRAP 0x1 ;  /* 0x000000040000795c */ /* 0x000fea0000300000 */
[----:B------:R-:W-:-:S04]  /*1ec70*/  IMAD.MOV.U32 R3, RZ, RZ, 0x0 ;  /* 0x00000000ff037424 */ /* 0x000fc800078e00ff */
[----:B------:R-:W-:Y:S05]  /*1ec80*/  RET.REL.NODEC R2 `(matmul_kernel) ;  /* 0xfffffe1002dc7950 */ /* 0x000fea0003c3ffff */
        .weak           $__internal_2_$__cuda_sm10x_tcgen05_guardrail_trap_unallocated_columns_being_dealloced
        .type           $__internal_2_$__cuda_sm10x_tcgen05_guardrail_trap_unallocated_columns_being_dealloced,@function
        .size           $__internal_2_$__cuda_sm10x_tcgen05_guardrail_trap_unallocated_columns_being_dealloced,(.L_x_20 - $__internal_2_$__cuda_sm10x_tcgen05_guardrail_trap_unallocated_columns_being_dealloced)
$__internal_2_$__cuda_sm10x_tcgen05_guardrail_trap_unallocated_columns_being_dealloced:
[----:B------:R-:W-:Y:S05]  /*1ec90*/  BPT.TRAP 0x1 ;  /* 0x000000040000795c */ /* 0x000fea0000300000 */
[----:B------:R-:W-:-:S04]  /*1eca0*/  IMAD.MOV.U32 R3, RZ, RZ, 0x0 ;  /* 0x00000000ff037424 */ /* 0x000fc800078e00ff */
[----:B------:R-:W-:Y:S05]  /*1ecb0*/  RET.REL.NODEC R2 `(matmul_kernel) ;  /* 0xfffffe1002d07950 */ /* 0x000fea0003c3ffff */
.L_x_17:
[----:B------:R-:W-:-:S00]  /*1ecc0*/  BRA `(.L_x_17) ;  /* 0xfffffffc00fc7947 */ /* 0x000fc0000383ffff */
[----:B------:R-:W-:-:S00]  /*1ecd0*/  NOP ;  /* 0x0000000000007918 */ /* 0x000fc00000000000 */
        /* <DEDUP_REMOVED lines=10> */
.L_x_20:


//--------------------- .nv.shared.matmul_kernel  --------------------------
	.section	.nv.shared.matmul_kernel,"aw",@nobits
	.sectionflags	@""
	.align	16
	.zero		1024


//--------------------- .nv.shared.reserved.0     --------------------------
	.section	.nv.shared.reserved.0,"aw",@nobits
	.align	8
	.weak		__nv_reservedSMEM_offset_0_alias
	.size		__nv_reservedSMEM_offset_0_alias, 0, 64
	.other		__nv_reservedSMEM_offset_0_alias,@"STO_CUDA_RESERVED_SHARED STV_DEFAULT"
__nv_reservedSMEM_offset_0_alias:
	.zero		0
.nv.shared.reserved.0:
	.zero		64
	.weak		__nv_reservedSMEM_allocation_phase
	.type		__nv_reservedSMEM_allocation_phase,@object
	.size		__nv_reservedSMEM_allocation_phase,(.L_0 - __nv_reservedSMEM_allocation_phase)
__nv_reservedSMEM_allocation_phase:
	.zero		1
.L_0:
	.zero		7
	.weak		__nv_reservedSMEM_devtool_atexit_pc
	.type		__nv_reservedSMEM_devtool_atexit_pc,@object
	.size		__nv_reservedSMEM_devtool_atexit_pc,(__nv_reservedSMEM_allocation_mask - __nv_reservedSMEM_devtool_atexit_pc)
__nv_reservedSMEM_devtool_atexit_pc:
	.zero		8
	.weak		__nv_reservedSMEM_allocation_mask
	.type		__nv_reservedSMEM_allocation_mask,@object
	.size		__nv_reservedSMEM_allocation_mask,(.L_2 - __nv_reservedSMEM_allocation_mask)
__nv_reservedSMEM_allocation_mask:
	.zero		4
.L_2:


//--------------------- .nv.constant0.matmul_kernel --------------------------
	.section	.nv.constant0.matmul_kernel,"a",@progbits
	.sectionflags	@""
	.align	4
.nv.constant0.matmul_kernel:
	.zero		976


//--------------------- SYMBOLS --------------------------

	.type		.nv.reservedSmem.offset0,@object
	.size		.nv.reservedSmem.offset0,0x4
	.type		.nv.reservedSmem.cap,@object
	.size		.nv.reservedSmem.cap,0x4
